//
// Generated by NVIDIA NVVM Compiler
//
// Compiler Build ID: CL-36424714
// Cuda compilation tools, release 13.0, V13.0.88
// Based on NVVM 20.0.0
//

.version 9.0
.target sm_100
.address_size 64

	// .globl	_Z30dvc_InitExtrapolateScalarFieldPiPcPdS1_iiiii
.func  (.param .align 16 .b8 func_retval0[16]) __internal_trig_reduction_slowpathd
(
	.param .b64 __internal_trig_reduction_slowpathd_param_0
)
;
.global .align 8 .b8 __cudart_i2opi_d[144] = {8, 93, 141, 31, 177, 95, 251, 107, 234, 146, 82, 138, 247, 57, 7, 61, 123, 241, 229, 235, 199, 186, 39, 117, 45, 234, 95, 158, 102, 63, 70, 79, 183, 9, 203, 39, 207, 126, 54, 109, 31, 109, 10, 90, 139, 17, 47, 239, 15, 152, 5, 222, 255, 151, 248, 31, 59, 40, 249, 189, 139, 95, 132, 156, 244, 57, 83, 131, 57, 214, 145, 57, 65, 126, 95, 180, 38, 112, 156, 233, 132, 68, 187, 46, 245, 53, 130, 232, 62, 167, 41, 177, 28, 235, 29, 254, 28, 146, 209, 9, 234, 46, 73, 6, 224, 210, 77, 66, 58, 110, 36, 183, 97, 197, 187, 222, 171, 99, 81, 254, 65, 144, 67, 60, 153, 149, 98, 219, 192, 221, 52, 245, 209, 87, 39, 252, 41, 21, 68, 78, 110, 131, 249, 162};
.global .align 16 .b8 __cudart_sin_cos_coeffs[128] = {70, 210, 176, 44, 241, 229, 90, 190, 146, 227, 172, 105, 227, 29, 199, 62, 161, 98, 219, 25, 160, 1, 42, 191, 24, 8, 17, 17, 17, 17, 129, 63, 84, 85, 85, 85, 85, 85, 197, 191, 0, 0, 0, 0, 0, 0, 0, 0, 0, 0, 0, 0, 0, 0, 0, 0, 100, 129, 253, 32, 131, 255, 168, 189, 40, 133, 239, 193, 167, 238, 33, 62, 217, 230, 6, 142, 79, 126, 146, 190, 233, 188, 221, 25, 160, 1, 250, 62, 71, 93, 193, 22, 108, 193, 86, 191, 81, 85, 85, 85, 85, 85, 165, 63, 0, 0, 0, 0, 0, 0, 224, 191, 0, 0, 0, 0, 0, 0, 240, 63};

.visible .entry _Z30dvc_InitExtrapolateScalarFieldPiPcPdS1_iiiii(
	.param .u64 .ptr .align 1 _Z30dvc_InitExtrapolateScalarFieldPiPcPdS1_iiiii_param_0,
	.param .u64 .ptr .align 1 _Z30dvc_InitExtrapolateScalarFieldPiPcPdS1_iiiii_param_1,
	.param .u64 .ptr .align 1 _Z30dvc_InitExtrapolateScalarFieldPiPcPdS1_iiiii_param_2,
	.param .u64 .ptr .align 1 _Z30dvc_InitExtrapolateScalarFieldPiPcPdS1_iiiii_param_3,
	.param .u32 _Z30dvc_InitExtrapolateScalarFieldPiPcPdS1_iiiii_param_4,
	.param .u32 _Z30dvc_InitExtrapolateScalarFieldPiPcPdS1_iiiii_param_5,
	.param .u32 _Z30dvc_InitExtrapolateScalarFieldPiPcPdS1_iiiii_param_6,
	.param .u32 _Z30dvc_InitExtrapolateScalarFieldPiPcPdS1_iiiii_param_7,
	.param .u32 _Z30dvc_InitExtrapolateScalarFieldPiPcPdS1_iiiii_param_8
)
{
	.reg .pred 	%p<26>;
	.reg .b16 	%rs<19>;
	.reg .b32 	%r<34>;
	.reg .b64 	%rd<53>;
	.reg .b64 	%fd<131>;

	ld.param.u64 	%rd17, [_Z30dvc_InitExtrapolateScalarFieldPiPcPdS1_iiiii_param_1];
	ld.param.u64 	%rd18, [_Z30dvc_InitExtrapolateScalarFieldPiPcPdS1_iiiii_param_2];
	ld.param.u64 	%rd16, [_Z30dvc_InitExtrapolateScalarFieldPiPcPdS1_iiiii_param_3];
	ld.param.u32 	%r13, [_Z30dvc_InitExtrapolateScalarFieldPiPcPdS1_iiiii_param_4];
	ld.param.u32 	%r15, [_Z30dvc_InitExtrapolateScalarFieldPiPcPdS1_iiiii_param_6];
	ld.param.u32 	%r16, [_Z30dvc_InitExtrapolateScalarFieldPiPcPdS1_iiiii_param_7];
	ld.param.u32 	%r17, [_Z30dvc_InitExtrapolateScalarFieldPiPcPdS1_iiiii_param_8];
	cvta.to.global.u64 	%rd1, %rd18;
	cvta.to.global.u64 	%rd2, %rd17;
	setp.lt.s32 	%p1, %r15, -262143;
	@%p1 bra 	$L__BB0_46;
	shr.s32 	%r18, %r15, 31;
	shr.u32 	%r19, %r18, 14;
	add.s32 	%r20, %r15, %r19;
	shr.s32 	%r21, %r20, 18;
	neg.s32 	%r33, %r21;
	mov.u32 	%r22, %ctaid.x;
	mov.u32 	%r1, %ntid.x;
	mov.u32 	%r23, %tid.x;
	add.s32 	%r2, %r17, %r16;
	add.s32 	%r24, %r23, %r13;
	mul.lo.s32 	%r25, %r1, %r22;
	mad.lo.s32 	%r26, %r25, %r21, %r25;
	add.s32 	%r32, %r24, %r26;
	cvta.to.global.u64 	%rd3, %rd16;
$L__BB0_2:
	ld.param.u32 	%r31, [_Z30dvc_InitExtrapolateScalarFieldPiPcPdS1_iiiii_param_5];
	setp.ge.s32 	%p2, %r32, %r31;
	@%p2 bra 	$L__BB0_45;
	ld.param.u64 	%rd52, [_Z30dvc_InitExtrapolateScalarFieldPiPcPdS1_iiiii_param_0];
	cvta.to.global.u64 	%rd19, %rd52;
	mul.wide.s32 	%rd20, %r32, 4;
	add.s64 	%rd21, %rd19, %rd20;
	ld.global.u32 	%r7, [%rd21];
	cvt.s64.s32 	%rd22, %r7;
	add.s64 	%rd4, %rd2, %rd22;
	ld.global.u8 	%rs1, [%rd4+-1];
	setp.ne.s16 	%p3, %rs1, 3;
	mul.wide.s32 	%rd23, %r7, 8;
	add.s64 	%rd5, %rd1, %rd23;
	mov.f64 	%fd97, 0d0000000000000000;
	mov.f64 	%fd98, %fd97;
	@%p3 bra 	$L__BB0_5;
	ld.global.f64 	%fd75, [%rd5+-8];
	fma.rn.f64 	%fd97, %fd75, 0d3FAC71C71C71C71D, 0d0000000000000000;
	mov.f64 	%fd98, 0d3FAC71C71C71C71D;
$L__BB0_5:
	ld.global.u8 	%rs2, [%rd4+1];
	setp.ne.s16 	%p4, %rs2, 3;
	@%p4 bra 	$L__BB0_7;
	ld.global.f64 	%fd76, [%rd5+8];
	fma.rn.f64 	%fd97, %fd76, 0d3FAC71C71C71C71D, %fd97;
	add.f64 	%fd98, %fd98, 0d3FAC71C71C71C71D;
$L__BB0_7:
	sub.s32 	%r27, %r7, %r16;
	cvt.s64.s32 	%rd24, %r27;
	add.s64 	%rd6, %rd2, %rd24;
	ld.global.u8 	%rs3, [%rd6];
	setp.ne.s16 	%p5, %rs3, 3;
	mul.wide.s32 	%rd25, %r27, 8;
	add.s64 	%rd7, %rd1, %rd25;
	@%p5 bra 	$L__BB0_9;
	ld.global.f64 	%fd77, [%rd7];
	fma.rn.f64 	%fd97, %fd77, 0d3FAC71C71C71C71D, %fd97;
	add.f64 	%fd98, %fd98, 0d3FAC71C71C71C71D;
$L__BB0_9:
	cvt.s64.s32 	%rd26, %r16;
	add.s64 	%rd8, %rd4, %rd26;
	ld.global.u8 	%rs4, [%rd8];
	setp.ne.s16 	%p6, %rs4, 3;
	mul.wide.s32 	%rd27, %r16, 8;
	add.s64 	%rd9, %rd5, %rd27;
	@%p6 bra 	$L__BB0_11;
	ld.global.f64 	%fd78, [%rd9];
	fma.rn.f64 	%fd97, %fd78, 0d3FAC71C71C71C71D, %fd97;
	add.f64 	%fd98, %fd98, 0d3FAC71C71C71C71D;
$L__BB0_11:
	sub.s32 	%r8, %r7, %r17;
	cvt.s64.s32 	%rd28, %r8;
	add.s64 	%rd10, %rd2, %rd28;
	ld.global.u8 	%rs5, [%rd10];
	setp.ne.s16 	%p7, %rs5, 3;
	mul.wide.s32 	%rd29, %r8, 8;
	add.s64 	%rd11, %rd1, %rd29;
	@%p7 bra 	$L__BB0_13;
	ld.global.f64 	%fd79, [%rd11];
	fma.rn.f64 	%fd97, %fd79, 0d3FAC71C71C71C71D, %fd97;
	add.f64 	%fd98, %fd98, 0d3FAC71C71C71C71D;
$L__BB0_13:
	add.s32 	%r9, %r17, %r7;
	cvt.s64.s32 	%rd30, %r17;
	add.s64 	%rd12, %rd4, %rd30;
	ld.global.u8 	%rs6, [%rd12];
	setp.ne.s16 	%p8, %rs6, 3;
	mul.wide.s32 	%rd31, %r9, 8;
	add.s64 	%rd13, %rd1, %rd31;
	@%p8 bra 	$L__BB0_15;
	ld.global.f64 	%fd80, [%rd13];
	fma.rn.f64 	%fd97, %fd80, 0d3FAC71C71C71C71D, %fd97;
	add.f64 	%fd98, %fd98, 0d3FAC71C71C71C71D;
$L__BB0_15:
	ld.global.u8 	%rs7, [%rd6+-1];
	setp.ne.s16 	%p9, %rs7, 3;
	@%p9 bra 	$L__BB0_17;
	ld.global.f64 	%fd81, [%rd7+-8];
	fma.rn.f64 	%fd97, %fd81, 0d3F9C71C71C71C71D, %fd97;
	add.f64 	%fd98, %fd98, 0d3F9C71C71C71C71D;
$L__BB0_17:
	ld.global.u8 	%rs8, [%rd8+1];
	setp.ne.s16 	%p10, %rs8, 3;
	@%p10 bra 	$L__BB0_19;
	ld.global.f64 	%fd82, [%rd9+8];
	fma.rn.f64 	%fd97, %fd82, 0d3F9C71C71C71C71D, %fd97;
	add.f64 	%fd98, %fd98, 0d3F9C71C71C71C71D;
$L__BB0_19:
	ld.global.u8 	%rs9, [%rd8+-1];
	setp.ne.s16 	%p11, %rs9, 3;
	@%p11 bra 	$L__BB0_21;
	ld.global.f64 	%fd83, [%rd9+-8];
	fma.rn.f64 	%fd97, %fd83, 0d3F9C71C71C71C71D, %fd97;
	add.f64 	%fd98, %fd98, 0d3F9C71C71C71C71D;
$L__BB0_21:
	ld.global.u8 	%rs10, [%rd6+1];
	setp.ne.s16 	%p12, %rs10, 3;
	@%p12 bra 	$L__BB0_23;
	ld.global.f64 	%fd84, [%rd7+8];
	fma.rn.f64 	%fd97, %fd84, 0d3F9C71C71C71C71D, %fd97;
	add.f64 	%fd98, %fd98, 0d3F9C71C71C71C71D;
$L__BB0_23:
	ld.global.u8 	%rs11, [%rd10+-1];
	setp.ne.s16 	%p13, %rs11, 3;
	@%p13 bra 	$L__BB0_25;
	ld.global.f64 	%fd85, [%rd11+-8];
	fma.rn.f64 	%fd97, %fd85, 0d3F9C71C71C71C71D, %fd97;
	add.f64 	%fd98, %fd98, 0d3F9C71C71C71C71D;
$L__BB0_25:
	ld.global.u8 	%rs12, [%rd12+1];
	setp.ne.s16 	%p14, %rs12, 3;
	@%p14 bra 	$L__BB0_27;
	ld.global.f64 	%fd86, [%rd13+8];
	fma.rn.f64 	%fd97, %fd86, 0d3F9C71C71C71C71D, %fd97;
	add.f64 	%fd98, %fd98, 0d3F9C71C71C71C71D;
$L__BB0_27:
	ld.global.u8 	%rs13, [%rd12+-1];
	setp.ne.s16 	%p15, %rs13, 3;
	@%p15 bra 	$L__BB0_29;
	ld.global.f64 	%fd87, [%rd13+-8];
	fma.rn.f64 	%fd97, %fd87, 0d3F9C71C71C71C71D, %fd97;
	add.f64 	%fd98, %fd98, 0d3F9C71C71C71C71D;
$L__BB0_29:
	ld.global.u8 	%rs14, [%rd10+1];
	setp.ne.s16 	%p16, %rs14, 3;
	@%p16 bra 	$L__BB0_31;
	ld.global.f64 	%fd88, [%rd11+8];
	fma.rn.f64 	%fd97, %fd88, 0d3F9C71C71C71C71D, %fd97;
	add.f64 	%fd98, %fd98, 0d3F9C71C71C71C71D;
$L__BB0_31:
	sub.s32 	%r10, %r7, %r2;
	cvt.s64.s32 	%rd32, %r10;
	add.s64 	%rd33, %rd2, %rd32;
	ld.global.u8 	%rs15, [%rd33];
	setp.ne.s16 	%p17, %rs15, 3;
	@%p17 bra 	$L__BB0_33;
	mul.wide.s32 	%rd34, %r10, 8;
	add.s64 	%rd35, %rd1, %rd34;
	ld.global.f64 	%fd89, [%rd35];
	fma.rn.f64 	%fd97, %fd89, 0d3F9C71C71C71C71D, %fd97;
	add.f64 	%fd98, %fd98, 0d3F9C71C71C71C71D;
$L__BB0_33:
	cvt.s64.s32 	%rd36, %r16;
	add.s64 	%rd37, %rd12, %rd36;
	ld.global.u8 	%rs16, [%rd37];
	setp.ne.s16 	%p18, %rs16, 3;
	@%p18 bra 	$L__BB0_35;
	add.s32 	%r28, %r9, %r16;
	mul.wide.s32 	%rd38, %r28, 8;
	add.s64 	%rd39, %rd1, %rd38;
	ld.global.f64 	%fd90, [%rd39];
	fma.rn.f64 	%fd97, %fd90, 0d3F9C71C71C71C71D, %fd97;
	add.f64 	%fd98, %fd98, 0d3F9C71C71C71C71D;
$L__BB0_35:
	cvt.s64.s32 	%rd40, %r17;
	add.s64 	%rd41, %rd6, %rd40;
	ld.global.u8 	%rs17, [%rd41];
	setp.ne.s16 	%p19, %rs17, 3;
	@%p19 bra 	$L__BB0_37;
	sub.s32 	%r29, %r9, %r16;
	mul.wide.s32 	%rd42, %r29, 8;
	add.s64 	%rd43, %rd1, %rd42;
	ld.global.f64 	%fd91, [%rd43];
	fma.rn.f64 	%fd97, %fd91, 0d3F9C71C71C71C71D, %fd97;
	add.f64 	%fd98, %fd98, 0d3F9C71C71C71C71D;
$L__BB0_37:
	add.s64 	%rd45, %rd10, %rd36;
	ld.global.u8 	%rs18, [%rd45];
	setp.ne.s16 	%p20, %rs18, 3;
	@%p20 bra 	$L__BB0_39;
	add.s32 	%r30, %r8, %r16;
	mul.wide.s32 	%rd46, %r30, 8;
	add.s64 	%rd47, %rd1, %rd46;
	ld.global.f64 	%fd92, [%rd47];
	fma.rn.f64 	%fd97, %fd92, 0d3F9C71C71C71C71D, %fd97;
	add.f64 	%fd98, %fd98, 0d3F9C71C71C71C71D;
$L__BB0_39:
	setp.eq.f64 	%p21, %fd98, 0d0000000000000000;
	selp.f64 	%fd93, 0d0000000000000000, %fd97, %p21;
	selp.f64 	%fd94, 0d3FF0000000000000, %fd98, %p21;
	div.rn.f64 	%fd72, %fd93, %fd94;
	setp.leu.f64 	%p22, %fd72, 0d0000000000000000;
	mul.wide.s32 	%rd48, %r7, 8;
	add.s64 	%rd14, %rd3, %rd48;
	@%p22 bra 	$L__BB0_41;
	mov.b64 	%rd49, 4607182418800017408;
	st.global.u64 	[%rd14], %rd49;
$L__BB0_41:
	setp.geu.f64 	%p23, %fd72, 0d0000000000000000;
	@%p23 bra 	$L__BB0_43;
	mov.b64 	%rd50, -4616189618054758400;
	st.global.u64 	[%rd14], %rd50;
$L__BB0_43:
	setp.neu.f64 	%p24, %fd72, 0d0000000000000000;
	@%p24 bra 	$L__BB0_45;
	mov.b64 	%rd51, -4616189618054758400;
	st.global.u64 	[%rd14], %rd51;
$L__BB0_45:
	add.s32 	%r33, %r33, 1;
	add.s32 	%r32, %r32, %r1;
	setp.ne.s32 	%p25, %r33, 1;
	@%p25 bra 	$L__BB0_2;
$L__BB0_46:
	ret;

}
	// .globl	_Z37dvc_InitExtrapolatePhaseFieldInactivePiPcPdS1_iiiii
.visible .entry _Z37dvc_InitExtrapolatePhaseFieldInactivePiPcPdS1_iiiii(
	.param .u64 .ptr .align 1 _Z37dvc_InitExtrapolatePhaseFieldInactivePiPcPdS1_iiiii_param_0,
	.param .u64 .ptr .align 1 _Z37dvc_InitExtrapolatePhaseFieldInactivePiPcPdS1_iiiii_param_1,
	.param .u64 .ptr .align 1 _Z37dvc_InitExtrapolatePhaseFieldInactivePiPcPdS1_iiiii_param_2,
	.param .u64 .ptr .align 1 _Z37dvc_InitExtrapolatePhaseFieldInactivePiPcPdS1_iiiii_param_3,
	.param .u32 _Z37dvc_InitExtrapolatePhaseFieldInactivePiPcPdS1_iiiii_param_4,
	.param .u32 _Z37dvc_InitExtrapolatePhaseFieldInactivePiPcPdS1_iiiii_param_5,
	.param .u32 _Z37dvc_InitExtrapolatePhaseFieldInactivePiPcPdS1_iiiii_param_6,
	.param .u32 _Z37dvc_InitExtrapolatePhaseFieldInactivePiPcPdS1_iiiii_param_7,
	.param .u32 _Z37dvc_InitExtrapolatePhaseFieldInactivePiPcPdS1_iiiii_param_8
)
{
	.reg .pred 	%p<26>;
	.reg .b16 	%rs<19>;
	.reg .b32 	%r<34>;
	.reg .b64 	%rd<53>;
	.reg .b64 	%fd<131>;

	ld.param.u64 	%rd17, [_Z37dvc_InitExtrapolatePhaseFieldInactivePiPcPdS1_iiiii_param_1];
	ld.param.u64 	%rd18, [_Z37dvc_InitExtrapolatePhaseFieldInactivePiPcPdS1_iiiii_param_2];
	ld.param.u64 	%rd16, [_Z37dvc_InitExtrapolatePhaseFieldInactivePiPcPdS1_iiiii_param_3];
	ld.param.u32 	%r13, [_Z37dvc_InitExtrapolatePhaseFieldInactivePiPcPdS1_iiiii_param_4];
	ld.param.u32 	%r15, [_Z37dvc_InitExtrapolatePhaseFieldInactivePiPcPdS1_iiiii_param_6];
	ld.param.u32 	%r16, [_Z37dvc_InitExtrapolatePhaseFieldInactivePiPcPdS1_iiiii_param_7];
	ld.param.u32 	%r17, [_Z37dvc_InitExtrapolatePhaseFieldInactivePiPcPdS1_iiiii_param_8];
	cvta.to.global.u64 	%rd1, %rd18;
	cvta.to.global.u64 	%rd2, %rd17;
	setp.lt.s32 	%p1, %r17, -262143;
	@%p1 bra 	$L__BB1_46;
	shr.s32 	%r18, %r17, 31;
	shr.u32 	%r19, %r18, 14;
	add.s32 	%r20, %r17, %r19;
	shr.s32 	%r21, %r20, 18;
	neg.s32 	%r33, %r21;
	mov.u32 	%r22, %ctaid.x;
	mov.u32 	%r1, %ntid.x;
	mov.u32 	%r23, %tid.x;
	add.s32 	%r2, %r16, %r15;
	add.s32 	%r24, %r23, %r13;
	mul.lo.s32 	%r25, %r1, %r22;
	mad.lo.s32 	%r26, %r25, %r21, %r25;
	add.s32 	%r32, %r24, %r26;
	cvta.to.global.u64 	%rd3, %rd16;
$L__BB1_2:
	ld.param.u32 	%r31, [_Z37dvc_InitExtrapolatePhaseFieldInactivePiPcPdS1_iiiii_param_5];
	setp.ge.s32 	%p2, %r32, %r31;
	@%p2 bra 	$L__BB1_45;
	ld.param.u64 	%rd52, [_Z37dvc_InitExtrapolatePhaseFieldInactivePiPcPdS1_iiiii_param_0];
	cvta.to.global.u64 	%rd19, %rd52;
	mul.wide.s32 	%rd20, %r32, 4;
	add.s64 	%rd21, %rd19, %rd20;
	ld.global.u32 	%r7, [%rd21];
	cvt.s64.s32 	%rd22, %r7;
	add.s64 	%rd4, %rd2, %rd22;
	ld.global.s8 	%rs1, [%rd4+-1];
	setp.gt.s16 	%p3, %rs1, 3;
	mul.wide.s32 	%rd23, %r7, 8;
	add.s64 	%rd5, %rd1, %rd23;
	mov.f64 	%fd97, 0d0000000000000000;
	mov.f64 	%fd98, %fd97;
	@%p3 bra 	$L__BB1_5;
	ld.global.f64 	%fd75, [%rd5+-8];
	fma.rn.f64 	%fd97, %fd75, 0d3FAC71C71C71C71D, 0d0000000000000000;
	mov.f64 	%fd98, 0d3FAC71C71C71C71D;
$L__BB1_5:
	ld.global.s8 	%rs2, [%rd4+1];
	setp.gt.s16 	%p4, %rs2, 3;
	@%p4 bra 	$L__BB1_7;
	ld.global.f64 	%fd76, [%rd5+8];
	fma.rn.f64 	%fd97, %fd76, 0d3FAC71C71C71C71D, %fd97;
	add.f64 	%fd98, %fd98, 0d3FAC71C71C71C71D;
$L__BB1_7:
	sub.s32 	%r27, %r7, %r15;
	cvt.s64.s32 	%rd24, %r27;
	add.s64 	%rd6, %rd2, %rd24;
	ld.global.s8 	%rs3, [%rd6];
	setp.gt.s16 	%p5, %rs3, 3;
	mul.wide.s32 	%rd25, %r27, 8;
	add.s64 	%rd7, %rd1, %rd25;
	@%p5 bra 	$L__BB1_9;
	ld.global.f64 	%fd77, [%rd7];
	fma.rn.f64 	%fd97, %fd77, 0d3FAC71C71C71C71D, %fd97;
	add.f64 	%fd98, %fd98, 0d3FAC71C71C71C71D;
$L__BB1_9:
	cvt.s64.s32 	%rd26, %r15;
	add.s64 	%rd8, %rd4, %rd26;
	ld.global.s8 	%rs4, [%rd8];
	setp.gt.s16 	%p6, %rs4, 3;
	mul.wide.s32 	%rd27, %r15, 8;
	add.s64 	%rd9, %rd5, %rd27;
	@%p6 bra 	$L__BB1_11;
	ld.global.f64 	%fd78, [%rd9];
	fma.rn.f64 	%fd97, %fd78, 0d3FAC71C71C71C71D, %fd97;
	add.f64 	%fd98, %fd98, 0d3FAC71C71C71C71D;
$L__BB1_11:
	sub.s32 	%r8, %r7, %r16;
	cvt.s64.s32 	%rd28, %r8;
	add.s64 	%rd10, %rd2, %rd28;
	ld.global.s8 	%rs5, [%rd10];
	setp.gt.s16 	%p7, %rs5, 3;
	mul.wide.s32 	%rd29, %r8, 8;
	add.s64 	%rd11, %rd1, %rd29;
	@%p7 bra 	$L__BB1_13;
	ld.global.f64 	%fd79, [%rd11];
	fma.rn.f64 	%fd97, %fd79, 0d3FAC71C71C71C71D, %fd97;
	add.f64 	%fd98, %fd98, 0d3FAC71C71C71C71D;
$L__BB1_13:
	add.s32 	%r9, %r16, %r7;
	cvt.s64.s32 	%rd30, %r16;
	add.s64 	%rd12, %rd4, %rd30;
	ld.global.s8 	%rs6, [%rd12];
	setp.gt.s16 	%p8, %rs6, 3;
	mul.wide.s32 	%rd31, %r9, 8;
	add.s64 	%rd13, %rd1, %rd31;
	@%p8 bra 	$L__BB1_15;
	ld.global.f64 	%fd80, [%rd13];
	fma.rn.f64 	%fd97, %fd80, 0d3FAC71C71C71C71D, %fd97;
	add.f64 	%fd98, %fd98, 0d3FAC71C71C71C71D;
$L__BB1_15:
	ld.global.s8 	%rs7, [%rd6+-1];
	setp.gt.s16 	%p9, %rs7, 3;
	@%p9 bra 	$L__BB1_17;
	ld.global.f64 	%fd81, [%rd7+-8];
	fma.rn.f64 	%fd97, %fd81, 0d3F9C71C71C71C71D, %fd97;
	add.f64 	%fd98, %fd98, 0d3F9C71C71C71C71D;
$L__BB1_17:
	ld.global.s8 	%rs8, [%rd8+1];
	setp.gt.s16 	%p10, %rs8, 3;
	@%p10 bra 	$L__BB1_19;
	ld.global.f64 	%fd82, [%rd9+8];
	fma.rn.f64 	%fd97, %fd82, 0d3F9C71C71C71C71D, %fd97;
	add.f64 	%fd98, %fd98, 0d3F9C71C71C71C71D;
$L__BB1_19:
	ld.global.s8 	%rs9, [%rd8+-1];
	setp.gt.s16 	%p11, %rs9, 3;
	@%p11 bra 	$L__BB1_21;
	ld.global.f64 	%fd83, [%rd9+-8];
	fma.rn.f64 	%fd97, %fd83, 0d3F9C71C71C71C71D, %fd97;
	add.f64 	%fd98, %fd98, 0d3F9C71C71C71C71D;
$L__BB1_21:
	ld.global.s8 	%rs10, [%rd6+1];
	setp.gt.s16 	%p12, %rs10, 3;
	@%p12 bra 	$L__BB1_23;
	ld.global.f64 	%fd84, [%rd7+8];
	fma.rn.f64 	%fd97, %fd84, 0d3F9C71C71C71C71D, %fd97;
	add.f64 	%fd98, %fd98, 0d3F9C71C71C71C71D;
$L__BB1_23:
	ld.global.s8 	%rs11, [%rd10+-1];
	setp.gt.s16 	%p13, %rs11, 3;
	@%p13 bra 	$L__BB1_25;
	ld.global.f64 	%fd85, [%rd11+-8];
	fma.rn.f64 	%fd97, %fd85, 0d3F9C71C71C71C71D, %fd97;
	add.f64 	%fd98, %fd98, 0d3F9C71C71C71C71D;
$L__BB1_25:
	ld.global.s8 	%rs12, [%rd12+1];
	setp.gt.s16 	%p14, %rs12, 3;
	@%p14 bra 	$L__BB1_27;
	ld.global.f64 	%fd86, [%rd13+8];
	fma.rn.f64 	%fd97, %fd86, 0d3F9C71C71C71C71D, %fd97;
	add.f64 	%fd98, %fd98, 0d3F9C71C71C71C71D;
$L__BB1_27:
	ld.global.s8 	%rs13, [%rd12+-1];
	setp.gt.s16 	%p15, %rs13, 3;
	@%p15 bra 	$L__BB1_29;
	ld.global.f64 	%fd87, [%rd13+-8];
	fma.rn.f64 	%fd97, %fd87, 0d3F9C71C71C71C71D, %fd97;
	add.f64 	%fd98, %fd98, 0d3F9C71C71C71C71D;
$L__BB1_29:
	ld.global.s8 	%rs14, [%rd10+1];
	setp.gt.s16 	%p16, %rs14, 3;
	@%p16 bra 	$L__BB1_31;
	ld.global.f64 	%fd88, [%rd11+8];
	fma.rn.f64 	%fd97, %fd88, 0d3F9C71C71C71C71D, %fd97;
	add.f64 	%fd98, %fd98, 0d3F9C71C71C71C71D;
$L__BB1_31:
	sub.s32 	%r10, %r7, %r2;
	cvt.s64.s32 	%rd32, %r10;
	add.s64 	%rd33, %rd2, %rd32;
	ld.global.s8 	%rs15, [%rd33];
	setp.gt.s16 	%p17, %rs15, 3;
	@%p17 bra 	$L__BB1_33;
	mul.wide.s32 	%rd34, %r10, 8;
	add.s64 	%rd35, %rd1, %rd34;
	ld.global.f64 	%fd89, [%rd35];
	fma.rn.f64 	%fd97, %fd89, 0d3F9C71C71C71C71D, %fd97;
	add.f64 	%fd98, %fd98, 0d3F9C71C71C71C71D;
$L__BB1_33:
	cvt.s64.s32 	%rd36, %r15;
	add.s64 	%rd37, %rd12, %rd36;
	ld.global.s8 	%rs16, [%rd37];
	setp.gt.s16 	%p18, %rs16, 3;
	@%p18 bra 	$L__BB1_35;
	add.s32 	%r28, %r9, %r15;
	mul.wide.s32 	%rd38, %r28, 8;
	add.s64 	%rd39, %rd1, %rd38;
	ld.global.f64 	%fd90, [%rd39];
	fma.rn.f64 	%fd97, %fd90, 0d3F9C71C71C71C71D, %fd97;
	add.f64 	%fd98, %fd98, 0d3F9C71C71C71C71D;
$L__BB1_35:
	cvt.s64.s32 	%rd40, %r16;
	add.s64 	%rd41, %rd6, %rd40;
	ld.global.s8 	%rs17, [%rd41];
	setp.gt.s16 	%p19, %rs17, 3;
	@%p19 bra 	$L__BB1_37;
	sub.s32 	%r29, %r9, %r15;
	mul.wide.s32 	%rd42, %r29, 8;
	add.s64 	%rd43, %rd1, %rd42;
	ld.global.f64 	%fd91, [%rd43];
	fma.rn.f64 	%fd97, %fd91, 0d3F9C71C71C71C71D, %fd97;
	add.f64 	%fd98, %fd98, 0d3F9C71C71C71C71D;
$L__BB1_37:
	add.s64 	%rd45, %rd10, %rd36;
	ld.global.s8 	%rs18, [%rd45];
	setp.gt.s16 	%p20, %rs18, 3;
	@%p20 bra 	$L__BB1_39;
	add.s32 	%r30, %r8, %r15;
	mul.wide.s32 	%rd46, %r30, 8;
	add.s64 	%rd47, %rd1, %rd46;
	ld.global.f64 	%fd92, [%rd47];
	fma.rn.f64 	%fd97, %fd92, 0d3F9C71C71C71C71D, %fd97;
	add.f64 	%fd98, %fd98, 0d3F9C71C71C71C71D;
$L__BB1_39:
	setp.eq.f64 	%p21, %fd98, 0d0000000000000000;
	selp.f64 	%fd93, 0d0000000000000000, %fd97, %p21;
	selp.f64 	%fd94, 0d3FF0000000000000, %fd98, %p21;
	div.rn.f64 	%fd72, %fd93, %fd94;
	setp.leu.f64 	%p22, %fd72, 0d0000000000000000;
	mul.wide.s32 	%rd48, %r7, 8;
	add.s64 	%rd14, %rd3, %rd48;
	@%p22 bra 	$L__BB1_41;
	mov.b64 	%rd49, 4607182418800017408;
	st.global.u64 	[%rd14], %rd49;
$L__BB1_41:
	setp.geu.f64 	%p23, %fd72, 0d0000000000000000;
	@%p23 bra 	$L__BB1_43;
	mov.b64 	%rd50, -4616189618054758400;
	st.global.u64 	[%rd14], %rd50;
$L__BB1_43:
	setp.neu.f64 	%p24, %fd72, 0d0000000000000000;
	@%p24 bra 	$L__BB1_45;
	mov.b64 	%rd51, -4616189618054758400;
	st.global.u64 	[%rd14], %rd51;
$L__BB1_45:
	add.s32 	%r33, %r33, 1;
	add.s32 	%r32, %r32, %r1;
	setp.ne.s32 	%p25, %r33, 1;
	@%p25 bra 	$L__BB1_2;
$L__BB1_46:
	ret;

}
	// .globl	_Z26dvc_ExtrapolateScalarFieldPiS_PdS0_iiiii
.visible .entry _Z26dvc_ExtrapolateScalarFieldPiS_PdS0_iiiii(
	.param .u64 .ptr .align 1 _Z26dvc_ExtrapolateScalarFieldPiS_PdS0_iiiii_param_0,
	.param .u64 .ptr .align 1 _Z26dvc_ExtrapolateScalarFieldPiS_PdS0_iiiii_param_1,
	.param .u64 .ptr .align 1 _Z26dvc_ExtrapolateScalarFieldPiS_PdS0_iiiii_param_2,
	.param .u64 .ptr .align 1 _Z26dvc_ExtrapolateScalarFieldPiS_PdS0_iiiii_param_3,
	.param .u32 _Z26dvc_ExtrapolateScalarFieldPiS_PdS0_iiiii_param_4,
	.param .u32 _Z26dvc_ExtrapolateScalarFieldPiS_PdS0_iiiii_param_5,
	.param .u32 _Z26dvc_ExtrapolateScalarFieldPiS_PdS0_iiiii_param_6,
	.param .u32 _Z26dvc_ExtrapolateScalarFieldPiS_PdS0_iiiii_param_7,
	.param .u32 _Z26dvc_ExtrapolateScalarFieldPiS_PdS0_iiiii_param_8
)
{
	.reg .pred 	%p<4>;
	.reg .b32 	%r<41>;
	.reg .b64 	%rd<68>;
	.reg .b64 	%fd<38>;

	ld.param.u64 	%rd5, [_Z26dvc_ExtrapolateScalarFieldPiS_PdS0_iiiii_param_0];
	ld.param.u64 	%rd6, [_Z26dvc_ExtrapolateScalarFieldPiS_PdS0_iiiii_param_1];
	ld.param.u64 	%rd7, [_Z26dvc_ExtrapolateScalarFieldPiS_PdS0_iiiii_param_2];
	ld.param.u64 	%rd8, [_Z26dvc_ExtrapolateScalarFieldPiS_PdS0_iiiii_param_3];
	ld.param.u32 	%r8, [_Z26dvc_ExtrapolateScalarFieldPiS_PdS0_iiiii_param_4];
	ld.param.u32 	%r9, [_Z26dvc_ExtrapolateScalarFieldPiS_PdS0_iiiii_param_5];
	ld.param.u32 	%r10, [_Z26dvc_ExtrapolateScalarFieldPiS_PdS0_iiiii_param_6];
	setp.lt.s32 	%p1, %r10, -262143;
	@%p1 bra 	$L__BB2_5;
	cvta.to.global.u64 	%rd1, %rd7;
	shr.s32 	%r11, %r10, 31;
	shr.u32 	%r12, %r11, 14;
	add.s32 	%r13, %r10, %r12;
	shr.s32 	%r14, %r13, 18;
	neg.s32 	%r40, %r14;
	mov.u32 	%r15, %ctaid.x;
	mov.u32 	%r1, %ntid.x;
	mov.u32 	%r16, %tid.x;
	add.s32 	%r17, %r16, %r8;
	mul.lo.s32 	%r18, %r1, %r15;
	mad.lo.s32 	%r19, %r18, %r14, %r18;
	add.s32 	%r39, %r17, %r19;
	cvta.to.global.u64 	%rd2, %rd5;
	cvta.to.global.u64 	%rd3, %rd6;
	cvta.to.global.u64 	%rd4, %rd8;
	mul.wide.s32 	%rd14, %r10, 4;
$L__BB2_2:
	setp.ge.s32 	%p2, %r39, %r9;
	@%p2 bra 	$L__BB2_4;
	mul.wide.s32 	%rd9, %r39, 4;
	add.s64 	%rd10, %rd2, %rd9;
	ld.global.u32 	%r20, [%rd10];
	add.s64 	%rd11, %rd3, %rd9;
	ld.global.u32 	%r21, [%rd11];
	mul.wide.s32 	%rd12, %r21, 8;
	add.s64 	%rd13, %rd1, %rd12;
	ld.global.f64 	%fd1, [%rd13];
	fma.rn.f64 	%fd2, %fd1, 0d3FAC71C71C71C71D, 0d0000000000000000;
	add.s64 	%rd15, %rd11, %rd14;
	ld.global.u32 	%r22, [%rd15];
	mul.wide.s32 	%rd16, %r22, 8;
	add.s64 	%rd17, %rd1, %rd16;
	ld.global.f64 	%fd3, [%rd17];
	fma.rn.f64 	%fd4, %fd3, 0d3FAC71C71C71C71D, %fd2;
	add.s64 	%rd18, %rd15, %rd14;
	ld.global.u32 	%r23, [%rd18];
	mul.wide.s32 	%rd19, %r23, 8;
	add.s64 	%rd20, %rd1, %rd19;
	ld.global.f64 	%fd5, [%rd20];
	fma.rn.f64 	%fd6, %fd5, 0d3FAC71C71C71C71D, %fd4;
	add.s64 	%rd21, %rd18, %rd14;
	ld.global.u32 	%r24, [%rd21];
	mul.wide.s32 	%rd22, %r24, 8;
	add.s64 	%rd23, %rd1, %rd22;
	ld.global.f64 	%fd7, [%rd23];
	fma.rn.f64 	%fd8, %fd7, 0d3FAC71C71C71C71D, %fd6;
	add.s64 	%rd24, %rd21, %rd14;
	ld.global.u32 	%r25, [%rd24];
	mul.wide.s32 	%rd25, %r25, 8;
	add.s64 	%rd26, %rd1, %rd25;
	ld.global.f64 	%fd9, [%rd26];
	fma.rn.f64 	%fd10, %fd9, 0d3FAC71C71C71C71D, %fd8;
	add.s64 	%rd27, %rd24, %rd14;
	ld.global.u32 	%r26, [%rd27];
	mul.wide.s32 	%rd28, %r26, 8;
	add.s64 	%rd29, %rd1, %rd28;
	ld.global.f64 	%fd11, [%rd29];
	fma.rn.f64 	%fd12, %fd11, 0d3FAC71C71C71C71D, %fd10;
	add.s64 	%rd30, %rd27, %rd14;
	ld.global.u32 	%r27, [%rd30];
	mul.wide.s32 	%rd31, %r27, 8;
	add.s64 	%rd32, %rd1, %rd31;
	ld.global.f64 	%fd13, [%rd32];
	fma.rn.f64 	%fd14, %fd13, 0d3F9C71C71C71C71D, %fd12;
	add.s64 	%rd33, %rd30, %rd14;
	ld.global.u32 	%r28, [%rd33];
	mul.wide.s32 	%rd34, %r28, 8;
	add.s64 	%rd35, %rd1, %rd34;
	ld.global.f64 	%fd15, [%rd35];
	fma.rn.f64 	%fd16, %fd15, 0d3F9C71C71C71C71D, %fd14;
	add.s64 	%rd36, %rd33, %rd14;
	ld.global.u32 	%r29, [%rd36];
	mul.wide.s32 	%rd37, %r29, 8;
	add.s64 	%rd38, %rd1, %rd37;
	ld.global.f64 	%fd17, [%rd38];
	fma.rn.f64 	%fd18, %fd17, 0d3F9C71C71C71C71D, %fd16;
	add.s64 	%rd39, %rd36, %rd14;
	ld.global.u32 	%r30, [%rd39];
	mul.wide.s32 	%rd40, %r30, 8;
	add.s64 	%rd41, %rd1, %rd40;
	ld.global.f64 	%fd19, [%rd41];
	fma.rn.f64 	%fd20, %fd19, 0d3F9C71C71C71C71D, %fd18;
	add.s64 	%rd42, %rd39, %rd14;
	ld.global.u32 	%r31, [%rd42];
	mul.wide.s32 	%rd43, %r31, 8;
	add.s64 	%rd44, %rd1, %rd43;
	ld.global.f64 	%fd21, [%rd44];
	fma.rn.f64 	%fd22, %fd21, 0d3F9C71C71C71C71D, %fd20;
	add.s64 	%rd45, %rd42, %rd14;
	ld.global.u32 	%r32, [%rd45];
	mul.wide.s32 	%rd46, %r32, 8;
	add.s64 	%rd47, %rd1, %rd46;
	ld.global.f64 	%fd23, [%rd47];
	fma.rn.f64 	%fd24, %fd23, 0d3F9C71C71C71C71D, %fd22;
	add.s64 	%rd48, %rd45, %rd14;
	ld.global.u32 	%r33, [%rd48];
	mul.wide.s32 	%rd49, %r33, 8;
	add.s64 	%rd50, %rd1, %rd49;
	ld.global.f64 	%fd25, [%rd50];
	fma.rn.f64 	%fd26, %fd25, 0d3F9C71C71C71C71D, %fd24;
	add.s64 	%rd51, %rd48, %rd14;
	ld.global.u32 	%r34, [%rd51];
	mul.wide.s32 	%rd52, %r34, 8;
	add.s64 	%rd53, %rd1, %rd52;
	ld.global.f64 	%fd27, [%rd53];
	fma.rn.f64 	%fd28, %fd27, 0d3F9C71C71C71C71D, %fd26;
	add.s64 	%rd54, %rd51, %rd14;
	ld.global.u32 	%r35, [%rd54];
	mul.wide.s32 	%rd55, %r35, 8;
	add.s64 	%rd56, %rd1, %rd55;
	ld.global.f64 	%fd29, [%rd56];
	fma.rn.f64 	%fd30, %fd29, 0d3F9C71C71C71C71D, %fd28;
	add.s64 	%rd57, %rd54, %rd14;
	ld.global.u32 	%r36, [%rd57];
	mul.wide.s32 	%rd58, %r36, 8;
	add.s64 	%rd59, %rd1, %rd58;
	ld.global.f64 	%fd31, [%rd59];
	fma.rn.f64 	%fd32, %fd31, 0d3F9C71C71C71C71D, %fd30;
	add.s64 	%rd60, %rd57, %rd14;
	ld.global.u32 	%r37, [%rd60];
	mul.wide.s32 	%rd61, %r37, 8;
	add.s64 	%rd62, %rd1, %rd61;
	ld.global.f64 	%fd33, [%rd62];
	fma.rn.f64 	%fd34, %fd33, 0d3F9C71C71C71C71D, %fd32;
	add.s64 	%rd63, %rd60, %rd14;
	ld.global.u32 	%r38, [%rd63];
	mul.wide.s32 	%rd64, %r38, 8;
	add.s64 	%rd65, %rd1, %rd64;
	ld.global.f64 	%fd35, [%rd65];
	fma.rn.f64 	%fd36, %fd35, 0d3F9C71C71C71C71D, %fd34;
	div.rn.f64 	%fd37, %fd36, 0d3FE5555555555557;
	mul.wide.s32 	%rd66, %r20, 8;
	add.s64 	%rd67, %rd4, %rd66;
	st.global.f64 	[%rd67], %fd37;
$L__BB2_4:
	add.s32 	%r40, %r40, 1;
	add.s32 	%r39, %r39, %r1;
	setp.ne.s32 	%p3, %r40, 1;
	@%p3 bra 	$L__BB2_2;
$L__BB2_5:
	ret;

}
	// .globl	_Z18dvc_ComputeGradPhidPiPdS0_S0_S0_S0_S0_S0_S0_iiiiii
.visible .entry _Z18dvc_ComputeGradPhidPiPdS0_S0_S0_S0_S0_S0_S0_iiiiii(
	.param .f64 _Z18dvc_ComputeGradPhidPiPdS0_S0_S0_S0_S0_S0_S0_iiiiii_param_0,
	.param .u64 .ptr .align 1 _Z18dvc_ComputeGradPhidPiPdS0_S0_S0_S0_S0_S0_S0_iiiiii_param_1,
	.param .u64 .ptr .align 1 _Z18dvc_ComputeGradPhidPiPdS0_S0_S0_S0_S0_S0_S0_iiiiii_param_2,
	.param .u64 .ptr .align 1 _Z18dvc_ComputeGradPhidPiPdS0_S0_S0_S0_S0_S0_S0_iiiiii_param_3,
	.param .u64 .ptr .align 1 _Z18dvc_ComputeGradPhidPiPdS0_S0_S0_S0_S0_S0_S0_iiiiii_param_4,
	.param .u64 .ptr .align 1 _Z18dvc_ComputeGradPhidPiPdS0_S0_S0_S0_S0_S0_S0_iiiiii_param_5,
	.param .u64 .ptr .align 1 _Z18dvc_ComputeGradPhidPiPdS0_S0_S0_S0_S0_S0_S0_iiiiii_param_6,
	.param .u64 .ptr .align 1 _Z18dvc_ComputeGradPhidPiPdS0_S0_S0_S0_S0_S0_S0_iiiiii_param_7,
	.param .u64 .ptr .align 1 _Z18dvc_ComputeGradPhidPiPdS0_S0_S0_S0_S0_S0_S0_iiiiii_param_8,
	.param .u64 .ptr .align 1 _Z18dvc_ComputeGradPhidPiPdS0_S0_S0_S0_S0_S0_S0_iiiiii_param_9,
	.param .u32 _Z18dvc_ComputeGradPhidPiPdS0_S0_S0_S0_S0_S0_S0_iiiiii_param_10,
	.param .u32 _Z18dvc_ComputeGradPhidPiPdS0_S0_S0_S0_S0_S0_S0_iiiiii_param_11,
	.param .u32 _Z18dvc_ComputeGradPhidPiPdS0_S0_S0_S0_S0_S0_S0_iiiiii_param_12,
	.param .u32 _Z18dvc_ComputeGradPhidPiPdS0_S0_S0_S0_S0_S0_S0_iiiiii_param_13,
	.param .u32 _Z18dvc_ComputeGradPhidPiPdS0_S0_S0_S0_S0_S0_S0_iiiiii_param_14,
	.param .u32 _Z18dvc_ComputeGradPhidPiPdS0_S0_S0_S0_S0_S0_S0_iiiiii_param_15
)
{
	.reg .pred 	%p<40>;
	.reg .b32 	%r<102>;
	.reg .b64 	%rd<74>;
	.reg .b64 	%fd<398>;

	ld.param.f64 	%fd60, [_Z18dvc_ComputeGradPhidPiPdS0_S0_S0_S0_S0_S0_S0_iiiiii_param_0];
	ld.param.u64 	%rd6, [_Z18dvc_ComputeGradPhidPiPdS0_S0_S0_S0_S0_S0_S0_iiiiii_param_3];
	ld.param.u64 	%rd11, [_Z18dvc_ComputeGradPhidPiPdS0_S0_S0_S0_S0_S0_S0_iiiiii_param_8];
	ld.param.u64 	%rd12, [_Z18dvc_ComputeGradPhidPiPdS0_S0_S0_S0_S0_S0_S0_iiiiii_param_9];
	ld.param.u32 	%r35, [_Z18dvc_ComputeGradPhidPiPdS0_S0_S0_S0_S0_S0_S0_iiiiii_param_10];
	ld.param.u32 	%r36, [_Z18dvc_ComputeGradPhidPiPdS0_S0_S0_S0_S0_S0_S0_iiiiii_param_11];
	ld.param.u32 	%r37, [_Z18dvc_ComputeGradPhidPiPdS0_S0_S0_S0_S0_S0_S0_iiiiii_param_12];
	ld.param.u32 	%r39, [_Z18dvc_ComputeGradPhidPiPdS0_S0_S0_S0_S0_S0_S0_iiiiii_param_14];
	setp.lt.s32 	%p2, %r39, -262143;
	@%p2 bra 	$L__BB3_31;
	shr.s32 	%r40, %r39, 31;
	shr.u32 	%r41, %r40, 14;
	add.s32 	%r42, %r39, %r41;
	shr.s32 	%r43, %r42, 18;
	neg.s32 	%r92, %r43;
	mov.u32 	%r44, %ctaid.x;
	mov.u32 	%r1, %ntid.x;
	mov.u32 	%r45, %tid.x;
	add.s32 	%r2, %r36, %r35;
	mul.f64 	%fd1, %fd60, 0d3F91DF46A2529E84;
	abs.f64 	%fd2, %fd1;
	setp.eq.f64 	%p3, %fd2, 0d7FF0000000000000;
	mul.f64 	%fd62, %fd1, 0d3FE45F306DC9C883;
	cvt.rni.s32.f64 	%r3, %fd62;
	cvt.rn.f64.s32 	%fd63, %r3;
	fma.rn.f64 	%fd64, %fd63, 0dBFF921FB54442D18, %fd1;
	fma.rn.f64 	%fd65, %fd63, 0dBC91A62633145C00, %fd64;
	fma.rn.f64 	%fd3, %fd63, 0dB97B839A252049C0, %fd65;
	setp.ltu.f64 	%p4, %fd2, 0d41E0000000000000;
	mov.f64 	%fd66, 0d0000000000000000;
	mul.rn.f64 	%fd4, %fd1, %fd66;
	neg.f64 	%fd5, %fd1;
	mul.f64 	%fd67, %fd1, 0dBFE45F306DC9C883;
	cvt.rni.s32.f64 	%r4, %fd67;
	cvt.rn.f64.s32 	%fd68, %r4;
	fma.rn.f64 	%fd69, %fd68, 0dBFF921FB54442D18, %fd5;
	fma.rn.f64 	%fd70, %fd68, 0dBC91A62633145C00, %fd69;
	fma.rn.f64 	%fd6, %fd68, 0dB97B839A252049C0, %fd70;
	mul.rn.f64 	%fd7, %fd5, %fd66;
	or.pred  	%p1, %p3, %p4;
	add.s32 	%r46, %r45, %r37;
	mul.lo.s32 	%r47, %r1, %r44;
	mad.lo.s32 	%r48, %r47, %r43, %r47;
	add.s32 	%r91, %r46, %r48;
	cvta.to.global.u64 	%rd1, %rd11;
	cvta.to.global.u64 	%rd2, %rd12;
	cvta.to.global.u64 	%rd3, %rd6;
	mul.wide.s32 	%rd19, %r35, 8;
	mul.wide.s32 	%rd23, %r36, 8;
$L__BB3_2:
	ld.param.u32 	%r90, [_Z18dvc_ComputeGradPhidPiPdS0_S0_S0_S0_S0_S0_S0_iiiiii_param_13];
	setp.ge.s32 	%p5, %r91, %r90;
	@%p5 bra 	$L__BB3_30;
	ld.param.u64 	%rd73, [_Z18dvc_ComputeGradPhidPiPdS0_S0_S0_S0_S0_S0_S0_iiiiii_param_7];
	ld.param.u64 	%rd69, [_Z18dvc_ComputeGradPhidPiPdS0_S0_S0_S0_S0_S0_S0_iiiiii_param_2];
	ld.param.u64 	%rd68, [_Z18dvc_ComputeGradPhidPiPdS0_S0_S0_S0_S0_S0_S0_iiiiii_param_1];
	cvta.to.global.u64 	%rd13, %rd68;
	mul.wide.s32 	%rd14, %r91, 4;
	add.s64 	%rd15, %rd13, %rd14;
	ld.global.u32 	%r9, [%rd15];
	cvta.to.global.u64 	%rd16, %rd69;
	mul.wide.s32 	%rd17, %r9, 8;
	add.s64 	%rd18, %rd16, %rd17;
	ld.global.f64 	%fd71, [%rd18+8];
	ld.global.f64 	%fd72, [%rd18+-8];
	add.s64 	%rd20, %rd18, %rd19;
	ld.global.f64 	%fd73, [%rd20];
	sub.s32 	%r49, %r9, %r35;
	mul.wide.s32 	%rd21, %r49, 8;
	add.s64 	%rd22, %rd16, %rd21;
	ld.global.f64 	%fd74, [%rd22];
	add.s64 	%rd24, %rd18, %rd23;
	ld.global.f64 	%fd75, [%rd24];
	sub.s32 	%r50, %r9, %r36;
	mul.wide.s32 	%rd25, %r50, 8;
	add.s64 	%rd26, %rd16, %rd25;
	ld.global.f64 	%fd76, [%rd26];
	ld.global.f64 	%fd77, [%rd20+8];
	ld.global.f64 	%fd78, [%rd22+-8];
	ld.global.f64 	%fd79, [%rd22+8];
	ld.global.f64 	%fd80, [%rd20+-8];
	ld.global.f64 	%fd81, [%rd24+8];
	ld.global.f64 	%fd82, [%rd26+-8];
	ld.global.f64 	%fd83, [%rd26+8];
	ld.global.f64 	%fd84, [%rd24+-8];
	add.s64 	%rd27, %rd24, %rd19;
	ld.global.f64 	%fd85, [%rd27];
	sub.s32 	%r51, %r9, %r2;
	mul.wide.s32 	%rd28, %r51, 8;
	add.s64 	%rd29, %rd16, %rd28;
	ld.global.f64 	%fd86, [%rd29];
	add.s64 	%rd30, %rd26, %rd19;
	ld.global.f64 	%fd87, [%rd30];
	add.s64 	%rd31, %rd22, %rd23;
	ld.global.f64 	%fd88, [%rd31];
	mul.f64 	%fd89, %fd71, 0d3FC5555555555555;
	mul.f64 	%fd90, %fd80, 0d3FB5555555555555;
	sub.f64 	%fd91, %fd89, %fd90;
	mul.f64 	%fd92, %fd81, 0d3FB5555555555555;
	add.f64 	%fd93, %fd91, %fd92;
	mul.f64 	%fd94, %fd82, 0d3FB5555555555555;
	sub.f64 	%fd95, %fd93, %fd94;
	mul.f64 	%fd96, %fd83, 0d3FB5555555555555;
	add.f64 	%fd97, %fd95, %fd96;
	mul.f64 	%fd98, %fd84, 0d3FB5555555555555;
	sub.f64 	%fd99, %fd97, %fd98;
	mul.f64 	%fd100, %fd72, 0d3FC5555555555555;
	sub.f64 	%fd101, %fd99, %fd100;
	fma.rn.f64 	%fd102, %fd77, 0d3FB5555555555555, %fd101;
	mul.f64 	%fd103, %fd78, 0d3FB5555555555555;
	sub.f64 	%fd104, %fd102, %fd103;
	mul.f64 	%fd105, %fd79, 0d3FB5555555555555;
	add.f64 	%fd106, %fd105, %fd104;
	fma.rn.f64 	%fd107, %fd85, 0d3FB5555555555555, %fd90;
	mul.f64 	%fd108, %fd86, 0d3FB5555555555555;
	sub.f64 	%fd109, %fd107, %fd108;
	mul.f64 	%fd110, %fd87, 0d3FB5555555555555;
	add.f64 	%fd111, %fd109, %fd110;
	mul.f64 	%fd112, %fd88, 0d3FB5555555555555;
	sub.f64 	%fd113, %fd111, %fd112;
	fma.rn.f64 	%fd114, %fd73, 0d3FC5555555555555, %fd113;
	mul.f64 	%fd115, %fd74, 0d3FC5555555555555;
	sub.f64 	%fd116, %fd114, %fd115;
	fma.rn.f64 	%fd117, %fd77, 0d3FB5555555555555, %fd116;
	sub.f64 	%fd118, %fd117, %fd103;
	sub.f64 	%fd119, %fd118, %fd105;
	sub.f64 	%fd120, %fd92, %fd94;
	sub.f64 	%fd121, %fd120, %fd96;
	add.f64 	%fd122, %fd121, %fd98;
	fma.rn.f64 	%fd123, %fd85, 0d3FB5555555555555, %fd122;
	sub.f64 	%fd124, %fd123, %fd108;
	sub.f64 	%fd125, %fd124, %fd110;
	add.f64 	%fd126, %fd125, %fd112;
	fma.rn.f64 	%fd127, %fd75, 0d3FC5555555555555, %fd126;
	mul.f64 	%fd128, %fd76, 0d3FC5555555555555;
	sub.f64 	%fd129, %fd127, %fd128;
	mul.f64 	%fd130, %fd119, %fd119;
	fma.rn.f64 	%fd131, %fd106, %fd106, %fd130;
	fma.rn.f64 	%fd132, %fd129, %fd129, %fd131;
	sqrt.rn.f64 	%fd133, %fd132;
	setp.eq.f64 	%p6, %fd132, 0d0000000000000000;
	selp.f64 	%fd134, 0d3FF0000000000000, %fd133, %p6;
	div.rn.f64 	%fd11, %fd106, %fd134;
	div.rn.f64 	%fd12, %fd119, %fd134;
	div.rn.f64 	%fd13, %fd129, %fd134;
	cvta.to.global.u64 	%rd32, %rd73;
	add.s64 	%rd33, %rd32, %rd17;
	ld.global.f64 	%fd135, [%rd33];
	add.s64 	%rd34, %rd1, %rd17;
	ld.global.f64 	%fd136, [%rd34];
	add.s64 	%rd35, %rd2, %rd17;
	ld.global.f64 	%fd137, [%rd35];
	mul.f64 	%fd138, %fd136, %fd136;
	fma.rn.f64 	%fd139, %fd135, %fd135, %fd138;
	fma.rn.f64 	%fd140, %fd137, %fd137, %fd139;
	sqrt.rn.f64 	%fd141, %fd140;
	setp.eq.f64 	%p7, %fd140, 0d0000000000000000;
	selp.f64 	%fd142, 0d3FF0000000000000, %fd141, %p7;
	div.rn.f64 	%fd14, %fd135, %fd142;
	div.rn.f64 	%fd15, %fd136, %fd142;
	div.rn.f64 	%fd16, %fd137, %fd142;
	mul.f64 	%fd143, %fd15, %fd12;
	fma.rn.f64 	%fd144, %fd14, %fd11, %fd143;
	fma.rn.f64 	%fd17, %fd16, %fd13, %fd144;
	{
	.reg .b32 %temp; 
	mov.b64 	{%temp, %r10}, %fd17;
	}
	abs.f64 	%fd18, %fd17;
	{
	.reg .b32 %temp; 
	mov.b64 	{%temp, %r52}, %fd18;
	}
	setp.gt.s32 	%p8, %r52, 1071801957;
	@%p8 bra 	$L__BB3_7;
	mul.f64 	%fd185, %fd17, %fd17;
	fma.rn.f64 	%fd186, %fd185, 0d3FB0066BDC1895E9, 0dBFB3823B180754AF;
	fma.rn.f64 	%fd187, %fd186, %fd185, 0d3FB11E52CC2F79AE;
	fma.rn.f64 	%fd188, %fd187, %fd185, 0dBF924EAF3526861B;
	fma.rn.f64 	%fd189, %fd188, %fd185, 0d3F91DF02A31E6CB7;
	fma.rn.f64 	%fd190, %fd189, %fd185, 0d3F847D18B0EEC6CC;
	fma.rn.f64 	%fd191, %fd190, %fd185, 0d3F8D0AF961BA53B0;
	fma.rn.f64 	%fd192, %fd191, %fd185, 0d3F91BF7734CF1C48;
	fma.rn.f64 	%fd193, %fd192, %fd185, 0d3F96E91483144EF7;
	fma.rn.f64 	%fd194, %fd193, %fd185, 0d3F9F1C6E0A4F9F81;
	fma.rn.f64 	%fd195, %fd194, %fd185, 0d3FA6DB6DC27FA92B;
	fma.rn.f64 	%fd196, %fd195, %fd185, 0d3FB333333320F91B;
	fma.rn.f64 	%fd197, %fd196, %fd185, 0d3FC5555555555F4D;
	mul.f64 	%fd198, %fd185, %fd197;
	fma.rn.f64 	%fd19, %fd198, %fd18, %fd18;
	setp.gt.s32 	%p12, %r10, -1;
	@%p12 bra 	$L__BB3_6;
	mov.f64 	%fd203, 0d3C91A62633145C07;
	add.rn.f64 	%fd204, %fd19, %fd203;
	mov.f64 	%fd205, 0d3FF921FB54442D18;
	add.rn.f64 	%fd385, %fd205, %fd204;
	bra.uni 	$L__BB3_8;
$L__BB3_6:
	mov.f64 	%fd199, 0dBC91A62633145C07;
	add.rn.f64 	%fd200, %fd19, %fd199;
	neg.f64 	%fd201, %fd200;
	mov.f64 	%fd202, 0d3FF921FB54442D18;
	add.rn.f64 	%fd385, %fd202, %fd201;
	bra.uni 	$L__BB3_8;
$L__BB3_7:
	mov.f64 	%fd145, 0d3FF0000000000000;
	sub.f64 	%fd146, %fd145, %fd18;
	{
	.reg .b32 %temp; 
	mov.b64 	{%r53, %temp}, %fd146;
	}
	{
	.reg .b32 %temp; 
	mov.b64 	{%temp, %r54}, %fd146;
	}
	add.s32 	%r55, %r54, -1048576;
	mov.b64 	%fd147, {%r53, %r55};
	rsqrt.approx.ftz.f64 	%fd148, %fd147;
	{
	.reg .b32 %temp; 
	mov.b64 	{%r56, %temp}, %fd148;
	}
	{
	.reg .b32 %temp; 
	mov.b64 	{%temp, %r57}, %fd148;
	}
	add.s32 	%r58, %r57, -1048576;
	mov.b64 	%fd149, {%r56, %r58};
	mul.f64 	%fd150, %fd147, %fd148;
	neg.f64 	%fd151, %fd150;
	fma.rn.f64 	%fd152, %fd150, %fd151, %fd147;
	fma.rn.f64 	%fd153, %fd152, %fd149, %fd150;
	neg.f64 	%fd154, %fd153;
	fma.rn.f64 	%fd155, %fd148, %fd154, 0d3FF0000000000000;
	fma.rn.f64 	%fd156, %fd155, %fd149, %fd149;
	fma.rn.f64 	%fd157, %fd153, %fd154, %fd147;
	fma.rn.f64 	%fd158, %fd157, %fd156, %fd153;
	{
	.reg .b32 %temp; 
	mov.b64 	{%r59, %temp}, %fd158;
	}
	{
	.reg .b32 %temp; 
	mov.b64 	{%temp, %r60}, %fd158;
	}
	add.s32 	%r61, %r60, 1048576;
	mov.b64 	%fd159, {%r59, %r61};
	fma.rn.f64 	%fd160, %fd146, 0d3EC715B371155F70, 0dBEBAC2FE66FAAC4B;
	fma.rn.f64 	%fd161, %fd160, %fd146, 0d3ED9A9B88EFCD9B8;
	fma.rn.f64 	%fd162, %fd161, %fd146, 0d3EDD0F40A8A0C4C3;
	fma.rn.f64 	%fd163, %fd162, %fd146, 0d3EF46D4CFA9E0E1F;
	fma.rn.f64 	%fd164, %fd163, %fd146, 0d3F079C168D1E2422;
	fma.rn.f64 	%fd165, %fd164, %fd146, 0d3F1C9A88C3BCA540;
	fma.rn.f64 	%fd166, %fd165, %fd146, 0d3F31C4E64BD476DF;
	fma.rn.f64 	%fd167, %fd166, %fd146, 0d3F46E8BA60009C8F;
	fma.rn.f64 	%fd168, %fd167, %fd146, 0d3F5F1C71C62B05A2;
	fma.rn.f64 	%fd169, %fd168, %fd146, 0d3F76DB6DB6DC9F2C;
	fma.rn.f64 	%fd170, %fd169, %fd146, 0d3F9333333333329C;
	fma.rn.f64 	%fd171, %fd170, %fd146, 0d3FB5555555555555;
	setp.lt.s32 	%p9, %r54, 1;
	mov.f64 	%fd172, 0d0000000000000000;
	mul.rn.f64 	%fd173, %fd18, %fd172;
	mul.f64 	%fd174, %fd146, %fd171;
	fma.rn.f64 	%fd175, %fd174, %fd159, %fd159;
	selp.f64 	%fd176, %fd173, %fd175, %p9;
	setp.lt.s32 	%p10, %r54, 0;
	mov.f64 	%fd177, 0d7FF0000000000000;
	mul.rn.f64 	%fd178, %fd176, %fd177;
	selp.f64 	%fd179, %fd178, %fd176, %p10;
	setp.lt.s32 	%p11, %r10, 0;
	mov.f64 	%fd180, 0dBCA1A62633145C07;
	add.rn.f64 	%fd181, %fd179, %fd180;
	neg.f64 	%fd182, %fd181;
	mov.f64 	%fd183, 0d400921FB54442D18;
	add.rn.f64 	%fd184, %fd183, %fd182;
	selp.f64 	%fd385, %fd184, %fd179, %p11;
$L__BB3_8:
	abs.f64 	%fd24, %fd385;
	setp.neu.f64 	%p13, %fd24, 0d7FF0000000000000;
	@%p13 bra 	$L__BB3_10;
	mov.f64 	%fd211, 0d0000000000000000;
	mul.rn.f64 	%fd386, %fd385, %fd211;
	mov.b32 	%r93, 0;
	bra.uni 	$L__BB3_12;
$L__BB3_10:
	mul.f64 	%fd206, %fd385, 0d3FE45F306DC9C883;
	cvt.rni.s32.f64 	%r93, %fd206;
	cvt.rn.f64.s32 	%fd207, %r93;
	fma.rn.f64 	%fd208, %fd207, 0dBFF921FB54442D18, %fd385;
	fma.rn.f64 	%fd209, %fd207, 0dBC91A62633145C00, %fd208;
	fma.rn.f64 	%fd386, %fd207, 0dB97B839A252049C0, %fd209;
	setp.ltu.f64 	%p14, %fd24, 0d41E0000000000000;
	@%p14 bra 	$L__BB3_12;
	{ // callseq 0, 0
	.param .b64 param0;
	st.param.f64 	[param0], %fd385;
	.param .align 16 .b8 retval0[16];
	call.uni (retval0), 
	__internal_trig_reduction_slowpathd, 
	(
	param0
	);
	ld.param.f64 	%fd386, [retval0];
	ld.param.b32 	%r93, [retval0+8];
	} // callseq 0
$L__BB3_12:
	setp.eq.f64 	%p15, %fd2, 0d7FF0000000000000;
	shl.b32 	%r65, %r93, 6;
	cvt.u64.u32 	%rd36, %r65;
	and.b64  	%rd37, %rd36, 64;
	mov.u64 	%rd38, __cudart_sin_cos_coeffs;
	add.s64 	%rd39, %rd38, %rd37;
	mul.rn.f64 	%fd212, %fd386, %fd386;
	and.b32  	%r66, %r93, 1;
	setp.eq.b32 	%p16, %r66, 1;
	selp.f64 	%fd213, 0dBDA8FF8320FD8164, 0d3DE5DB65F9785EBA, %p16;
	ld.global.nc.v2.f64 	{%fd214, %fd215}, [%rd39];
	fma.rn.f64 	%fd216, %fd213, %fd212, %fd214;
	fma.rn.f64 	%fd217, %fd216, %fd212, %fd215;
	ld.global.nc.v2.f64 	{%fd218, %fd219}, [%rd39+16];
	fma.rn.f64 	%fd220, %fd217, %fd212, %fd218;
	fma.rn.f64 	%fd221, %fd220, %fd212, %fd219;
	ld.global.nc.v2.f64 	{%fd222, %fd223}, [%rd39+32];
	fma.rn.f64 	%fd224, %fd221, %fd212, %fd222;
	fma.rn.f64 	%fd225, %fd224, %fd212, %fd223;
	fma.rn.f64 	%fd226, %fd225, %fd386, %fd386;
	fma.rn.f64 	%fd227, %fd225, %fd212, 0d3FF0000000000000;
	selp.f64 	%fd228, %fd227, %fd226, %p16;
	and.b32  	%r67, %r93, 2;
	setp.eq.s32 	%p17, %r67, 0;
	mov.f64 	%fd229, 0d0000000000000000;
	sub.f64 	%fd230, %fd229, %fd228;
	selp.f64 	%fd29, %fd228, %fd230, %p17;
	mov.b32 	%r95, 1;
	mov.f64 	%fd388, %fd4;
	@%p15 bra 	$L__BB3_16;
	setp.ltu.f64 	%p18, %fd2, 0d41E0000000000000;
	mov.f64 	%fd388, %fd3;
	mov.u32 	%r94, %r3;
	@%p18 bra 	$L__BB3_15;
	{ // callseq 1, 0
	.param .b64 param0;
	st.param.f64 	[param0], %fd1;
	.param .align 16 .b8 retval0[16];
	call.uni (retval0), 
	__internal_trig_reduction_slowpathd, 
	(
	param0
	);
	ld.param.f64 	%fd388, [retval0];
	ld.param.b32 	%r94, [retval0+8];
	} // callseq 1
$L__BB3_15:
	add.s32 	%r95, %r94, 1;
$L__BB3_16:
	setp.eq.f64 	%p19, %fd2, 0d7FF0000000000000;
	selp.b32 	%r96, 0, %r3, %p19;
	selp.f64 	%fd389, %fd4, %fd3, %p19;
	shl.b32 	%r69, %r95, 6;
	cvt.u64.u32 	%rd40, %r69;
	and.b64  	%rd41, %rd40, 64;
	add.s64 	%rd43, %rd38, %rd41;
	mul.rn.f64 	%fd232, %fd388, %fd388;
	and.b32  	%r70, %r95, 1;
	setp.eq.b32 	%p20, %r70, 1;
	selp.f64 	%fd233, 0dBDA8FF8320FD8164, 0d3DE5DB65F9785EBA, %p20;
	ld.global.nc.v2.f64 	{%fd234, %fd235}, [%rd43];
	fma.rn.f64 	%fd236, %fd233, %fd232, %fd234;
	fma.rn.f64 	%fd237, %fd236, %fd232, %fd235;
	ld.global.nc.v2.f64 	{%fd238, %fd239}, [%rd43+16];
	fma.rn.f64 	%fd240, %fd237, %fd232, %fd238;
	fma.rn.f64 	%fd241, %fd240, %fd232, %fd239;
	ld.global.nc.v2.f64 	{%fd242, %fd243}, [%rd43+32];
	fma.rn.f64 	%fd244, %fd241, %fd232, %fd242;
	fma.rn.f64 	%fd245, %fd244, %fd232, %fd243;
	fma.rn.f64 	%fd246, %fd245, %fd388, %fd388;
	fma.rn.f64 	%fd247, %fd245, %fd232, 0d3FF0000000000000;
	selp.f64 	%fd248, %fd247, %fd246, %p20;
	and.b32  	%r71, %r95, 2;
	setp.eq.s32 	%p21, %r71, 0;
	mov.f64 	%fd249, 0d0000000000000000;
	sub.f64 	%fd250, %fd249, %fd248;
	selp.f64 	%fd34, %fd248, %fd250, %p21;
	@%p1 bra 	$L__BB3_18;
	{ // callseq 2, 0
	.param .b64 param0;
	st.param.f64 	[param0], %fd1;
	.param .align 16 .b8 retval0[16];
	call.uni (retval0), 
	__internal_trig_reduction_slowpathd, 
	(
	param0
	);
	ld.param.f64 	%fd389, [retval0];
	ld.param.b32 	%r96, [retval0+8];
	} // callseq 2
$L__BB3_18:
	setp.neu.f64 	%p22, %fd24, 0d7FF0000000000000;
	shl.b32 	%r73, %r96, 6;
	cvt.u64.u32 	%rd44, %r73;
	and.b64  	%rd45, %rd44, 64;
	add.s64 	%rd47, %rd38, %rd45;
	mul.rn.f64 	%fd252, %fd389, %fd389;
	and.b32  	%r74, %r96, 1;
	setp.eq.b32 	%p23, %r74, 1;
	selp.f64 	%fd253, 0dBDA8FF8320FD8164, 0d3DE5DB65F9785EBA, %p23;
	ld.global.nc.v2.f64 	{%fd254, %fd255}, [%rd47];
	fma.rn.f64 	%fd256, %fd253, %fd252, %fd254;
	fma.rn.f64 	%fd257, %fd256, %fd252, %fd255;
	ld.global.nc.v2.f64 	{%fd258, %fd259}, [%rd47+16];
	fma.rn.f64 	%fd260, %fd257, %fd252, %fd258;
	fma.rn.f64 	%fd261, %fd260, %fd252, %fd259;
	ld.global.nc.v2.f64 	{%fd262, %fd263}, [%rd47+32];
	fma.rn.f64 	%fd264, %fd261, %fd252, %fd262;
	fma.rn.f64 	%fd265, %fd264, %fd252, %fd263;
	fma.rn.f64 	%fd266, %fd265, %fd389, %fd389;
	fma.rn.f64 	%fd267, %fd265, %fd252, 0d3FF0000000000000;
	selp.f64 	%fd268, %fd267, %fd266, %p23;
	and.b32  	%r75, %r96, 2;
	setp.eq.s32 	%p24, %r75, 0;
	mov.f64 	%fd269, 0d0000000000000000;
	sub.f64 	%fd270, %fd269, %fd268;
	selp.f64 	%fd37, %fd268, %fd270, %p24;
	@%p22 bra 	$L__BB3_20;
	mov.f64 	%fd276, 0d0000000000000000;
	mul.rn.f64 	%fd391, %fd385, %fd276;
	mov.b32 	%r98, 1;
	bra.uni 	$L__BB3_23;
$L__BB3_20:
	mul.f64 	%fd271, %fd385, 0d3FE45F306DC9C883;
	cvt.rni.s32.f64 	%r97, %fd271;
	cvt.rn.f64.s32 	%fd272, %r97;
	fma.rn.f64 	%fd273, %fd272, 0dBFF921FB54442D18, %fd385;
	fma.rn.f64 	%fd274, %fd272, 0dBC91A62633145C00, %fd273;
	fma.rn.f64 	%fd391, %fd272, 0dB97B839A252049C0, %fd274;
	setp.ltu.f64 	%p25, %fd24, 0d41E0000000000000;
	@%p25 bra 	$L__BB3_22;
	{ // callseq 3, 0
	.param .b64 param0;
	st.param.f64 	[param0], %fd385;
	.param .align 16 .b8 retval0[16];
	call.uni (retval0), 
	__internal_trig_reduction_slowpathd, 
	(
	param0
	);
	ld.param.f64 	%fd391, [retval0];
	ld.param.b32 	%r97, [retval0+8];
	} // callseq 3
$L__BB3_22:
	add.s32 	%r98, %r97, 1;
$L__BB3_23:
	setp.eq.f64 	%p26, %fd2, 0d7FF0000000000000;
	shl.b32 	%r79, %r98, 6;
	cvt.u64.u32 	%rd48, %r79;
	and.b64  	%rd49, %rd48, 64;
	add.s64 	%rd51, %rd38, %rd49;
	mul.rn.f64 	%fd277, %fd391, %fd391;
	and.b32  	%r80, %r98, 1;
	setp.eq.b32 	%p27, %r80, 1;
	selp.f64 	%fd278, 0dBDA8FF8320FD8164, 0d3DE5DB65F9785EBA, %p27;
	ld.global.nc.v2.f64 	{%fd279, %fd280}, [%rd51];
	fma.rn.f64 	%fd281, %fd278, %fd277, %fd279;
	fma.rn.f64 	%fd282, %fd281, %fd277, %fd280;
	ld.global.nc.v2.f64 	{%fd283, %fd284}, [%rd51+16];
	fma.rn.f64 	%fd285, %fd282, %fd277, %fd283;
	fma.rn.f64 	%fd286, %fd285, %fd277, %fd284;
	ld.global.nc.v2.f64 	{%fd287, %fd288}, [%rd51+32];
	fma.rn.f64 	%fd289, %fd286, %fd277, %fd287;
	fma.rn.f64 	%fd290, %fd289, %fd277, %fd288;
	fma.rn.f64 	%fd291, %fd290, %fd391, %fd391;
	fma.rn.f64 	%fd292, %fd290, %fd277, 0d3FF0000000000000;
	selp.f64 	%fd293, %fd292, %fd291, %p27;
	and.b32  	%r81, %r98, 2;
	setp.eq.s32 	%p28, %r81, 0;
	mov.f64 	%fd294, 0d0000000000000000;
	sub.f64 	%fd295, %fd294, %fd293;
	selp.f64 	%fd43, %fd293, %fd295, %p28;
	mul.f64 	%fd296, %fd37, %fd43;
	div.rn.f64 	%fd297, %fd296, %fd29;
	sub.f64 	%fd298, %fd34, %fd297;
	div.rn.f64 	%fd299, %fd37, %fd29;
	mul.f64 	%fd300, %fd14, %fd298;
	fma.rn.f64 	%fd44, %fd11, %fd299, %fd300;
	mul.f64 	%fd301, %fd15, %fd298;
	fma.rn.f64 	%fd45, %fd12, %fd299, %fd301;
	mul.f64 	%fd302, %fd16, %fd298;
	fma.rn.f64 	%fd46, %fd13, %fd299, %fd302;
	mov.b32 	%r100, 1;
	mov.f64 	%fd393, %fd7;
	@%p26 bra 	$L__BB3_27;
	setp.ltu.f64 	%p29, %fd2, 0d41E0000000000000;
	mov.f64 	%fd393, %fd6;
	mov.u32 	%r99, %r4;
	@%p29 bra 	$L__BB3_26;
	{ // callseq 4, 0
	.param .b64 param0;
	st.param.f64 	[param0], %fd5;
	.param .align 16 .b8 retval0[16];
	call.uni (retval0), 
	__internal_trig_reduction_slowpathd, 
	(
	param0
	);
	ld.param.f64 	%fd393, [retval0];
	ld.param.b32 	%r99, [retval0+8];
	} // callseq 4
$L__BB3_26:
	add.s32 	%r100, %r99, 1;
$L__BB3_27:
	setp.eq.f64 	%p30, %fd2, 0d7FF0000000000000;
	selp.b32 	%r101, 0, %r4, %p30;
	selp.f64 	%fd394, %fd7, %fd6, %p30;
	shl.b32 	%r83, %r100, 6;
	cvt.u64.u32 	%rd52, %r83;
	and.b64  	%rd53, %rd52, 64;
	mov.u64 	%rd54, __cudart_sin_cos_coeffs;
	add.s64 	%rd55, %rd54, %rd53;
	mul.rn.f64 	%fd304, %fd393, %fd393;
	and.b32  	%r84, %r100, 1;
	setp.eq.b32 	%p31, %r84, 1;
	selp.f64 	%fd305, 0dBDA8FF8320FD8164, 0d3DE5DB65F9785EBA, %p31;
	ld.global.nc.v2.f64 	{%fd306, %fd307}, [%rd55];
	fma.rn.f64 	%fd308, %fd305, %fd304, %fd306;
	fma.rn.f64 	%fd309, %fd308, %fd304, %fd307;
	ld.global.nc.v2.f64 	{%fd310, %fd311}, [%rd55+16];
	fma.rn.f64 	%fd312, %fd309, %fd304, %fd310;
	fma.rn.f64 	%fd313, %fd312, %fd304, %fd311;
	ld.global.nc.v2.f64 	{%fd314, %fd315}, [%rd55+32];
	fma.rn.f64 	%fd316, %fd313, %fd304, %fd314;
	fma.rn.f64 	%fd317, %fd316, %fd304, %fd315;
	fma.rn.f64 	%fd318, %fd317, %fd393, %fd393;
	fma.rn.f64 	%fd319, %fd317, %fd304, 0d3FF0000000000000;
	selp.f64 	%fd320, %fd319, %fd318, %p31;
	and.b32  	%r85, %r100, 2;
	setp.eq.s32 	%p32, %r85, 0;
	mov.f64 	%fd321, 0d0000000000000000;
	sub.f64 	%fd322, %fd321, %fd320;
	selp.f64 	%fd51, %fd320, %fd322, %p32;
	@%p1 bra 	$L__BB3_29;
	{ // callseq 5, 0
	.param .b64 param0;
	st.param.f64 	[param0], %fd5;
	.param .align 16 .b8 retval0[16];
	call.uni (retval0), 
	__internal_trig_reduction_slowpathd, 
	(
	param0
	);
	ld.param.f64 	%fd394, [retval0];
	ld.param.b32 	%r101, [retval0+8];
	} // callseq 5
$L__BB3_29:
	ld.param.u64 	%rd72, [_Z18dvc_ComputeGradPhidPiPdS0_S0_S0_S0_S0_S0_S0_iiiiii_param_6];
	ld.param.u64 	%rd71, [_Z18dvc_ComputeGradPhidPiPdS0_S0_S0_S0_S0_S0_S0_iiiiii_param_5];
	ld.param.u64 	%rd70, [_Z18dvc_ComputeGradPhidPiPdS0_S0_S0_S0_S0_S0_S0_iiiiii_param_4];
	shl.b32 	%r87, %r101, 6;
	cvt.u64.u32 	%rd56, %r87;
	and.b64  	%rd57, %rd56, 64;
	mov.u64 	%rd58, __cudart_sin_cos_coeffs;
	add.s64 	%rd59, %rd58, %rd57;
	mul.rn.f64 	%fd324, %fd394, %fd394;
	and.b32  	%r88, %r101, 1;
	setp.eq.b32 	%p33, %r88, 1;
	selp.f64 	%fd325, 0dBDA8FF8320FD8164, 0d3DE5DB65F9785EBA, %p33;
	ld.global.nc.v2.f64 	{%fd326, %fd327}, [%rd59];
	fma.rn.f64 	%fd328, %fd325, %fd324, %fd326;
	fma.rn.f64 	%fd329, %fd328, %fd324, %fd327;
	ld.global.nc.v2.f64 	{%fd330, %fd331}, [%rd59+16];
	fma.rn.f64 	%fd332, %fd329, %fd324, %fd330;
	fma.rn.f64 	%fd333, %fd332, %fd324, %fd331;
	ld.global.nc.v2.f64 	{%fd334, %fd335}, [%rd59+32];
	fma.rn.f64 	%fd336, %fd333, %fd324, %fd334;
	fma.rn.f64 	%fd337, %fd336, %fd324, %fd335;
	fma.rn.f64 	%fd338, %fd337, %fd394, %fd394;
	fma.rn.f64 	%fd339, %fd337, %fd324, 0d3FF0000000000000;
	selp.f64 	%fd340, %fd339, %fd338, %p33;
	and.b32  	%r89, %r101, 2;
	setp.eq.s32 	%p34, %r89, 0;
	mov.f64 	%fd341, 0d0000000000000000;
	sub.f64 	%fd342, %fd341, %fd340;
	selp.f64 	%fd343, %fd340, %fd342, %p34;
	mul.f64 	%fd344, %fd43, %fd343;
	div.rn.f64 	%fd345, %fd344, %fd29;
	sub.f64 	%fd346, %fd51, %fd345;
	div.rn.f64 	%fd347, %fd343, %fd29;
	mul.f64 	%fd348, %fd14, %fd346;
	fma.rn.f64 	%fd349, %fd11, %fd347, %fd348;
	mul.f64 	%fd350, %fd15, %fd346;
	fma.rn.f64 	%fd351, %fd12, %fd347, %fd350;
	mul.f64 	%fd352, %fd16, %fd346;
	fma.rn.f64 	%fd353, %fd13, %fd347, %fd352;
	sub.f64 	%fd354, %fd11, %fd44;
	sub.f64 	%fd355, %fd12, %fd45;
	mul.f64 	%fd356, %fd355, %fd355;
	fma.rn.f64 	%fd357, %fd354, %fd354, %fd356;
	sub.f64 	%fd358, %fd13, %fd46;
	fma.rn.f64 	%fd359, %fd358, %fd358, %fd357;
	sqrt.rn.f64 	%fd360, %fd359;
	sub.f64 	%fd361, %fd11, %fd349;
	sub.f64 	%fd362, %fd12, %fd351;
	mul.f64 	%fd363, %fd362, %fd362;
	fma.rn.f64 	%fd364, %fd361, %fd361, %fd363;
	sub.f64 	%fd365, %fd13, %fd353;
	fma.rn.f64 	%fd366, %fd365, %fd365, %fd364;
	sqrt.rn.f64 	%fd367, %fd366;
	setp.gt.f64 	%p35, %fd367, %fd360;
	selp.f64 	%fd368, %fd44, %fd395, %p35;
	selp.f64 	%fd369, %fd45, %fd396, %p35;
	selp.f64 	%fd370, %fd46, %fd397, %p35;
	setp.lt.f64 	%p36, %fd367, %fd360;
	selp.f64 	%fd371, %fd349, %fd368, %p36;
	selp.f64 	%fd372, %fd351, %fd369, %p36;
	selp.f64 	%fd373, %fd353, %fd370, %p36;
	setp.eq.f64 	%p37, %fd360, %fd367;
	selp.f64 	%fd395, %fd14, %fd371, %p37;
	selp.f64 	%fd396, %fd15, %fd372, %p37;
	selp.f64 	%fd397, %fd16, %fd373, %p37;
	mul.f64 	%fd374, %fd396, %fd396;
	fma.rn.f64 	%fd375, %fd395, %fd395, %fd374;
	fma.rn.f64 	%fd376, %fd397, %fd397, %fd375;
	sqrt.rn.f64 	%fd377, %fd376;
	setp.eq.f64 	%p38, %fd376, 0d0000000000000000;
	selp.f64 	%fd378, 0d3FF0000000000000, %fd377, %p38;
	div.rn.f64 	%fd379, %fd395, %fd378;
	div.rn.f64 	%fd380, %fd396, %fd378;
	div.rn.f64 	%fd381, %fd397, %fd378;
	mul.wide.s32 	%rd60, %r9, 8;
	add.s64 	%rd61, %rd3, %rd60;
	st.global.f64 	[%rd61], %fd379;
	cvta.to.global.u64 	%rd62, %rd70;
	add.s64 	%rd63, %rd62, %rd60;
	st.global.f64 	[%rd63], %fd380;
	cvta.to.global.u64 	%rd64, %rd71;
	add.s64 	%rd65, %rd64, %rd60;
	st.global.f64 	[%rd65], %fd381;
	cvta.to.global.u64 	%rd66, %rd72;
	add.s64 	%rd67, %rd66, %rd60;
	st.global.f64 	[%rd67], %fd378;
$L__BB3_30:
	add.s32 	%r92, %r92, 1;
	add.s32 	%r91, %r91, %r1;
	setp.ne.s32 	%p39, %r92, 1;
	@%p39 bra 	$L__BB3_2;
$L__BB3_31:
	ret;

}
	// .globl	_Z35dvc_InitExtrapolatePhaseFieldActivePiPdS0_S0_iiiii
.visible .entry _Z35dvc_InitExtrapolatePhaseFieldActivePiPdS0_S0_iiiii(
	.param .u64 .ptr .align 1 _Z35dvc_InitExtrapolatePhaseFieldActivePiPdS0_S0_iiiii_param_0,
	.param .u64 .ptr .align 1 _Z35dvc_InitExtrapolatePhaseFieldActivePiPdS0_S0_iiiii_param_1,
	.param .u64 .ptr .align 1 _Z35dvc_InitExtrapolatePhaseFieldActivePiPdS0_S0_iiiii_param_2,
	.param .u64 .ptr .align 1 _Z35dvc_InitExtrapolatePhaseFieldActivePiPdS0_S0_iiiii_param_3,
	.param .u32 _Z35dvc_InitExtrapolatePhaseFieldActivePiPdS0_S0_iiiii_param_4,
	.param .u32 _Z35dvc_InitExtrapolatePhaseFieldActivePiPdS0_S0_iiiii_param_5,
	.param .u32 _Z35dvc_InitExtrapolatePhaseFieldActivePiPdS0_S0_iiiii_param_6,
	.param .u32 _Z35dvc_InitExtrapolatePhaseFieldActivePiPdS0_S0_iiiii_param_7,
	.param .u32 _Z35dvc_InitExtrapolatePhaseFieldActivePiPdS0_S0_iiiii_param_8
)
{
	.reg .pred 	%p<26>;
	.reg .b32 	%r<34>;
	.reg .b64 	%rd<49>;
	.reg .b64 	%fd<149>;

	ld.param.u64 	%rd19, [_Z35dvc_InitExtrapolatePhaseFieldActivePiPdS0_S0_iiiii_param_1];
	ld.param.u64 	%rd20, [_Z35dvc_InitExtrapolatePhaseFieldActivePiPdS0_S0_iiiii_param_2];
	ld.param.u32 	%r13, [_Z35dvc_InitExtrapolatePhaseFieldActivePiPdS0_S0_iiiii_param_4];
	ld.param.u32 	%r15, [_Z35dvc_InitExtrapolatePhaseFieldActivePiPdS0_S0_iiiii_param_6];
	ld.param.u32 	%r16, [_Z35dvc_InitExtrapolatePhaseFieldActivePiPdS0_S0_iiiii_param_7];
	ld.param.u32 	%r17, [_Z35dvc_InitExtrapolatePhaseFieldActivePiPdS0_S0_iiiii_param_8];
	cvta.to.global.u64 	%rd1, %rd20;
	cvta.to.global.u64 	%rd2, %rd19;
	setp.lt.s32 	%p1, %r17, -262143;
	@%p1 bra 	$L__BB4_46;
	shr.s32 	%r18, %r17, 31;
	shr.u32 	%r19, %r18, 14;
	add.s32 	%r20, %r17, %r19;
	shr.s32 	%r21, %r20, 18;
	neg.s32 	%r33, %r21;
	mov.u32 	%r22, %ctaid.x;
	mov.u32 	%r1, %ntid.x;
	mov.u32 	%r23, %tid.x;
	add.s32 	%r2, %r16, %r15;
	add.s32 	%r24, %r23, %r13;
	mul.lo.s32 	%r25, %r1, %r22;
	mad.lo.s32 	%r26, %r25, %r21, %r25;
	add.s32 	%r32, %r24, %r26;
$L__BB4_2:
	ld.param.u32 	%r31, [_Z35dvc_InitExtrapolatePhaseFieldActivePiPdS0_S0_iiiii_param_5];
	setp.ge.s32 	%p2, %r32, %r31;
	@%p2 bra 	$L__BB4_45;
	ld.param.u64 	%rd47, [_Z35dvc_InitExtrapolatePhaseFieldActivePiPdS0_S0_iiiii_param_0];
	cvta.to.global.u64 	%rd21, %rd47;
	mul.wide.s32 	%rd22, %r32, 4;
	add.s64 	%rd23, %rd21, %rd22;
	ld.global.u32 	%r7, [%rd23];
	mul.wide.s32 	%rd24, %r7, 8;
	add.s64 	%rd3, %rd2, %rd24;
	ld.global.f64 	%fd74, [%rd3+-8];
	setp.geu.f64 	%p3, %fd74, 0d3FE0000000000000;
	add.s64 	%rd4, %rd1, %rd24;
	mov.f64 	%fd115, 0d0000000000000000;
	mov.f64 	%fd116, %fd115;
	@%p3 bra 	$L__BB4_5;
	ld.global.f64 	%fd76, [%rd4+-8];
	fma.rn.f64 	%fd115, %fd76, 0d3FAC71C71C71C71D, 0d0000000000000000;
	mov.f64 	%fd116, 0d3FAC71C71C71C71D;
$L__BB4_5:
	ld.global.f64 	%fd77, [%rd3+8];
	setp.geu.f64 	%p4, %fd77, 0d3FE0000000000000;
	@%p4 bra 	$L__BB4_7;
	ld.global.f64 	%fd78, [%rd4+8];
	fma.rn.f64 	%fd115, %fd78, 0d3FAC71C71C71C71D, %fd115;
	add.f64 	%fd116, %fd116, 0d3FAC71C71C71C71D;
$L__BB4_7:
	sub.s32 	%r27, %r7, %r15;
	mul.wide.s32 	%rd25, %r27, 8;
	add.s64 	%rd5, %rd2, %rd25;
	ld.global.f64 	%fd79, [%rd5];
	setp.geu.f64 	%p5, %fd79, 0d3FE0000000000000;
	add.s64 	%rd6, %rd1, %rd25;
	@%p5 bra 	$L__BB4_9;
	ld.global.f64 	%fd80, [%rd6];
	fma.rn.f64 	%fd115, %fd80, 0d3FAC71C71C71C71D, %fd115;
	add.f64 	%fd116, %fd116, 0d3FAC71C71C71C71D;
$L__BB4_9:
	mul.wide.s32 	%rd7, %r15, 8;
	add.s64 	%rd8, %rd3, %rd7;
	ld.global.f64 	%fd81, [%rd8];
	setp.geu.f64 	%p6, %fd81, 0d3FE0000000000000;
	add.s64 	%rd9, %rd4, %rd7;
	@%p6 bra 	$L__BB4_11;
	ld.global.f64 	%fd82, [%rd9];
	fma.rn.f64 	%fd115, %fd82, 0d3FAC71C71C71C71D, %fd115;
	add.f64 	%fd116, %fd116, 0d3FAC71C71C71C71D;
$L__BB4_11:
	sub.s32 	%r8, %r7, %r16;
	mul.wide.s32 	%rd26, %r8, 8;
	add.s64 	%rd10, %rd2, %rd26;
	ld.global.f64 	%fd83, [%rd10];
	setp.geu.f64 	%p7, %fd83, 0d3FE0000000000000;
	add.s64 	%rd11, %rd1, %rd26;
	@%p7 bra 	$L__BB4_13;
	ld.global.f64 	%fd84, [%rd11];
	fma.rn.f64 	%fd115, %fd84, 0d3FAC71C71C71C71D, %fd115;
	add.f64 	%fd116, %fd116, 0d3FAC71C71C71C71D;
$L__BB4_13:
	add.s32 	%r9, %r16, %r7;
	mul.wide.s32 	%rd12, %r16, 8;
	add.s64 	%rd13, %rd3, %rd12;
	ld.global.f64 	%fd85, [%rd13];
	setp.geu.f64 	%p8, %fd85, 0d3FE0000000000000;
	mul.wide.s32 	%rd27, %r9, 8;
	add.s64 	%rd14, %rd1, %rd27;
	@%p8 bra 	$L__BB4_15;
	ld.global.f64 	%fd86, [%rd14];
	fma.rn.f64 	%fd115, %fd86, 0d3FAC71C71C71C71D, %fd115;
	add.f64 	%fd116, %fd116, 0d3FAC71C71C71C71D;
$L__BB4_15:
	ld.global.f64 	%fd87, [%rd5+-8];
	setp.geu.f64 	%p9, %fd87, 0d3FE0000000000000;
	@%p9 bra 	$L__BB4_17;
	ld.global.f64 	%fd88, [%rd6+-8];
	fma.rn.f64 	%fd115, %fd88, 0d3F9C71C71C71C71D, %fd115;
	add.f64 	%fd116, %fd116, 0d3F9C71C71C71C71D;
$L__BB4_17:
	ld.global.f64 	%fd89, [%rd8+8];
	setp.geu.f64 	%p10, %fd89, 0d3FE0000000000000;
	@%p10 bra 	$L__BB4_19;
	ld.global.f64 	%fd90, [%rd9+8];
	fma.rn.f64 	%fd115, %fd90, 0d3F9C71C71C71C71D, %fd115;
	add.f64 	%fd116, %fd116, 0d3F9C71C71C71C71D;
$L__BB4_19:
	ld.global.f64 	%fd91, [%rd8+-8];
	setp.geu.f64 	%p11, %fd91, 0d3FE0000000000000;
	@%p11 bra 	$L__BB4_21;
	ld.global.f64 	%fd92, [%rd9+-8];
	fma.rn.f64 	%fd115, %fd92, 0d3F9C71C71C71C71D, %fd115;
	add.f64 	%fd116, %fd116, 0d3F9C71C71C71C71D;
$L__BB4_21:
	ld.global.f64 	%fd93, [%rd5+8];
	setp.geu.f64 	%p12, %fd93, 0d3FE0000000000000;
	@%p12 bra 	$L__BB4_23;
	ld.global.f64 	%fd94, [%rd6+8];
	fma.rn.f64 	%fd115, %fd94, 0d3F9C71C71C71C71D, %fd115;
	add.f64 	%fd116, %fd116, 0d3F9C71C71C71C71D;
$L__BB4_23:
	mul.wide.s32 	%rd28, %r8, 8;
	add.s64 	%rd15, %rd1, %rd28;
	ld.global.f64 	%fd95, [%rd10+-8];
	setp.geu.f64 	%p13, %fd95, 0d3FE0000000000000;
	@%p13 bra 	$L__BB4_25;
	ld.global.f64 	%fd96, [%rd15+-8];
	fma.rn.f64 	%fd115, %fd96, 0d3F9C71C71C71C71D, %fd115;
	add.f64 	%fd116, %fd116, 0d3F9C71C71C71C71D;
$L__BB4_25:
	ld.global.f64 	%fd97, [%rd13+8];
	setp.geu.f64 	%p14, %fd97, 0d3FE0000000000000;
	@%p14 bra 	$L__BB4_27;
	ld.global.f64 	%fd98, [%rd14+8];
	fma.rn.f64 	%fd115, %fd98, 0d3F9C71C71C71C71D, %fd115;
	add.f64 	%fd116, %fd116, 0d3F9C71C71C71C71D;
$L__BB4_27:
	ld.global.f64 	%fd99, [%rd13+-8];
	setp.geu.f64 	%p15, %fd99, 0d3FE0000000000000;
	@%p15 bra 	$L__BB4_29;
	ld.global.f64 	%fd100, [%rd14+-8];
	fma.rn.f64 	%fd115, %fd100, 0d3F9C71C71C71C71D, %fd115;
	add.f64 	%fd116, %fd116, 0d3F9C71C71C71C71D;
$L__BB4_29:
	ld.global.f64 	%fd101, [%rd10+8];
	setp.geu.f64 	%p16, %fd101, 0d3FE0000000000000;
	@%p16 bra 	$L__BB4_31;
	ld.global.f64 	%fd102, [%rd15+8];
	fma.rn.f64 	%fd115, %fd102, 0d3F9C71C71C71C71D, %fd115;
	add.f64 	%fd116, %fd116, 0d3F9C71C71C71C71D;
$L__BB4_31:
	sub.s32 	%r10, %r7, %r2;
	mul.wide.s32 	%rd29, %r10, 8;
	add.s64 	%rd30, %rd2, %rd29;
	ld.global.f64 	%fd103, [%rd30];
	setp.geu.f64 	%p17, %fd103, 0d3FE0000000000000;
	@%p17 bra 	$L__BB4_33;
	add.s64 	%rd32, %rd1, %rd29;
	ld.global.f64 	%fd104, [%rd32];
	fma.rn.f64 	%fd115, %fd104, 0d3F9C71C71C71C71D, %fd115;
	add.f64 	%fd116, %fd116, 0d3F9C71C71C71C71D;
$L__BB4_33:
	add.s64 	%rd33, %rd13, %rd7;
	ld.global.f64 	%fd105, [%rd33];
	setp.geu.f64 	%p18, %fd105, 0d3FE0000000000000;
	@%p18 bra 	$L__BB4_35;
	add.s32 	%r28, %r9, %r15;
	mul.wide.s32 	%rd34, %r28, 8;
	add.s64 	%rd35, %rd1, %rd34;
	ld.global.f64 	%fd106, [%rd35];
	fma.rn.f64 	%fd115, %fd106, 0d3F9C71C71C71C71D, %fd115;
	add.f64 	%fd116, %fd116, 0d3F9C71C71C71C71D;
$L__BB4_35:
	add.s64 	%rd36, %rd5, %rd12;
	ld.global.f64 	%fd107, [%rd36];
	setp.geu.f64 	%p19, %fd107, 0d3FE0000000000000;
	@%p19 bra 	$L__BB4_37;
	sub.s32 	%r29, %r9, %r15;
	mul.wide.s32 	%rd37, %r29, 8;
	add.s64 	%rd38, %rd1, %rd37;
	ld.global.f64 	%fd108, [%rd38];
	fma.rn.f64 	%fd115, %fd108, 0d3F9C71C71C71C71D, %fd115;
	add.f64 	%fd116, %fd116, 0d3F9C71C71C71C71D;
$L__BB4_37:
	add.s64 	%rd39, %rd10, %rd7;
	ld.global.f64 	%fd109, [%rd39];
	setp.geu.f64 	%p20, %fd109, 0d3FE0000000000000;
	@%p20 bra 	$L__BB4_39;
	add.s32 	%r30, %r8, %r15;
	mul.wide.s32 	%rd40, %r30, 8;
	add.s64 	%rd41, %rd1, %rd40;
	ld.global.f64 	%fd110, [%rd41];
	fma.rn.f64 	%fd115, %fd110, 0d3F9C71C71C71C71D, %fd115;
	add.f64 	%fd116, %fd116, 0d3F9C71C71C71C71D;
$L__BB4_39:
	ld.param.u64 	%rd48, [_Z35dvc_InitExtrapolatePhaseFieldActivePiPdS0_S0_iiiii_param_3];
	setp.eq.f64 	%p21, %fd116, 0d0000000000000000;
	selp.f64 	%fd111, 0d0000000000000000, %fd115, %p21;
	selp.f64 	%fd112, 0d3FF0000000000000, %fd116, %p21;
	div.rn.f64 	%fd72, %fd111, %fd112;
	setp.leu.f64 	%p22, %fd72, 0d0000000000000000;
	cvta.to.global.u64 	%rd42, %rd48;
	mul.wide.s32 	%rd43, %r7, 8;
	add.s64 	%rd16, %rd42, %rd43;
	@%p22 bra 	$L__BB4_41;
	mov.b64 	%rd44, 4607182418800017408;
	st.global.u64 	[%rd16], %rd44;
$L__BB4_41:
	setp.geu.f64 	%p23, %fd72, 0d0000000000000000;
	@%p23 bra 	$L__BB4_43;
	mov.b64 	%rd45, -4616189618054758400;
	st.global.u64 	[%rd16], %rd45;
$L__BB4_43:
	setp.neu.f64 	%p24, %fd72, 0d0000000000000000;
	@%p24 bra 	$L__BB4_45;
	mov.b64 	%rd46, -4616189618054758400;
	st.global.u64 	[%rd16], %rd46;
$L__BB4_45:
	add.s32 	%r33, %r33, 1;
	add.s32 	%r32, %r32, %r1;
	setp.ne.s32 	%p25, %r33, 1;
	@%p25 bra 	$L__BB4_2;
$L__BB4_46:
	ret;

}
	// .globl	_Z23dvc_Inactive_Color_LIBBPiS_PdS0_S0_S0_S0_S0_S0_S0_diiiiiiS0_S0_S0_S0_
.visible .entry _Z23dvc_Inactive_Color_LIBBPiS_PdS0_S0_S0_S0_S0_S0_S0_diiiiiiS0_S0_S0_S0_(
	.param .u64 .ptr .align 1 _Z23dvc_Inactive_Color_LIBBPiS_PdS0_S0_S0_S0_S0_S0_S0_diiiiiiS0_S0_S0_S0__param_0,
	.param .u64 .ptr .align 1 _Z23dvc_Inactive_Color_LIBBPiS_PdS0_S0_S0_S0_S0_S0_S0_diiiiiiS0_S0_S0_S0__param_1,
	.param .u64 .ptr .align 1 _Z23dvc_Inactive_Color_LIBBPiS_PdS0_S0_S0_S0_S0_S0_S0_diiiiiiS0_S0_S0_S0__param_2,
	.param .u64 .ptr .align 1 _Z23dvc_Inactive_Color_LIBBPiS_PdS0_S0_S0_S0_S0_S0_S0_diiiiiiS0_S0_S0_S0__param_3,
	.param .u64 .ptr .align 1 _Z23dvc_Inactive_Color_LIBBPiS_PdS0_S0_S0_S0_S0_S0_S0_diiiiiiS0_S0_S0_S0__param_4,
	.param .u64 .ptr .align 1 _Z23dvc_Inactive_Color_LIBBPiS_PdS0_S0_S0_S0_S0_S0_S0_diiiiiiS0_S0_S0_S0__param_5,
	.param .u64 .ptr .align 1 _Z23dvc_Inactive_Color_LIBBPiS_PdS0_S0_S0_S0_S0_S0_S0_diiiiiiS0_S0_S0_S0__param_6,
	.param .u64 .ptr .align 1 _Z23dvc_Inactive_Color_LIBBPiS_PdS0_S0_S0_S0_S0_S0_S0_diiiiiiS0_S0_S0_S0__param_7,
	.param .u64 .ptr .align 1 _Z23dvc_Inactive_Color_LIBBPiS_PdS0_S0_S0_S0_S0_S0_S0_diiiiiiS0_S0_S0_S0__param_8,
	.param .u64 .ptr .align 1 _Z23dvc_Inactive_Color_LIBBPiS_PdS0_S0_S0_S0_S0_S0_S0_diiiiiiS0_S0_S0_S0__param_9,
	.param .f64 _Z23dvc_Inactive_Color_LIBBPiS_PdS0_S0_S0_S0_S0_S0_S0_diiiiiiS0_S0_S0_S0__param_10,
	.param .u32 _Z23dvc_Inactive_Color_LIBBPiS_PdS0_S0_S0_S0_S0_S0_S0_diiiiiiS0_S0_S0_S0__param_11,
	.param .u32 _Z23dvc_Inactive_Color_LIBBPiS_PdS0_S0_S0_S0_S0_S0_S0_diiiiiiS0_S0_S0_S0__param_12,
	.param .u32 _Z23dvc_Inactive_Color_LIBBPiS_PdS0_S0_S0_S0_S0_S0_S0_diiiiiiS0_S0_S0_S0__param_13,
	.param .u32 _Z23dvc_Inactive_Color_LIBBPiS_PdS0_S0_S0_S0_S0_S0_S0_diiiiiiS0_S0_S0_S0__param_14,
	.param .u32 _Z23dvc_Inactive_Color_LIBBPiS_PdS0_S0_S0_S0_S0_S0_S0_diiiiiiS0_S0_S0_S0__param_15,
	.param .u32 _Z23dvc_Inactive_Color_LIBBPiS_PdS0_S0_S0_S0_S0_S0_S0_diiiiiiS0_S0_S0_S0__param_16,
	.param .u64 .ptr .align 1 _Z23dvc_Inactive_Color_LIBBPiS_PdS0_S0_S0_S0_S0_S0_S0_diiiiiiS0_S0_S0_S0__param_17,
	.param .u64 .ptr .align 1 _Z23dvc_Inactive_Color_LIBBPiS_PdS0_S0_S0_S0_S0_S0_S0_diiiiiiS0_S0_S0_S0__param_18,
	.param .u64 .ptr .align 1 _Z23dvc_Inactive_Color_LIBBPiS_PdS0_S0_S0_S0_S0_S0_S0_diiiiiiS0_S0_S0_S0__param_19,
	.param .u64 .ptr .align 1 _Z23dvc_Inactive_Color_LIBBPiS_PdS0_S0_S0_S0_S0_S0_S0_diiiiiiS0_S0_S0_S0__param_20
)
{
	.reg .pred 	%p<42>;
	.reg .b32 	%r<45>;
	.reg .b64 	%rd<181>;
	.reg .b64 	%fd<482>;

	ld.param.u32 	%r7, [_Z23dvc_Inactive_Color_LIBBPiS_PdS0_S0_S0_S0_S0_S0_S0_diiiiiiS0_S0_S0_S0__param_13];
	ld.param.u32 	%r9, [_Z23dvc_Inactive_Color_LIBBPiS_PdS0_S0_S0_S0_S0_S0_S0_diiiiiiS0_S0_S0_S0__param_15];
	setp.lt.s32 	%p1, %r9, -262143;
	@%p1 bra 	$L__BB5_5;
	ld.param.u32 	%r41, [_Z23dvc_Inactive_Color_LIBBPiS_PdS0_S0_S0_S0_S0_S0_S0_diiiiiiS0_S0_S0_S0__param_15];
	shr.s32 	%r10, %r41, 31;
	shr.u32 	%r11, %r10, 14;
	add.s32 	%r12, %r41, %r11;
	shr.s32 	%r13, %r12, 18;
	neg.s32 	%r44, %r13;
	mov.u32 	%r14, %ctaid.x;
	mov.u32 	%r15, %ntid.x;
	mov.u32 	%r16, %tid.x;
	add.s32 	%r17, %r16, %r7;
	mul.lo.s32 	%r18, %r15, %r14;
	mad.lo.s32 	%r19, %r18, %r13, %r18;
	add.s32 	%r43, %r17, %r19;
$L__BB5_2:
	ld.param.u32 	%r40, [_Z23dvc_Inactive_Color_LIBBPiS_PdS0_S0_S0_S0_S0_S0_S0_diiiiiiS0_S0_S0_S0__param_14];
	setp.ge.s32 	%p2, %r43, %r40;
	@%p2 bra 	$L__BB5_4;
	ld.param.u64 	%rd180, [_Z23dvc_Inactive_Color_LIBBPiS_PdS0_S0_S0_S0_S0_S0_S0_diiiiiiS0_S0_S0_S0__param_19];
	ld.param.u64 	%rd179, [_Z23dvc_Inactive_Color_LIBBPiS_PdS0_S0_S0_S0_S0_S0_S0_diiiiiiS0_S0_S0_S0__param_18];
	ld.param.u64 	%rd178, [_Z23dvc_Inactive_Color_LIBBPiS_PdS0_S0_S0_S0_S0_S0_S0_diiiiiiS0_S0_S0_S0__param_17];
	ld.param.u32 	%r42, [_Z23dvc_Inactive_Color_LIBBPiS_PdS0_S0_S0_S0_S0_S0_S0_diiiiiiS0_S0_S0_S0__param_15];
	ld.param.f64 	%fd481, [_Z23dvc_Inactive_Color_LIBBPiS_PdS0_S0_S0_S0_S0_S0_S0_diiiiiiS0_S0_S0_S0__param_10];
	ld.param.u64 	%rd177, [_Z23dvc_Inactive_Color_LIBBPiS_PdS0_S0_S0_S0_S0_S0_S0_diiiiiiS0_S0_S0_S0__param_9];
	ld.param.u64 	%rd176, [_Z23dvc_Inactive_Color_LIBBPiS_PdS0_S0_S0_S0_S0_S0_S0_diiiiiiS0_S0_S0_S0__param_8];
	ld.param.u64 	%rd175, [_Z23dvc_Inactive_Color_LIBBPiS_PdS0_S0_S0_S0_S0_S0_S0_diiiiiiS0_S0_S0_S0__param_7];
	ld.param.u64 	%rd174, [_Z23dvc_Inactive_Color_LIBBPiS_PdS0_S0_S0_S0_S0_S0_S0_diiiiiiS0_S0_S0_S0__param_6];
	ld.param.u64 	%rd173, [_Z23dvc_Inactive_Color_LIBBPiS_PdS0_S0_S0_S0_S0_S0_S0_diiiiiiS0_S0_S0_S0__param_5];
	ld.param.u64 	%rd172, [_Z23dvc_Inactive_Color_LIBBPiS_PdS0_S0_S0_S0_S0_S0_S0_diiiiiiS0_S0_S0_S0__param_4];
	ld.param.u64 	%rd171, [_Z23dvc_Inactive_Color_LIBBPiS_PdS0_S0_S0_S0_S0_S0_S0_diiiiiiS0_S0_S0_S0__param_3];
	ld.param.u64 	%rd170, [_Z23dvc_Inactive_Color_LIBBPiS_PdS0_S0_S0_S0_S0_S0_S0_diiiiiiS0_S0_S0_S0__param_2];
	ld.param.u64 	%rd169, [_Z23dvc_Inactive_Color_LIBBPiS_PdS0_S0_S0_S0_S0_S0_S0_diiiiiiS0_S0_S0_S0__param_1];
	ld.param.u64 	%rd168, [_Z23dvc_Inactive_Color_LIBBPiS_PdS0_S0_S0_S0_S0_S0_S0_diiiiiiS0_S0_S0_S0__param_0];
	cvta.to.global.u64 	%rd14, %rd169;
	mul.wide.s32 	%rd15, %r43, 4;
	add.s64 	%rd16, %rd14, %rd15;
	ld.global.u32 	%r20, [%rd16];
	cvta.to.global.u64 	%rd17, %rd168;
	add.s64 	%rd18, %rd17, %rd15;
	ld.global.u32 	%r21, [%rd18];
	mul.wide.s32 	%rd19, %r42, 4;
	add.s64 	%rd20, %rd18, %rd19;
	ld.global.u32 	%r22, [%rd20];
	add.s64 	%rd21, %rd20, %rd19;
	ld.global.u32 	%r23, [%rd21];
	add.s64 	%rd22, %rd21, %rd19;
	ld.global.u32 	%r24, [%rd22];
	add.s64 	%rd23, %rd22, %rd19;
	ld.global.u32 	%r25, [%rd23];
	add.s64 	%rd24, %rd23, %rd19;
	ld.global.u32 	%r26, [%rd24];
	add.s64 	%rd25, %rd24, %rd19;
	ld.global.u32 	%r27, [%rd25];
	add.s64 	%rd26, %rd25, %rd19;
	ld.global.u32 	%r28, [%rd26];
	add.s64 	%rd27, %rd26, %rd19;
	ld.global.u32 	%r29, [%rd27];
	add.s64 	%rd28, %rd27, %rd19;
	ld.global.u32 	%r30, [%rd28];
	add.s64 	%rd29, %rd28, %rd19;
	ld.global.u32 	%r31, [%rd29];
	add.s64 	%rd30, %rd29, %rd19;
	ld.global.u32 	%r32, [%rd30];
	add.s64 	%rd31, %rd30, %rd19;
	ld.global.u32 	%r33, [%rd31];
	add.s64 	%rd32, %rd31, %rd19;
	ld.global.u32 	%r34, [%rd32];
	add.s64 	%rd33, %rd32, %rd19;
	ld.global.u32 	%r35, [%rd33];
	add.s64 	%rd34, %rd33, %rd19;
	ld.global.u32 	%r36, [%rd34];
	add.s64 	%rd35, %rd34, %rd19;
	ld.global.u32 	%r37, [%rd35];
	add.s64 	%rd36, %rd35, %rd19;
	ld.global.u32 	%r38, [%rd36];
	setp.eq.s32 	%p3, %r21, %r20;
	selp.f64 	%fd2, 0dBFF0000000000000, 0d3FF0000000000000, %p3;
	setp.eq.s32 	%p4, %r22, %r20;
	selp.f64 	%fd3, 0dBFF0000000000000, 0d3FF0000000000000, %p4;
	setp.eq.s32 	%p5, %r23, %r20;
	selp.f64 	%fd4, 0dBFF0000000000000, 0d3FF0000000000000, %p5;
	setp.eq.s32 	%p6, %r24, %r20;
	selp.f64 	%fd5, 0dBFF0000000000000, 0d3FF0000000000000, %p6;
	setp.eq.s32 	%p7, %r25, %r20;
	selp.f64 	%fd6, 0dBFF0000000000000, 0d3FF0000000000000, %p7;
	setp.eq.s32 	%p8, %r26, %r20;
	selp.f64 	%fd7, 0dBFF0000000000000, 0d3FF0000000000000, %p8;
	setp.eq.s32 	%p9, %r27, %r20;
	selp.f64 	%fd8, 0dBFF0000000000000, 0d3FF0000000000000, %p9;
	setp.eq.s32 	%p10, %r28, %r20;
	selp.f64 	%fd9, 0dBFF0000000000000, 0d3FF0000000000000, %p10;
	setp.eq.s32 	%p11, %r29, %r20;
	selp.f64 	%fd10, 0dBFF0000000000000, 0d3FF0000000000000, %p11;
	setp.eq.s32 	%p12, %r30, %r20;
	selp.f64 	%fd11, 0dBFF0000000000000, 0d3FF0000000000000, %p12;
	setp.eq.s32 	%p13, %r31, %r20;
	selp.f64 	%fd12, 0dBFF0000000000000, 0d3FF0000000000000, %p13;
	setp.eq.s32 	%p14, %r32, %r20;
	selp.f64 	%fd13, 0dBFF0000000000000, 0d3FF0000000000000, %p14;
	setp.eq.s32 	%p15, %r33, %r20;
	selp.f64 	%fd14, 0dBFF0000000000000, 0d3FF0000000000000, %p15;
	setp.eq.s32 	%p16, %r34, %r20;
	selp.f64 	%fd15, 0dBFF0000000000000, 0d3FF0000000000000, %p16;
	setp.eq.s32 	%p17, %r35, %r20;
	selp.f64 	%fd16, 0dBFF0000000000000, 0d3FF0000000000000, %p17;
	setp.eq.s32 	%p18, %r36, %r20;
	selp.f64 	%fd17, 0dBFF0000000000000, 0d3FF0000000000000, %p18;
	setp.eq.s32 	%p19, %r37, %r20;
	selp.f64 	%fd18, 0dBFF0000000000000, 0d3FF0000000000000, %p19;
	setp.eq.s32 	%p20, %r38, %r20;
	selp.f64 	%fd19, 0dBFF0000000000000, 0d3FF0000000000000, %p20;
	cvta.to.global.u64 	%rd37, %rd170;
	mul.wide.s32 	%rd38, %r21, 8;
	add.s64 	%rd39, %rd37, %rd38;
	ld.global.f64 	%fd20, [%rd39];
	cvta.to.global.u64 	%rd40, %rd171;
	add.s64 	%rd41, %rd40, %rd38;
	ld.global.f64 	%fd21, [%rd41];
	mul.wide.s32 	%rd42, %r22, 8;
	add.s64 	%rd43, %rd37, %rd42;
	ld.global.f64 	%fd22, [%rd43];
	add.s64 	%rd44, %rd40, %rd42;
	ld.global.f64 	%fd23, [%rd44];
	mul.wide.s32 	%rd45, %r23, 8;
	add.s64 	%rd46, %rd37, %rd45;
	ld.global.f64 	%fd24, [%rd46];
	add.s64 	%rd47, %rd40, %rd45;
	ld.global.f64 	%fd25, [%rd47];
	mul.wide.s32 	%rd48, %r24, 8;
	add.s64 	%rd49, %rd37, %rd48;
	ld.global.f64 	%fd26, [%rd49];
	add.s64 	%rd50, %rd40, %rd48;
	ld.global.f64 	%fd27, [%rd50];
	mul.wide.s32 	%rd51, %r25, 8;
	add.s64 	%rd52, %rd37, %rd51;
	ld.global.f64 	%fd28, [%rd52];
	add.s64 	%rd53, %rd40, %rd51;
	ld.global.f64 	%fd29, [%rd53];
	mul.wide.s32 	%rd54, %r26, 8;
	add.s64 	%rd55, %rd37, %rd54;
	ld.global.f64 	%fd30, [%rd55];
	add.s64 	%rd56, %rd40, %rd54;
	ld.global.f64 	%fd31, [%rd56];
	mul.wide.s32 	%rd57, %r27, 8;
	add.s64 	%rd58, %rd37, %rd57;
	ld.global.f64 	%fd32, [%rd58];
	add.s64 	%rd59, %rd40, %rd57;
	ld.global.f64 	%fd33, [%rd59];
	mul.wide.s32 	%rd60, %r28, 8;
	add.s64 	%rd61, %rd37, %rd60;
	ld.global.f64 	%fd34, [%rd61];
	add.s64 	%rd62, %rd40, %rd60;
	ld.global.f64 	%fd35, [%rd62];
	mul.wide.s32 	%rd63, %r29, 8;
	add.s64 	%rd64, %rd37, %rd63;
	ld.global.f64 	%fd36, [%rd64];
	add.s64 	%rd65, %rd40, %rd63;
	ld.global.f64 	%fd37, [%rd65];
	mul.wide.s32 	%rd66, %r30, 8;
	add.s64 	%rd67, %rd37, %rd66;
	ld.global.f64 	%fd38, [%rd67];
	add.s64 	%rd68, %rd40, %rd66;
	ld.global.f64 	%fd39, [%rd68];
	mul.wide.s32 	%rd69, %r31, 8;
	add.s64 	%rd70, %rd37, %rd69;
	ld.global.f64 	%fd40, [%rd70];
	add.s64 	%rd71, %rd40, %rd69;
	ld.global.f64 	%fd41, [%rd71];
	mul.wide.s32 	%rd72, %r32, 8;
	add.s64 	%rd73, %rd37, %rd72;
	ld.global.f64 	%fd42, [%rd73];
	add.s64 	%rd74, %rd40, %rd72;
	ld.global.f64 	%fd43, [%rd74];
	mul.wide.s32 	%rd75, %r33, 8;
	add.s64 	%rd76, %rd37, %rd75;
	ld.global.f64 	%fd44, [%rd76];
	add.s64 	%rd77, %rd40, %rd75;
	ld.global.f64 	%fd45, [%rd77];
	mul.wide.s32 	%rd78, %r34, 8;
	add.s64 	%rd79, %rd37, %rd78;
	ld.global.f64 	%fd46, [%rd79];
	add.s64 	%rd80, %rd40, %rd78;
	ld.global.f64 	%fd47, [%rd80];
	mul.wide.s32 	%rd81, %r35, 8;
	add.s64 	%rd82, %rd37, %rd81;
	ld.global.f64 	%fd48, [%rd82];
	add.s64 	%rd83, %rd40, %rd81;
	ld.global.f64 	%fd49, [%rd83];
	mul.wide.s32 	%rd84, %r36, 8;
	add.s64 	%rd85, %rd37, %rd84;
	ld.global.f64 	%fd50, [%rd85];
	add.s64 	%rd86, %rd40, %rd84;
	ld.global.f64 	%fd51, [%rd86];
	mul.wide.s32 	%rd87, %r37, 8;
	add.s64 	%rd88, %rd37, %rd87;
	ld.global.f64 	%fd52, [%rd88];
	add.s64 	%rd89, %rd40, %rd87;
	ld.global.f64 	%fd53, [%rd89];
	mul.wide.s32 	%rd90, %r38, 8;
	add.s64 	%rd91, %rd37, %rd90;
	ld.global.f64 	%fd54, [%rd91];
	add.s64 	%rd92, %rd40, %rd90;
	ld.global.f64 	%fd55, [%rd92];
	mul.wide.s32 	%rd93, %r20, 8;
	add.s64 	%rd94, %rd37, %rd93;
	ld.global.f64 	%fd56, [%rd94];
	add.s64 	%rd95, %rd40, %rd93;
	ld.global.f64 	%fd57, [%rd95];
	div.rn.f64 	%fd58, %fd56, 0d4008000000000000;
	div.rn.f64 	%fd59, %fd57, 0d4008000000000000;
	cvta.to.global.u64 	%rd96, %rd175;
	add.s64 	%rd97, %rd96, %rd38;
	ld.global.f64 	%fd60, [%rd97];
	cvta.to.global.u64 	%rd98, %rd178;
	add.s64 	%rd99, %rd98, %rd38;
	ld.global.f64 	%fd61, [%rd99];
	add.f64 	%fd62, %fd20, %fd21;
	rcp.rn.f64 	%fd63, %fd62;
	mul.f64 	%fd64, %fd481, %fd20;
	mul.f64 	%fd65, %fd64, %fd21;
	mul.f64 	%fd66, %fd65, %fd61;
	mul.f64 	%fd67, %fd63, %fd66;
	mul.f64 	%fd68, %fd20, %fd21;
	mul.f64 	%fd69, %fd68, %fd63;
	setp.leu.f64 	%p21, %fd69, 0d0000000000000000;
	selp.f64 	%fd70, 0d0000000000000000, %fd67, %p21;
	mul.f64 	%fd71, %fd2, %fd70;
	fma.rn.f64 	%fd72, %fd2, %fd60, 0d3FF0000000000000;
	fma.rn.f64 	%fd73, %fd20, %fd72, %fd71;
	div.rn.f64 	%fd74, %fd73, 0d4032000000000000;
	add.f64 	%fd75, %fd58, %fd74;
	mul.f64 	%fd76, %fd21, %fd72;
	sub.f64 	%fd77, %fd76, %fd71;
	div.rn.f64 	%fd78, %fd77, 0d4032000000000000;
	add.f64 	%fd79, %fd59, %fd78;
	add.s64 	%rd100, %rd96, %rd42;
	ld.global.f64 	%fd80, [%rd100];
	add.s64 	%rd101, %rd98, %rd42;
	ld.global.f64 	%fd81, [%rd101];
	add.f64 	%fd82, %fd22, %fd23;
	rcp.rn.f64 	%fd83, %fd82;
	mul.f64 	%fd84, %fd481, %fd22;
	mul.f64 	%fd85, %fd84, %fd23;
	mul.f64 	%fd86, %fd85, %fd81;
	mul.f64 	%fd87, %fd83, %fd86;
	mul.f64 	%fd88, %fd22, %fd23;
	mul.f64 	%fd89, %fd88, %fd83;
	setp.leu.f64 	%p22, %fd89, 0d0000000000000000;
	selp.f64 	%fd90, 0d0000000000000000, %fd87, %p22;
	mul.f64 	%fd91, %fd3, %fd80;
	mov.f64 	%fd92, 0d3FF0000000000000;
	sub.f64 	%fd93, %fd92, %fd91;
	mul.f64 	%fd94, %fd22, %fd93;
	mul.f64 	%fd95, %fd3, %fd90;
	sub.f64 	%fd96, %fd94, %fd95;
	div.rn.f64 	%fd97, %fd96, 0d4032000000000000;
	add.f64 	%fd98, %fd75, %fd97;
	fma.rn.f64 	%fd99, %fd23, %fd93, %fd95;
	div.rn.f64 	%fd100, %fd99, 0d4032000000000000;
	add.f64 	%fd101, %fd79, %fd100;
	cvta.to.global.u64 	%rd102, %rd176;
	add.s64 	%rd103, %rd102, %rd45;
	ld.global.f64 	%fd102, [%rd103];
	cvta.to.global.u64 	%rd104, %rd179;
	add.s64 	%rd105, %rd104, %rd45;
	ld.global.f64 	%fd103, [%rd105];
	add.f64 	%fd104, %fd24, %fd25;
	rcp.rn.f64 	%fd105, %fd104;
	mul.f64 	%fd106, %fd481, %fd24;
	mul.f64 	%fd107, %fd106, %fd25;
	mul.f64 	%fd108, %fd107, %fd103;
	mul.f64 	%fd109, %fd105, %fd108;
	mul.f64 	%fd110, %fd24, %fd25;
	mul.f64 	%fd111, %fd110, %fd105;
	setp.leu.f64 	%p23, %fd111, 0d0000000000000000;
	selp.f64 	%fd112, 0d0000000000000000, %fd109, %p23;
	mul.f64 	%fd113, %fd4, %fd112;
	fma.rn.f64 	%fd114, %fd4, %fd102, 0d3FF0000000000000;
	fma.rn.f64 	%fd115, %fd24, %fd114, %fd113;
	div.rn.f64 	%fd116, %fd115, 0d4032000000000000;
	add.f64 	%fd117, %fd98, %fd116;
	mul.f64 	%fd118, %fd25, %fd114;
	sub.f64 	%fd119, %fd118, %fd113;
	div.rn.f64 	%fd120, %fd119, 0d4032000000000000;
	add.f64 	%fd121, %fd101, %fd120;
	add.s64 	%rd106, %rd102, %rd48;
	ld.global.f64 	%fd122, [%rd106];
	add.s64 	%rd107, %rd104, %rd48;
	ld.global.f64 	%fd123, [%rd107];
	add.f64 	%fd124, %fd26, %fd27;
	rcp.rn.f64 	%fd125, %fd124;
	mul.f64 	%fd126, %fd481, %fd26;
	mul.f64 	%fd127, %fd126, %fd27;
	mul.f64 	%fd128, %fd127, %fd123;
	mul.f64 	%fd129, %fd125, %fd128;
	mul.f64 	%fd130, %fd26, %fd27;
	mul.f64 	%fd131, %fd130, %fd125;
	setp.leu.f64 	%p24, %fd131, 0d0000000000000000;
	selp.f64 	%fd132, 0d0000000000000000, %fd129, %p24;
	mul.f64 	%fd133, %fd5, %fd122;
	sub.f64 	%fd134, %fd92, %fd133;
	mul.f64 	%fd135, %fd26, %fd134;
	mul.f64 	%fd136, %fd5, %fd132;
	sub.f64 	%fd137, %fd135, %fd136;
	div.rn.f64 	%fd138, %fd137, 0d4032000000000000;
	add.f64 	%fd139, %fd117, %fd138;
	fma.rn.f64 	%fd140, %fd27, %fd134, %fd136;
	div.rn.f64 	%fd141, %fd140, 0d4032000000000000;
	add.f64 	%fd142, %fd121, %fd141;
	cvta.to.global.u64 	%rd108, %rd177;
	add.s64 	%rd109, %rd108, %rd51;
	ld.global.f64 	%fd143, [%rd109];
	cvta.to.global.u64 	%rd110, %rd180;
	add.s64 	%rd111, %rd110, %rd51;
	ld.global.f64 	%fd144, [%rd111];
	add.f64 	%fd145, %fd28, %fd29;
	rcp.rn.f64 	%fd146, %fd145;
	mul.f64 	%fd147, %fd481, %fd28;
	mul.f64 	%fd148, %fd147, %fd29;
	mul.f64 	%fd149, %fd148, %fd144;
	mul.f64 	%fd150, %fd146, %fd149;
	mul.f64 	%fd151, %fd28, %fd29;
	mul.f64 	%fd152, %fd151, %fd146;
	setp.leu.f64 	%p25, %fd152, 0d0000000000000000;
	selp.f64 	%fd153, 0d0000000000000000, %fd150, %p25;
	mul.f64 	%fd154, %fd6, %fd153;
	fma.rn.f64 	%fd155, %fd6, %fd143, 0d3FF0000000000000;
	fma.rn.f64 	%fd156, %fd28, %fd155, %fd154;
	div.rn.f64 	%fd157, %fd156, 0d4032000000000000;
	add.f64 	%fd158, %fd139, %fd157;
	mul.f64 	%fd159, %fd29, %fd155;
	sub.f64 	%fd160, %fd159, %fd154;
	div.rn.f64 	%fd161, %fd160, 0d4032000000000000;
	add.f64 	%fd162, %fd142, %fd161;
	add.s64 	%rd112, %rd108, %rd54;
	ld.global.f64 	%fd163, [%rd112];
	add.s64 	%rd113, %rd110, %rd54;
	ld.global.f64 	%fd164, [%rd113];
	add.f64 	%fd165, %fd30, %fd31;
	rcp.rn.f64 	%fd166, %fd165;
	mul.f64 	%fd167, %fd481, %fd30;
	mul.f64 	%fd168, %fd167, %fd31;
	mul.f64 	%fd169, %fd168, %fd164;
	mul.f64 	%fd170, %fd166, %fd169;
	mul.f64 	%fd171, %fd30, %fd31;
	mul.f64 	%fd172, %fd171, %fd166;
	setp.leu.f64 	%p26, %fd172, 0d0000000000000000;
	selp.f64 	%fd173, 0d0000000000000000, %fd170, %p26;
	mul.f64 	%fd174, %fd7, %fd163;
	sub.f64 	%fd175, %fd92, %fd174;
	mul.f64 	%fd176, %fd30, %fd175;
	mul.f64 	%fd177, %fd7, %fd173;
	sub.f64 	%fd178, %fd176, %fd177;
	div.rn.f64 	%fd179, %fd178, 0d4032000000000000;
	add.f64 	%fd180, %fd158, %fd179;
	fma.rn.f64 	%fd181, %fd31, %fd175, %fd177;
	div.rn.f64 	%fd182, %fd181, 0d4032000000000000;
	add.f64 	%fd183, %fd162, %fd182;
	add.s64 	%rd114, %rd96, %rd57;
	ld.global.f64 	%fd184, [%rd114];
	add.s64 	%rd115, %rd102, %rd57;
	ld.global.f64 	%fd185, [%rd115];
	add.s64 	%rd116, %rd98, %rd57;
	ld.global.f64 	%fd186, [%rd116];
	add.s64 	%rd117, %rd104, %rd57;
	ld.global.f64 	%fd187, [%rd117];
	add.f64 	%fd188, %fd32, %fd33;
	rcp.rn.f64 	%fd189, %fd188;
	mul.f64 	%fd190, %fd481, %fd32;
	mul.f64 	%fd191, %fd190, %fd33;
	add.f64 	%fd192, %fd186, %fd187;
	mul.f64 	%fd193, %fd191, %fd192;
	mul.f64 	%fd194, %fd189, %fd193;
	mul.f64 	%fd195, %fd32, %fd33;
	mul.f64 	%fd196, %fd195, %fd189;
	setp.leu.f64 	%p27, %fd196, 0d0000000000000000;
	selp.f64 	%fd197, 0d0000000000000000, %fd194, %p27;
	mul.f64 	%fd198, %fd8, %fd197;
	add.f64 	%fd199, %fd184, %fd185;
	fma.rn.f64 	%fd200, %fd8, %fd199, 0d3FF0000000000000;
	fma.rn.f64 	%fd201, %fd32, %fd200, %fd198;
	div.rn.f64 	%fd202, %fd201, 0d4042000000000000;
	add.f64 	%fd203, %fd180, %fd202;
	mul.f64 	%fd204, %fd33, %fd200;
	sub.f64 	%fd205, %fd204, %fd198;
	div.rn.f64 	%fd206, %fd205, 0d4042000000000000;
	add.f64 	%fd207, %fd183, %fd206;
	add.s64 	%rd118, %rd96, %rd60;
	ld.global.f64 	%fd208, [%rd118];
	add.s64 	%rd119, %rd102, %rd60;
	ld.global.f64 	%fd209, [%rd119];
	add.s64 	%rd120, %rd98, %rd60;
	ld.global.f64 	%fd210, [%rd120];
	add.s64 	%rd121, %rd104, %rd60;
	ld.global.f64 	%fd211, [%rd121];
	add.f64 	%fd212, %fd34, %fd35;
	rcp.rn.f64 	%fd213, %fd212;
	mul.f64 	%fd214, %fd481, %fd34;
	mul.f64 	%fd215, %fd214, %fd35;
	add.f64 	%fd216, %fd210, %fd211;
	mul.f64 	%fd217, %fd215, %fd216;
	mul.f64 	%fd218, %fd213, %fd217;
	mul.f64 	%fd219, %fd34, %fd35;
	mul.f64 	%fd220, %fd219, %fd213;
	setp.leu.f64 	%p28, %fd220, 0d0000000000000000;
	selp.f64 	%fd221, 0d0000000000000000, %fd218, %p28;
	neg.f64 	%fd222, %fd208;
	sub.f64 	%fd223, %fd222, %fd209;
	fma.rn.f64 	%fd224, %fd9, %fd223, 0d3FF0000000000000;
	mul.f64 	%fd225, %fd34, %fd224;
	mul.f64 	%fd226, %fd9, %fd221;
	sub.f64 	%fd227, %fd225, %fd226;
	div.rn.f64 	%fd228, %fd227, 0d4042000000000000;
	add.f64 	%fd229, %fd203, %fd228;
	fma.rn.f64 	%fd230, %fd35, %fd224, %fd226;
	div.rn.f64 	%fd231, %fd230, 0d4042000000000000;
	add.f64 	%fd232, %fd207, %fd231;
	add.s64 	%rd122, %rd96, %rd63;
	ld.global.f64 	%fd233, [%rd122];
	add.s64 	%rd123, %rd102, %rd63;
	ld.global.f64 	%fd234, [%rd123];
	add.s64 	%rd124, %rd98, %rd63;
	ld.global.f64 	%fd235, [%rd124];
	add.s64 	%rd125, %rd104, %rd63;
	ld.global.f64 	%fd236, [%rd125];
	add.f64 	%fd237, %fd36, %fd37;
	rcp.rn.f64 	%fd238, %fd237;
	mul.f64 	%fd239, %fd481, %fd36;
	mul.f64 	%fd240, %fd239, %fd37;
	sub.f64 	%fd241, %fd235, %fd236;
	mul.f64 	%fd242, %fd240, %fd241;
	mul.f64 	%fd243, %fd238, %fd242;
	mul.f64 	%fd244, %fd36, %fd37;
	mul.f64 	%fd245, %fd244, %fd238;
	setp.leu.f64 	%p29, %fd245, 0d0000000000000000;
	selp.f64 	%fd246, 0d0000000000000000, %fd243, %p29;
	mul.f64 	%fd247, %fd10, %fd246;
	sub.f64 	%fd248, %fd233, %fd234;
	fma.rn.f64 	%fd249, %fd10, %fd248, 0d3FF0000000000000;
	fma.rn.f64 	%fd250, %fd36, %fd249, %fd247;
	div.rn.f64 	%fd251, %fd250, 0d4042000000000000;
	add.f64 	%fd252, %fd229, %fd251;
	mul.f64 	%fd253, %fd37, %fd249;
	sub.f64 	%fd254, %fd253, %fd247;
	div.rn.f64 	%fd255, %fd254, 0d4042000000000000;
	add.f64 	%fd256, %fd232, %fd255;
	add.s64 	%rd126, %rd96, %rd66;
	ld.global.f64 	%fd257, [%rd126];
	add.s64 	%rd127, %rd102, %rd66;
	ld.global.f64 	%fd258, [%rd127];
	add.s64 	%rd128, %rd98, %rd66;
	ld.global.f64 	%fd259, [%rd128];
	add.s64 	%rd129, %rd104, %rd66;
	ld.global.f64 	%fd260, [%rd129];
	add.f64 	%fd261, %fd38, %fd39;
	rcp.rn.f64 	%fd262, %fd261;
	mul.f64 	%fd263, %fd481, %fd38;
	mul.f64 	%fd264, %fd263, %fd39;
	sub.f64 	%fd265, %fd259, %fd260;
	mul.f64 	%fd266, %fd264, %fd265;
	mul.f64 	%fd267, %fd262, %fd266;
	mul.f64 	%fd268, %fd38, %fd39;
	mul.f64 	%fd269, %fd268, %fd262;
	setp.leu.f64 	%p30, %fd269, 0d0000000000000000;
	selp.f64 	%fd270, 0d0000000000000000, %fd267, %p30;
	sub.f64 	%fd271, %fd258, %fd257;
	fma.rn.f64 	%fd272, %fd11, %fd271, 0d3FF0000000000000;
	mul.f64 	%fd273, %fd38, %fd272;
	mul.f64 	%fd274, %fd11, %fd270;
	sub.f64 	%fd275, %fd273, %fd274;
	div.rn.f64 	%fd276, %fd275, 0d4042000000000000;
	add.f64 	%fd277, %fd252, %fd276;
	fma.rn.f64 	%fd278, %fd39, %fd272, %fd274;
	div.rn.f64 	%fd279, %fd278, 0d4042000000000000;
	add.f64 	%fd280, %fd256, %fd279;
	add.s64 	%rd130, %rd96, %rd69;
	ld.global.f64 	%fd281, [%rd130];
	add.s64 	%rd131, %rd108, %rd69;
	ld.global.f64 	%fd282, [%rd131];
	add.s64 	%rd132, %rd98, %rd69;
	ld.global.f64 	%fd283, [%rd132];
	add.s64 	%rd133, %rd110, %rd69;
	ld.global.f64 	%fd284, [%rd133];
	add.f64 	%fd285, %fd40, %fd41;
	rcp.rn.f64 	%fd286, %fd285;
	mul.f64 	%fd287, %fd481, %fd40;
	mul.f64 	%fd288, %fd287, %fd41;
	add.f64 	%fd289, %fd283, %fd284;
	mul.f64 	%fd290, %fd288, %fd289;
	mul.f64 	%fd291, %fd286, %fd290;
	mul.f64 	%fd292, %fd40, %fd41;
	mul.f64 	%fd293, %fd292, %fd286;
	setp.leu.f64 	%p31, %fd293, 0d0000000000000000;
	selp.f64 	%fd294, 0d0000000000000000, %fd291, %p31;
	mul.f64 	%fd295, %fd12, %fd294;
	add.f64 	%fd296, %fd281, %fd282;
	fma.rn.f64 	%fd297, %fd12, %fd296, 0d3FF0000000000000;
	fma.rn.f64 	%fd298, %fd40, %fd297, %fd295;
	div.rn.f64 	%fd299, %fd298, 0d4042000000000000;
	add.f64 	%fd300, %fd277, %fd299;
	mul.f64 	%fd301, %fd41, %fd297;
	sub.f64 	%fd302, %fd301, %fd295;
	div.rn.f64 	%fd303, %fd302, 0d4042000000000000;
	add.f64 	%fd304, %fd280, %fd303;
	add.s64 	%rd134, %rd96, %rd72;
	ld.global.f64 	%fd305, [%rd134];
	add.s64 	%rd135, %rd108, %rd72;
	ld.global.f64 	%fd306, [%rd135];
	add.s64 	%rd136, %rd98, %rd72;
	ld.global.f64 	%fd307, [%rd136];
	add.s64 	%rd137, %rd110, %rd72;
	ld.global.f64 	%fd308, [%rd137];
	add.f64 	%fd309, %fd42, %fd43;
	rcp.rn.f64 	%fd310, %fd309;
	mul.f64 	%fd311, %fd481, %fd42;
	mul.f64 	%fd312, %fd311, %fd43;
	add.f64 	%fd313, %fd307, %fd308;
	mul.f64 	%fd314, %fd312, %fd313;
	mul.f64 	%fd315, %fd310, %fd314;
	mul.f64 	%fd316, %fd42, %fd43;
	mul.f64 	%fd317, %fd316, %fd310;
	setp.leu.f64 	%p32, %fd317, 0d0000000000000000;
	selp.f64 	%fd318, 0d0000000000000000, %fd315, %p32;
	neg.f64 	%fd319, %fd305;
	sub.f64 	%fd320, %fd319, %fd306;
	fma.rn.f64 	%fd321, %fd13, %fd320, 0d3FF0000000000000;
	mul.f64 	%fd322, %fd42, %fd321;
	mul.f64 	%fd323, %fd13, %fd318;
	sub.f64 	%fd324, %fd322, %fd323;
	div.rn.f64 	%fd325, %fd324, 0d4042000000000000;
	add.f64 	%fd326, %fd300, %fd325;
	fma.rn.f64 	%fd327, %fd43, %fd321, %fd323;
	div.rn.f64 	%fd328, %fd327, 0d4042000000000000;
	add.f64 	%fd329, %fd304, %fd328;
	add.s64 	%rd138, %rd96, %rd75;
	ld.global.f64 	%fd330, [%rd138];
	add.s64 	%rd139, %rd108, %rd75;
	ld.global.f64 	%fd331, [%rd139];
	add.s64 	%rd140, %rd98, %rd75;
	ld.global.f64 	%fd332, [%rd140];
	add.s64 	%rd141, %rd110, %rd75;
	ld.global.f64 	%fd333, [%rd141];
	add.f64 	%fd334, %fd44, %fd45;
	rcp.rn.f64 	%fd335, %fd334;
	mul.f64 	%fd336, %fd481, %fd44;
	mul.f64 	%fd337, %fd336, %fd45;
	sub.f64 	%fd338, %fd332, %fd333;
	mul.f64 	%fd339, %fd337, %fd338;
	mul.f64 	%fd340, %fd335, %fd339;
	mul.f64 	%fd341, %fd44, %fd45;
	mul.f64 	%fd342, %fd341, %fd335;
	setp.leu.f64 	%p33, %fd342, 0d0000000000000000;
	selp.f64 	%fd343, 0d0000000000000000, %fd340, %p33;
	mul.f64 	%fd344, %fd14, %fd343;
	sub.f64 	%fd345, %fd330, %fd331;
	fma.rn.f64 	%fd346, %fd14, %fd345, 0d3FF0000000000000;
	fma.rn.f64 	%fd347, %fd44, %fd346, %fd344;
	div.rn.f64 	%fd348, %fd347, 0d4042000000000000;
	add.f64 	%fd349, %fd326, %fd348;
	mul.f64 	%fd350, %fd45, %fd346;
	sub.f64 	%fd351, %fd350, %fd344;
	div.rn.f64 	%fd352, %fd351, 0d4042000000000000;
	add.f64 	%fd353, %fd329, %fd352;
	add.s64 	%rd142, %rd96, %rd78;
	ld.global.f64 	%fd354, [%rd142];
	add.s64 	%rd143, %rd108, %rd78;
	ld.global.f64 	%fd355, [%rd143];
	add.s64 	%rd144, %rd98, %rd78;
	ld.global.f64 	%fd356, [%rd144];
	add.s64 	%rd145, %rd110, %rd78;
	ld.global.f64 	%fd357, [%rd145];
	add.f64 	%fd358, %fd46, %fd47;
	rcp.rn.f64 	%fd359, %fd358;
	mul.f64 	%fd360, %fd481, %fd46;
	mul.f64 	%fd361, %fd360, %fd47;
	sub.f64 	%fd362, %fd356, %fd357;
	mul.f64 	%fd363, %fd361, %fd362;
	mul.f64 	%fd364, %fd359, %fd363;
	mul.f64 	%fd365, %fd46, %fd47;
	mul.f64 	%fd366, %fd365, %fd359;
	setp.leu.f64 	%p34, %fd366, 0d0000000000000000;
	selp.f64 	%fd367, 0d0000000000000000, %fd364, %p34;
	sub.f64 	%fd368, %fd355, %fd354;
	fma.rn.f64 	%fd369, %fd15, %fd368, 0d3FF0000000000000;
	mul.f64 	%fd370, %fd46, %fd369;
	mul.f64 	%fd371, %fd15, %fd367;
	sub.f64 	%fd372, %fd370, %fd371;
	div.rn.f64 	%fd373, %fd372, 0d4042000000000000;
	add.f64 	%fd374, %fd349, %fd373;
	fma.rn.f64 	%fd375, %fd47, %fd369, %fd371;
	div.rn.f64 	%fd376, %fd375, 0d4042000000000000;
	add.f64 	%fd377, %fd353, %fd376;
	add.s64 	%rd146, %rd102, %rd81;
	ld.global.f64 	%fd378, [%rd146];
	add.s64 	%rd147, %rd108, %rd81;
	ld.global.f64 	%fd379, [%rd147];
	add.s64 	%rd148, %rd104, %rd81;
	ld.global.f64 	%fd380, [%rd148];
	add.s64 	%rd149, %rd110, %rd81;
	ld.global.f64 	%fd381, [%rd149];
	add.f64 	%fd382, %fd48, %fd49;
	rcp.rn.f64 	%fd383, %fd382;
	mul.f64 	%fd384, %fd481, %fd48;
	mul.f64 	%fd385, %fd384, %fd49;
	add.f64 	%fd386, %fd380, %fd381;
	mul.f64 	%fd387, %fd385, %fd386;
	mul.f64 	%fd388, %fd383, %fd387;
	mul.f64 	%fd389, %fd48, %fd49;
	mul.f64 	%fd390, %fd389, %fd383;
	setp.leu.f64 	%p35, %fd390, 0d0000000000000000;
	selp.f64 	%fd391, 0d0000000000000000, %fd388, %p35;
	mul.f64 	%fd392, %fd16, %fd391;
	add.f64 	%fd393, %fd378, %fd379;
	fma.rn.f64 	%fd394, %fd16, %fd393, 0d3FF0000000000000;
	fma.rn.f64 	%fd395, %fd48, %fd394, %fd392;
	div.rn.f64 	%fd396, %fd395, 0d4042000000000000;
	add.f64 	%fd397, %fd374, %fd396;
	mul.f64 	%fd398, %fd49, %fd394;
	sub.f64 	%fd399, %fd398, %fd392;
	div.rn.f64 	%fd400, %fd399, 0d4042000000000000;
	add.f64 	%fd401, %fd377, %fd400;
	add.s64 	%rd150, %rd102, %rd84;
	ld.global.f64 	%fd402, [%rd150];
	add.s64 	%rd151, %rd108, %rd84;
	ld.global.f64 	%fd403, [%rd151];
	add.s64 	%rd152, %rd104, %rd84;
	ld.global.f64 	%fd404, [%rd152];
	add.s64 	%rd153, %rd110, %rd84;
	ld.global.f64 	%fd405, [%rd153];
	add.f64 	%fd406, %fd50, %fd51;
	rcp.rn.f64 	%fd407, %fd406;
	mul.f64 	%fd408, %fd481, %fd50;
	mul.f64 	%fd409, %fd408, %fd51;
	add.f64 	%fd410, %fd404, %fd405;
	mul.f64 	%fd411, %fd409, %fd410;
	mul.f64 	%fd412, %fd407, %fd411;
	mul.f64 	%fd413, %fd50, %fd51;
	mul.f64 	%fd414, %fd413, %fd407;
	setp.leu.f64 	%p36, %fd414, 0d0000000000000000;
	selp.f64 	%fd415, 0d0000000000000000, %fd412, %p36;
	neg.f64 	%fd416, %fd402;
	sub.f64 	%fd417, %fd416, %fd403;
	fma.rn.f64 	%fd418, %fd17, %fd417, 0d3FF0000000000000;
	mul.f64 	%fd419, %fd50, %fd418;
	mul.f64 	%fd420, %fd17, %fd415;
	sub.f64 	%fd421, %fd419, %fd420;
	div.rn.f64 	%fd422, %fd421, 0d4042000000000000;
	add.f64 	%fd423, %fd397, %fd422;
	fma.rn.f64 	%fd424, %fd51, %fd418, %fd420;
	div.rn.f64 	%fd425, %fd424, 0d4042000000000000;
	add.f64 	%fd426, %fd401, %fd425;
	add.s64 	%rd154, %rd102, %rd87;
	ld.global.f64 	%fd427, [%rd154];
	add.s64 	%rd155, %rd108, %rd87;
	ld.global.f64 	%fd428, [%rd155];
	add.s64 	%rd156, %rd104, %rd87;
	ld.global.f64 	%fd429, [%rd156];
	add.s64 	%rd157, %rd110, %rd87;
	ld.global.f64 	%fd430, [%rd157];
	add.f64 	%fd431, %fd52, %fd53;
	rcp.rn.f64 	%fd432, %fd431;
	mul.f64 	%fd433, %fd481, %fd52;
	mul.f64 	%fd434, %fd433, %fd53;
	sub.f64 	%fd435, %fd429, %fd430;
	mul.f64 	%fd436, %fd434, %fd435;
	mul.f64 	%fd437, %fd432, %fd436;
	mul.f64 	%fd438, %fd52, %fd53;
	mul.f64 	%fd439, %fd438, %fd432;
	setp.leu.f64 	%p37, %fd439, 0d0000000000000000;
	selp.f64 	%fd440, 0d0000000000000000, %fd437, %p37;
	mul.f64 	%fd441, %fd18, %fd440;
	sub.f64 	%fd442, %fd427, %fd428;
	fma.rn.f64 	%fd443, %fd18, %fd442, 0d3FF0000000000000;
	fma.rn.f64 	%fd444, %fd52, %fd443, %fd441;
	div.rn.f64 	%fd445, %fd444, 0d4042000000000000;
	add.f64 	%fd446, %fd423, %fd445;
	mul.f64 	%fd447, %fd53, %fd443;
	sub.f64 	%fd448, %fd447, %fd441;
	div.rn.f64 	%fd449, %fd448, 0d4042000000000000;
	add.f64 	%fd450, %fd426, %fd449;
	add.s64 	%rd158, %rd102, %rd90;
	ld.global.f64 	%fd451, [%rd158];
	add.s64 	%rd159, %rd108, %rd90;
	ld.global.f64 	%fd452, [%rd159];
	add.s64 	%rd160, %rd104, %rd90;
	ld.global.f64 	%fd453, [%rd160];
	add.s64 	%rd161, %rd110, %rd90;
	ld.global.f64 	%fd454, [%rd161];
	add.f64 	%fd455, %fd54, %fd55;
	rcp.rn.f64 	%fd456, %fd455;
	mul.f64 	%fd457, %fd481, %fd54;
	mul.f64 	%fd458, %fd457, %fd55;
	sub.f64 	%fd459, %fd453, %fd454;
	mul.f64 	%fd460, %fd458, %fd459;
	mul.f64 	%fd461, %fd456, %fd460;
	mul.f64 	%fd462, %fd54, %fd55;
	mul.f64 	%fd463, %fd462, %fd456;
	setp.leu.f64 	%p38, %fd463, 0d0000000000000000;
	selp.f64 	%fd464, 0d0000000000000000, %fd461, %p38;
	sub.f64 	%fd465, %fd452, %fd451;
	fma.rn.f64 	%fd466, %fd19, %fd465, 0d3FF0000000000000;
	mul.f64 	%fd467, %fd54, %fd466;
	mul.f64 	%fd468, %fd19, %fd464;
	sub.f64 	%fd469, %fd467, %fd468;
	div.rn.f64 	%fd470, %fd469, 0d4042000000000000;
	add.f64 	%fd471, %fd446, %fd470;
	fma.rn.f64 	%fd472, %fd55, %fd466, %fd468;
	div.rn.f64 	%fd473, %fd472, 0d4042000000000000;
	add.f64 	%fd474, %fd450, %fd473;
	cvta.to.global.u64 	%rd162, %rd172;
	add.s64 	%rd163, %rd162, %rd93;
	st.global.f64 	[%rd163], %fd471;
	cvta.to.global.u64 	%rd164, %rd173;
	add.s64 	%rd165, %rd164, %rd93;
	st.global.f64 	[%rd165], %fd474;
	sub.f64 	%fd476, %fd471, %fd474;
	add.f64 	%fd477, %fd471, %fd474;
	div.rn.f64 	%fd478, %fd476, %fd477;
	cvta.to.global.u64 	%rd166, %rd174;
	add.s64 	%rd167, %rd166, %rd93;
	setp.eq.f64 	%p39, %fd471, 0d0000000000000000;
	setp.eq.f64 	%p40, %fd474, 0d0000000000000000;
	selp.f64 	%fd479, 0d0000000000000000, %fd478, %p40;
	selp.f64 	%fd480, %fd479, %fd478, %p39;
	st.global.f64 	[%rd167], %fd480;
$L__BB5_4:
	add.s32 	%r44, %r44, 1;
	mov.u32 	%r39, %ntid.x;
	add.s32 	%r43, %r43, %r39;
	setp.ne.s32 	%p41, %r44, 1;
	@%p41 bra 	$L__BB5_2;
$L__BB5_5:
	ret;

}
	// .globl	_Z31dvc_ScaLBL_D3Q7_PhaseField_LIBBPiS_S_PdS0_S0_S0_S0_S0_iiiiS0_S0_S0_
.visible .entry _Z31dvc_ScaLBL_D3Q7_PhaseField_LIBBPiS_S_PdS0_S0_S0_S0_S0_iiiiS0_S0_S0_(
	.param .u64 .ptr .align 1 _Z31dvc_ScaLBL_D3Q7_PhaseField_LIBBPiS_S_PdS0_S0_S0_S0_S0_iiiiS0_S0_S0__param_0,
	.param .u64 .ptr .align 1 _Z31dvc_ScaLBL_D3Q7_PhaseField_LIBBPiS_S_PdS0_S0_S0_S0_S0_iiiiS0_S0_S0__param_1,
	.param .u64 .ptr .align 1 _Z31dvc_ScaLBL_D3Q7_PhaseField_LIBBPiS_S_PdS0_S0_S0_S0_S0_iiiiS0_S0_S0__param_2,
	.param .u64 .ptr .align 1 _Z31dvc_ScaLBL_D3Q7_PhaseField_LIBBPiS_S_PdS0_S0_S0_S0_S0_iiiiS0_S0_S0__param_3,
	.param .u64 .ptr .align 1 _Z31dvc_ScaLBL_D3Q7_PhaseField_LIBBPiS_S_PdS0_S0_S0_S0_S0_iiiiS0_S0_S0__param_4,
	.param .u64 .ptr .align 1 _Z31dvc_ScaLBL_D3Q7_PhaseField_LIBBPiS_S_PdS0_S0_S0_S0_S0_iiiiS0_S0_S0__param_5,
	.param .u64 .ptr .align 1 _Z31dvc_ScaLBL_D3Q7_PhaseField_LIBBPiS_S_PdS0_S0_S0_S0_S0_iiiiS0_S0_S0__param_6,
	.param .u64 .ptr .align 1 _Z31dvc_ScaLBL_D3Q7_PhaseField_LIBBPiS_S_PdS0_S0_S0_S0_S0_iiiiS0_S0_S0__param_7,
	.param .u64 .ptr .align 1 _Z31dvc_ScaLBL_D3Q7_PhaseField_LIBBPiS_S_PdS0_S0_S0_S0_S0_iiiiS0_S0_S0__param_8,
	.param .u32 _Z31dvc_ScaLBL_D3Q7_PhaseField_LIBBPiS_S_PdS0_S0_S0_S0_S0_iiiiS0_S0_S0__param_9,
	.param .u32 _Z31dvc_ScaLBL_D3Q7_PhaseField_LIBBPiS_S_PdS0_S0_S0_S0_S0_iiiiS0_S0_S0__param_10,
	.param .u32 _Z31dvc_ScaLBL_D3Q7_PhaseField_LIBBPiS_S_PdS0_S0_S0_S0_S0_iiiiS0_S0_S0__param_11,
	.param .u32 _Z31dvc_ScaLBL_D3Q7_PhaseField_LIBBPiS_S_PdS0_S0_S0_S0_S0_iiiiS0_S0_S0__param_12,
	.param .u64 .ptr .align 1 _Z31dvc_ScaLBL_D3Q7_PhaseField_LIBBPiS_S_PdS0_S0_S0_S0_S0_iiiiS0_S0_S0__param_13,
	.param .u64 .ptr .align 1 _Z31dvc_ScaLBL_D3Q7_PhaseField_LIBBPiS_S_PdS0_S0_S0_S0_S0_iiiiS0_S0_S0__param_14,
	.param .u64 .ptr .align 1 _Z31dvc_ScaLBL_D3Q7_PhaseField_LIBBPiS_S_PdS0_S0_S0_S0_S0_iiiiS0_S0_S0__param_15
)
{


	ret;

}
	// .globl	_Z27dvc_ScaLBL_D3Q19_Color_LIBBPiS_S_S_PdS0_S0_S0_S0_S0_S0_S0_S0_S0_S0_S0_S0_S0_S0_S0_S0_dddddddddiiiiiiS0_S0_S0_S0_S0_S0_S0_
.visible .entry _Z27dvc_ScaLBL_D3Q19_Color_LIBBPiS_S_S_PdS0_S0_S0_S0_S0_S0_S0_S0_S0_S0_S0_S0_S0_S0_S0_S0_dddddddddiiiiiiS0_S0_S0_S0_S0_S0_S0_(
	.param .u64 .ptr .align 1 _Z27dvc_ScaLBL_D3Q19_Color_LIBBPiS_S_S_PdS0_S0_S0_S0_S0_S0_S0_S0_S0_S0_S0_S0_S0_S0_S0_S0_dddddddddiiiiiiS0_S0_S0_S0_S0_S0_S0__param_0,
	.param .u64 .ptr .align 1 _Z27dvc_ScaLBL_D3Q19_Color_LIBBPiS_S_S_PdS0_S0_S0_S0_S0_S0_S0_S0_S0_S0_S0_S0_S0_S0_S0_S0_dddddddddiiiiiiS0_S0_S0_S0_S0_S0_S0__param_1,
	.param .u64 .ptr .align 1 _Z27dvc_ScaLBL_D3Q19_Color_LIBBPiS_S_S_PdS0_S0_S0_S0_S0_S0_S0_S0_S0_S0_S0_S0_S0_S0_S0_S0_dddddddddiiiiiiS0_S0_S0_S0_S0_S0_S0__param_2,
	.param .u64 .ptr .align 1 _Z27dvc_ScaLBL_D3Q19_Color_LIBBPiS_S_S_PdS0_S0_S0_S0_S0_S0_S0_S0_S0_S0_S0_S0_S0_S0_S0_S0_dddddddddiiiiiiS0_S0_S0_S0_S0_S0_S0__param_3,
	.param .u64 .ptr .align 1 _Z27dvc_ScaLBL_D3Q19_Color_LIBBPiS_S_S_PdS0_S0_S0_S0_S0_S0_S0_S0_S0_S0_S0_S0_S0_S0_S0_S0_dddddddddiiiiiiS0_S0_S0_S0_S0_S0_S0__param_4,
	.param .u64 .ptr .align 1 _Z27dvc_ScaLBL_D3Q19_Color_LIBBPiS_S_S_PdS0_S0_S0_S0_S0_S0_S0_S0_S0_S0_S0_S0_S0_S0_S0_S0_dddddddddiiiiiiS0_S0_S0_S0_S0_S0_S0__param_5,
	.param .u64 .ptr .align 1 _Z27dvc_ScaLBL_D3Q19_Color_LIBBPiS_S_S_PdS0_S0_S0_S0_S0_S0_S0_S0_S0_S0_S0_S0_S0_S0_S0_S0_dddddddddiiiiiiS0_S0_S0_S0_S0_S0_S0__param_6,
	.param .u64 .ptr .align 1 _Z27dvc_ScaLBL_D3Q19_Color_LIBBPiS_S_S_PdS0_S0_S0_S0_S0_S0_S0_S0_S0_S0_S0_S0_S0_S0_S0_S0_dddddddddiiiiiiS0_S0_S0_S0_S0_S0_S0__param_7,
	.param .u64 .ptr .align 1 _Z27dvc_ScaLBL_D3Q19_Color_LIBBPiS_S_S_PdS0_S0_S0_S0_S0_S0_S0_S0_S0_S0_S0_S0_S0_S0_S0_S0_dddddddddiiiiiiS0_S0_S0_S0_S0_S0_S0__param_8,
	.param .u64 .ptr .align 1 _Z27dvc_ScaLBL_D3Q19_Color_LIBBPiS_S_S_PdS0_S0_S0_S0_S0_S0_S0_S0_S0_S0_S0_S0_S0_S0_S0_S0_dddddddddiiiiiiS0_S0_S0_S0_S0_S0_S0__param_9,
	.param .u64 .ptr .align 1 _Z27dvc_ScaLBL_D3Q19_Color_LIBBPiS_S_S_PdS0_S0_S0_S0_S0_S0_S0_S0_S0_S0_S0_S0_S0_S0_S0_S0_dddddddddiiiiiiS0_S0_S0_S0_S0_S0_S0__param_10,
	.param .u64 .ptr .align 1 _Z27dvc_ScaLBL_D3Q19_Color_LIBBPiS_S_S_PdS0_S0_S0_S0_S0_S0_S0_S0_S0_S0_S0_S0_S0_S0_S0_S0_dddddddddiiiiiiS0_S0_S0_S0_S0_S0_S0__param_11,
	.param .u64 .ptr .align 1 _Z27dvc_ScaLBL_D3Q19_Color_LIBBPiS_S_S_PdS0_S0_S0_S0_S0_S0_S0_S0_S0_S0_S0_S0_S0_S0_S0_S0_dddddddddiiiiiiS0_S0_S0_S0_S0_S0_S0__param_12,
	.param .u64 .ptr .align 1 _Z27dvc_ScaLBL_D3Q19_Color_LIBBPiS_S_S_PdS0_S0_S0_S0_S0_S0_S0_S0_S0_S0_S0_S0_S0_S0_S0_S0_dddddddddiiiiiiS0_S0_S0_S0_S0_S0_S0__param_13,
	.param .u64 .ptr .align 1 _Z27dvc_ScaLBL_D3Q19_Color_LIBBPiS_S_S_PdS0_S0_S0_S0_S0_S0_S0_S0_S0_S0_S0_S0_S0_S0_S0_S0_dddddddddiiiiiiS0_S0_S0_S0_S0_S0_S0__param_14,
	.param .u64 .ptr .align 1 _Z27dvc_ScaLBL_D3Q19_Color_LIBBPiS_S_S_PdS0_S0_S0_S0_S0_S0_S0_S0_S0_S0_S0_S0_S0_S0_S0_S0_dddddddddiiiiiiS0_S0_S0_S0_S0_S0_S0__param_15,
	.param .u64 .ptr .align 1 _Z27dvc_ScaLBL_D3Q19_Color_LIBBPiS_S_S_PdS0_S0_S0_S0_S0_S0_S0_S0_S0_S0_S0_S0_S0_S0_S0_S0_dddddddddiiiiiiS0_S0_S0_S0_S0_S0_S0__param_16,
	.param .u64 .ptr .align 1 _Z27dvc_ScaLBL_D3Q19_Color_LIBBPiS_S_S_PdS0_S0_S0_S0_S0_S0_S0_S0_S0_S0_S0_S0_S0_S0_S0_S0_dddddddddiiiiiiS0_S0_S0_S0_S0_S0_S0__param_17,
	.param .u64 .ptr .align 1 _Z27dvc_ScaLBL_D3Q19_Color_LIBBPiS_S_S_PdS0_S0_S0_S0_S0_S0_S0_S0_S0_S0_S0_S0_S0_S0_S0_S0_dddddddddiiiiiiS0_S0_S0_S0_S0_S0_S0__param_18,
	.param .u64 .ptr .align 1 _Z27dvc_ScaLBL_D3Q19_Color_LIBBPiS_S_S_PdS0_S0_S0_S0_S0_S0_S0_S0_S0_S0_S0_S0_S0_S0_S0_S0_dddddddddiiiiiiS0_S0_S0_S0_S0_S0_S0__param_19,
	.param .u64 .ptr .align 1 _Z27dvc_ScaLBL_D3Q19_Color_LIBBPiS_S_S_PdS0_S0_S0_S0_S0_S0_S0_S0_S0_S0_S0_S0_S0_S0_S0_S0_dddddddddiiiiiiS0_S0_S0_S0_S0_S0_S0__param_20,
	.param .f64 _Z27dvc_ScaLBL_D3Q19_Color_LIBBPiS_S_S_PdS0_S0_S0_S0_S0_S0_S0_S0_S0_S0_S0_S0_S0_S0_S0_S0_dddddddddiiiiiiS0_S0_S0_S0_S0_S0_S0__param_21,
	.param .f64 _Z27dvc_ScaLBL_D3Q19_Color_LIBBPiS_S_S_PdS0_S0_S0_S0_S0_S0_S0_S0_S0_S0_S0_S0_S0_S0_S0_S0_dddddddddiiiiiiS0_S0_S0_S0_S0_S0_S0__param_22,
	.param .f64 _Z27dvc_ScaLBL_D3Q19_Color_LIBBPiS_S_S_PdS0_S0_S0_S0_S0_S0_S0_S0_S0_S0_S0_S0_S0_S0_S0_S0_dddddddddiiiiiiS0_S0_S0_S0_S0_S0_S0__param_23,
	.param .f64 _Z27dvc_ScaLBL_D3Q19_Color_LIBBPiS_S_S_PdS0_S0_S0_S0_S0_S0_S0_S0_S0_S0_S0_S0_S0_S0_S0_S0_dddddddddiiiiiiS0_S0_S0_S0_S0_S0_S0__param_24,
	.param .f64 _Z27dvc_ScaLBL_D3Q19_Color_LIBBPiS_S_S_PdS0_S0_S0_S0_S0_S0_S0_S0_S0_S0_S0_S0_S0_S0_S0_S0_dddddddddiiiiiiS0_S0_S0_S0_S0_S0_S0__param_25,
	.param .f64 _Z27dvc_ScaLBL_D3Q19_Color_LIBBPiS_S_S_PdS0_S0_S0_S0_S0_S0_S0_S0_S0_S0_S0_S0_S0_S0_S0_S0_dddddddddiiiiiiS0_S0_S0_S0_S0_S0_S0__param_26,
	.param .f64 _Z27dvc_ScaLBL_D3Q19_Color_LIBBPiS_S_S_PdS0_S0_S0_S0_S0_S0_S0_S0_S0_S0_S0_S0_S0_S0_S0_S0_dddddddddiiiiiiS0_S0_S0_S0_S0_S0_S0__param_27,
	.param .f64 _Z27dvc_ScaLBL_D3Q19_Color_LIBBPiS_S_S_PdS0_S0_S0_S0_S0_S0_S0_S0_S0_S0_S0_S0_S0_S0_S0_S0_dddddddddiiiiiiS0_S0_S0_S0_S0_S0_S0__param_28,
	.param .f64 _Z27dvc_ScaLBL_D3Q19_Color_LIBBPiS_S_S_PdS0_S0_S0_S0_S0_S0_S0_S0_S0_S0_S0_S0_S0_S0_S0_S0_dddddddddiiiiiiS0_S0_S0_S0_S0_S0_S0__param_29,
	.param .u32 _Z27dvc_ScaLBL_D3Q19_Color_LIBBPiS_S_S_PdS0_S0_S0_S0_S0_S0_S0_S0_S0_S0_S0_S0_S0_S0_S0_S0_dddddddddiiiiiiS0_S0_S0_S0_S0_S0_S0__param_30,
	.param .u32 _Z27dvc_ScaLBL_D3Q19_Color_LIBBPiS_S_S_PdS0_S0_S0_S0_S0_S0_S0_S0_S0_S0_S0_S0_S0_S0_S0_S0_dddddddddiiiiiiS0_S0_S0_S0_S0_S0_S0__param_31,
	.param .u32 _Z27dvc_ScaLBL_D3Q19_Color_LIBBPiS_S_S_PdS0_S0_S0_S0_S0_S0_S0_S0_S0_S0_S0_S0_S0_S0_S0_S0_dddddddddiiiiiiS0_S0_S0_S0_S0_S0_S0__param_32,
	.param .u32 _Z27dvc_ScaLBL_D3Q19_Color_LIBBPiS_S_S_PdS0_S0_S0_S0_S0_S0_S0_S0_S0_S0_S0_S0_S0_S0_S0_S0_dddddddddiiiiiiS0_S0_S0_S0_S0_S0_S0__param_33,
	.param .u32 _Z27dvc_ScaLBL_D3Q19_Color_LIBBPiS_S_S_PdS0_S0_S0_S0_S0_S0_S0_S0_S0_S0_S0_S0_S0_S0_S0_S0_dddddddddiiiiiiS0_S0_S0_S0_S0_S0_S0__param_34,
	.param .u32 _Z27dvc_ScaLBL_D3Q19_Color_LIBBPiS_S_S_PdS0_S0_S0_S0_S0_S0_S0_S0_S0_S0_S0_S0_S0_S0_S0_S0_dddddddddiiiiiiS0_S0_S0_S0_S0_S0_S0__param_35,
	.param .u64 .ptr .align 1 _Z27dvc_ScaLBL_D3Q19_Color_LIBBPiS_S_S_PdS0_S0_S0_S0_S0_S0_S0_S0_S0_S0_S0_S0_S0_S0_S0_S0_dddddddddiiiiiiS0_S0_S0_S0_S0_S0_S0__param_36,
	.param .u64 .ptr .align 1 _Z27dvc_ScaLBL_D3Q19_Color_LIBBPiS_S_S_PdS0_S0_S0_S0_S0_S0_S0_S0_S0_S0_S0_S0_S0_S0_S0_S0_dddddddddiiiiiiS0_S0_S0_S0_S0_S0_S0__param_37,
	.param .u64 .ptr .align 1 _Z27dvc_ScaLBL_D3Q19_Color_LIBBPiS_S_S_PdS0_S0_S0_S0_S0_S0_S0_S0_S0_S0_S0_S0_S0_S0_S0_S0_dddddddddiiiiiiS0_S0_S0_S0_S0_S0_S0__param_38,
	.param .u64 .ptr .align 1 _Z27dvc_ScaLBL_D3Q19_Color_LIBBPiS_S_S_PdS0_S0_S0_S0_S0_S0_S0_S0_S0_S0_S0_S0_S0_S0_S0_S0_dddddddddiiiiiiS0_S0_S0_S0_S0_S0_S0__param_39,
	.param .u64 .ptr .align 1 _Z27dvc_ScaLBL_D3Q19_Color_LIBBPiS_S_S_PdS0_S0_S0_S0_S0_S0_S0_S0_S0_S0_S0_S0_S0_S0_S0_S0_dddddddddiiiiiiS0_S0_S0_S0_S0_S0_S0__param_40,
	.param .u64 .ptr .align 1 _Z27dvc_ScaLBL_D3Q19_Color_LIBBPiS_S_S_PdS0_S0_S0_S0_S0_S0_S0_S0_S0_S0_S0_S0_S0_S0_S0_S0_dddddddddiiiiiiS0_S0_S0_S0_S0_S0_S0__param_41,
	.param .u64 .ptr .align 1 _Z27dvc_ScaLBL_D3Q19_Color_LIBBPiS_S_S_PdS0_S0_S0_S0_S0_S0_S0_S0_S0_S0_S0_S0_S0_S0_S0_S0_dddddddddiiiiiiS0_S0_S0_S0_S0_S0_S0__param_42
)
{
	.reg .pred 	%p<42>;
	.reg .b32 	%r<79>;
	.reg .b64 	%rd<408>;
	.reg .b64 	%fd<1232>;

	ld.param.u64 	%rd8, [_Z27dvc_ScaLBL_D3Q19_Color_LIBBPiS_S_S_PdS0_S0_S0_S0_S0_S0_S0_S0_S0_S0_S0_S0_S0_S0_S0_S0_dddddddddiiiiiiS0_S0_S0_S0_S0_S0_S0__param_2];
	ld.param.u64 	%rd21, [_Z27dvc_ScaLBL_D3Q19_Color_LIBBPiS_S_S_PdS0_S0_S0_S0_S0_S0_S0_S0_S0_S0_S0_S0_S0_S0_S0_S0_dddddddddiiiiiiS0_S0_S0_S0_S0_S0_S0__param_17];
	ld.param.f64 	%fd13, [_Z27dvc_ScaLBL_D3Q19_Color_LIBBPiS_S_S_PdS0_S0_S0_S0_S0_S0_S0_S0_S0_S0_S0_S0_S0_S0_S0_S0_dddddddddiiiiiiS0_S0_S0_S0_S0_S0_S0__param_21];
	ld.param.f64 	%fd14, [_Z27dvc_ScaLBL_D3Q19_Color_LIBBPiS_S_S_PdS0_S0_S0_S0_S0_S0_S0_S0_S0_S0_S0_S0_S0_S0_S0_S0_dddddddddiiiiiiS0_S0_S0_S0_S0_S0_S0__param_22];
	ld.param.f64 	%fd15, [_Z27dvc_ScaLBL_D3Q19_Color_LIBBPiS_S_S_PdS0_S0_S0_S0_S0_S0_S0_S0_S0_S0_S0_S0_S0_S0_S0_S0_dddddddddiiiiiiS0_S0_S0_S0_S0_S0_S0__param_23];
	ld.param.f64 	%fd16, [_Z27dvc_ScaLBL_D3Q19_Color_LIBBPiS_S_S_PdS0_S0_S0_S0_S0_S0_S0_S0_S0_S0_S0_S0_S0_S0_S0_S0_dddddddddiiiiiiS0_S0_S0_S0_S0_S0_S0__param_24];
	ld.param.f64 	%fd17, [_Z27dvc_ScaLBL_D3Q19_Color_LIBBPiS_S_S_PdS0_S0_S0_S0_S0_S0_S0_S0_S0_S0_S0_S0_S0_S0_S0_S0_dddddddddiiiiiiS0_S0_S0_S0_S0_S0_S0__param_25];
	ld.param.f64 	%fd19, [_Z27dvc_ScaLBL_D3Q19_Color_LIBBPiS_S_S_PdS0_S0_S0_S0_S0_S0_S0_S0_S0_S0_S0_S0_S0_S0_S0_S0_dddddddddiiiiiiS0_S0_S0_S0_S0_S0_S0__param_27];
	ld.param.f64 	%fd20, [_Z27dvc_ScaLBL_D3Q19_Color_LIBBPiS_S_S_PdS0_S0_S0_S0_S0_S0_S0_S0_S0_S0_S0_S0_S0_S0_S0_S0_dddddddddiiiiiiS0_S0_S0_S0_S0_S0_S0__param_28];
	ld.param.f64 	%fd21, [_Z27dvc_ScaLBL_D3Q19_Color_LIBBPiS_S_S_PdS0_S0_S0_S0_S0_S0_S0_S0_S0_S0_S0_S0_S0_S0_S0_S0_dddddddddiiiiiiS0_S0_S0_S0_S0_S0_S0__param_29];
	ld.param.u32 	%r10, [_Z27dvc_ScaLBL_D3Q19_Color_LIBBPiS_S_S_PdS0_S0_S0_S0_S0_S0_S0_S0_S0_S0_S0_S0_S0_S0_S0_S0_dddddddddiiiiiiS0_S0_S0_S0_S0_S0_S0__param_34];
	ld.param.u64 	%rd28, [_Z27dvc_ScaLBL_D3Q19_Color_LIBBPiS_S_S_PdS0_S0_S0_S0_S0_S0_S0_S0_S0_S0_S0_S0_S0_S0_S0_S0_dddddddddiiiiiiS0_S0_S0_S0_S0_S0_S0__param_39];
	ld.param.u64 	%rd29, [_Z27dvc_ScaLBL_D3Q19_Color_LIBBPiS_S_S_PdS0_S0_S0_S0_S0_S0_S0_S0_S0_S0_S0_S0_S0_S0_S0_S0_dddddddddiiiiiiS0_S0_S0_S0_S0_S0_S0__param_40];
	setp.lt.s32 	%p1, %r10, -262143;
	@%p1 bra 	$L__BB7_5;
	ld.param.u32 	%r75, [_Z27dvc_ScaLBL_D3Q19_Color_LIBBPiS_S_S_PdS0_S0_S0_S0_S0_S0_S0_S0_S0_S0_S0_S0_S0_S0_S0_S0_dddddddddiiiiiiS0_S0_S0_S0_S0_S0_S0__param_32];
	ld.param.u64 	%rd387, [_Z27dvc_ScaLBL_D3Q19_Color_LIBBPiS_S_S_PdS0_S0_S0_S0_S0_S0_S0_S0_S0_S0_S0_S0_S0_S0_S0_S0_dddddddddiiiiiiS0_S0_S0_S0_S0_S0_S0__param_1];
	cvta.to.global.u64 	%rd1, %rd21;
	cvta.to.global.u64 	%rd2, %rd29;
	cvta.to.global.u64 	%rd3, %rd28;
	shr.s32 	%r11, %r10, 31;
	shr.u32 	%r12, %r11, 14;
	add.s32 	%r13, %r10, %r12;
	shr.s32 	%r14, %r13, 18;
	neg.s32 	%r78, %r14;
	mov.u32 	%r15, %ctaid.x;
	mov.u32 	%r1, %ntid.x;
	mov.u32 	%r16, %tid.x;
	sub.f64 	%fd1, %fd14, %fd13;
	sub.f64 	%fd2, %fd16, %fd15;
	mul.f64 	%fd3, %fd17, 0d3FE0000000000000;
	mul.f64 	%fd4, %fd19, 0d3FC5555555555555;
	mul.f64 	%fd5, %fd20, 0d3FC5555555555555;
	mul.f64 	%fd6, %fd21, 0d3FC5555555555555;
	add.f64 	%fd22, %fd19, %fd20;
	mul.f64 	%fd7, %fd22, 0d3FB5555555555555;
	sub.f64 	%fd23, %fd19, %fd20;
	mul.f64 	%fd8, %fd23, 0d3FB5555555555555;
	add.f64 	%fd24, %fd19, %fd21;
	mul.f64 	%fd9, %fd24, 0d3FB5555555555555;
	sub.f64 	%fd25, %fd19, %fd21;
	mul.f64 	%fd10, %fd25, 0d3FB5555555555555;
	add.f64 	%fd26, %fd20, %fd21;
	mul.f64 	%fd11, %fd26, 0d3FB5555555555555;
	sub.f64 	%fd27, %fd20, %fd21;
	mul.f64 	%fd12, %fd27, 0d3FB5555555555555;
	add.s32 	%r17, %r16, %r75;
	mul.lo.s32 	%r18, %r1, %r15;
	mad.lo.s32 	%r19, %r18, %r14, %r18;
	add.s32 	%r77, %r17, %r19;
	cvta.to.global.u64 	%rd4, %rd387;
	cvta.to.global.u64 	%rd5, %rd8;
	mul.wide.s32 	%rd36, %r10, 4;
$L__BB7_2:
	ld.param.u32 	%r76, [_Z27dvc_ScaLBL_D3Q19_Color_LIBBPiS_S_S_PdS0_S0_S0_S0_S0_S0_S0_S0_S0_S0_S0_S0_S0_S0_S0_S0_dddddddddiiiiiiS0_S0_S0_S0_S0_S0_S0__param_33];
	setp.ge.s32 	%p2, %r77, %r76;
	@%p2 bra 	$L__BB7_4;
	ld.param.u64 	%rd407, [_Z27dvc_ScaLBL_D3Q19_Color_LIBBPiS_S_S_PdS0_S0_S0_S0_S0_S0_S0_S0_S0_S0_S0_S0_S0_S0_S0_S0_dddddddddiiiiiiS0_S0_S0_S0_S0_S0_S0__param_42];
	ld.param.u64 	%rd406, [_Z27dvc_ScaLBL_D3Q19_Color_LIBBPiS_S_S_PdS0_S0_S0_S0_S0_S0_S0_S0_S0_S0_S0_S0_S0_S0_S0_S0_dddddddddiiiiiiS0_S0_S0_S0_S0_S0_S0__param_41];
	ld.param.u64 	%rd405, [_Z27dvc_ScaLBL_D3Q19_Color_LIBBPiS_S_S_PdS0_S0_S0_S0_S0_S0_S0_S0_S0_S0_S0_S0_S0_S0_S0_S0_dddddddddiiiiiiS0_S0_S0_S0_S0_S0_S0__param_38];
	ld.param.u64 	%rd404, [_Z27dvc_ScaLBL_D3Q19_Color_LIBBPiS_S_S_PdS0_S0_S0_S0_S0_S0_S0_S0_S0_S0_S0_S0_S0_S0_S0_S0_dddddddddiiiiiiS0_S0_S0_S0_S0_S0_S0__param_37];
	ld.param.u64 	%rd403, [_Z27dvc_ScaLBL_D3Q19_Color_LIBBPiS_S_S_PdS0_S0_S0_S0_S0_S0_S0_S0_S0_S0_S0_S0_S0_S0_S0_S0_dddddddddiiiiiiS0_S0_S0_S0_S0_S0_S0__param_36];
	ld.param.f64 	%fd1231, [_Z27dvc_ScaLBL_D3Q19_Color_LIBBPiS_S_S_PdS0_S0_S0_S0_S0_S0_S0_S0_S0_S0_S0_S0_S0_S0_S0_S0_dddddddddiiiiiiS0_S0_S0_S0_S0_S0_S0__param_26];
	ld.param.u64 	%rd402, [_Z27dvc_ScaLBL_D3Q19_Color_LIBBPiS_S_S_PdS0_S0_S0_S0_S0_S0_S0_S0_S0_S0_S0_S0_S0_S0_S0_S0_dddddddddiiiiiiS0_S0_S0_S0_S0_S0_S0__param_20];
	ld.param.u64 	%rd401, [_Z27dvc_ScaLBL_D3Q19_Color_LIBBPiS_S_S_PdS0_S0_S0_S0_S0_S0_S0_S0_S0_S0_S0_S0_S0_S0_S0_S0_dddddddddiiiiiiS0_S0_S0_S0_S0_S0_S0__param_19];
	ld.param.u64 	%rd400, [_Z27dvc_ScaLBL_D3Q19_Color_LIBBPiS_S_S_PdS0_S0_S0_S0_S0_S0_S0_S0_S0_S0_S0_S0_S0_S0_S0_S0_dddddddddiiiiiiS0_S0_S0_S0_S0_S0_S0__param_18];
	ld.param.u64 	%rd399, [_Z27dvc_ScaLBL_D3Q19_Color_LIBBPiS_S_S_PdS0_S0_S0_S0_S0_S0_S0_S0_S0_S0_S0_S0_S0_S0_S0_S0_dddddddddiiiiiiS0_S0_S0_S0_S0_S0_S0__param_16];
	ld.param.u64 	%rd398, [_Z27dvc_ScaLBL_D3Q19_Color_LIBBPiS_S_S_PdS0_S0_S0_S0_S0_S0_S0_S0_S0_S0_S0_S0_S0_S0_S0_S0_dddddddddiiiiiiS0_S0_S0_S0_S0_S0_S0__param_15];
	ld.param.u64 	%rd397, [_Z27dvc_ScaLBL_D3Q19_Color_LIBBPiS_S_S_PdS0_S0_S0_S0_S0_S0_S0_S0_S0_S0_S0_S0_S0_S0_S0_S0_dddddddddiiiiiiS0_S0_S0_S0_S0_S0_S0__param_14];
	ld.param.u64 	%rd396, [_Z27dvc_ScaLBL_D3Q19_Color_LIBBPiS_S_S_PdS0_S0_S0_S0_S0_S0_S0_S0_S0_S0_S0_S0_S0_S0_S0_S0_dddddddddiiiiiiS0_S0_S0_S0_S0_S0_S0__param_13];
	ld.param.u64 	%rd395, [_Z27dvc_ScaLBL_D3Q19_Color_LIBBPiS_S_S_PdS0_S0_S0_S0_S0_S0_S0_S0_S0_S0_S0_S0_S0_S0_S0_S0_dddddddddiiiiiiS0_S0_S0_S0_S0_S0_S0__param_12];
	ld.param.u64 	%rd394, [_Z27dvc_ScaLBL_D3Q19_Color_LIBBPiS_S_S_PdS0_S0_S0_S0_S0_S0_S0_S0_S0_S0_S0_S0_S0_S0_S0_S0_dddddddddiiiiiiS0_S0_S0_S0_S0_S0_S0__param_11];
	ld.param.u64 	%rd393, [_Z27dvc_ScaLBL_D3Q19_Color_LIBBPiS_S_S_PdS0_S0_S0_S0_S0_S0_S0_S0_S0_S0_S0_S0_S0_S0_S0_S0_dddddddddiiiiiiS0_S0_S0_S0_S0_S0_S0__param_10];
	ld.param.u64 	%rd392, [_Z27dvc_ScaLBL_D3Q19_Color_LIBBPiS_S_S_PdS0_S0_S0_S0_S0_S0_S0_S0_S0_S0_S0_S0_S0_S0_S0_S0_dddddddddiiiiiiS0_S0_S0_S0_S0_S0_S0__param_9];
	ld.param.u64 	%rd391, [_Z27dvc_ScaLBL_D3Q19_Color_LIBBPiS_S_S_PdS0_S0_S0_S0_S0_S0_S0_S0_S0_S0_S0_S0_S0_S0_S0_S0_dddddddddiiiiiiS0_S0_S0_S0_S0_S0_S0__param_6];
	ld.param.u64 	%rd390, [_Z27dvc_ScaLBL_D3Q19_Color_LIBBPiS_S_S_PdS0_S0_S0_S0_S0_S0_S0_S0_S0_S0_S0_S0_S0_S0_S0_S0_dddddddddiiiiiiS0_S0_S0_S0_S0_S0_S0__param_5];
	ld.param.u64 	%rd389, [_Z27dvc_ScaLBL_D3Q19_Color_LIBBPiS_S_S_PdS0_S0_S0_S0_S0_S0_S0_S0_S0_S0_S0_S0_S0_S0_S0_S0_dddddddddiiiiiiS0_S0_S0_S0_S0_S0_S0__param_4];
	ld.param.u64 	%rd388, [_Z27dvc_ScaLBL_D3Q19_Color_LIBBPiS_S_S_PdS0_S0_S0_S0_S0_S0_S0_S0_S0_S0_S0_S0_S0_S0_S0_S0_dddddddddiiiiiiS0_S0_S0_S0_S0_S0_S0__param_3];
	ld.param.u64 	%rd386, [_Z27dvc_ScaLBL_D3Q19_Color_LIBBPiS_S_S_PdS0_S0_S0_S0_S0_S0_S0_S0_S0_S0_S0_S0_S0_S0_S0_S0_dddddddddiiiiiiS0_S0_S0_S0_S0_S0_S0__param_0];
	cvta.to.global.u64 	%rd32, %rd388;
	mul.wide.s32 	%rd33, %r77, 4;
	add.s64 	%rd34, %rd32, %rd33;
	ld.global.u32 	%r20, [%rd34];
	add.s64 	%rd35, %rd4, %rd33;
	ld.global.u32 	%r21, [%rd35];
	add.s64 	%rd37, %rd35, %rd36;
	ld.global.u32 	%r22, [%rd37];
	add.s64 	%rd38, %rd37, %rd36;
	ld.global.u32 	%r23, [%rd38];
	add.s64 	%rd39, %rd38, %rd36;
	ld.global.u32 	%r24, [%rd39];
	add.s64 	%rd40, %rd39, %rd36;
	ld.global.u32 	%r25, [%rd40];
	add.s64 	%rd41, %rd40, %rd36;
	ld.global.u32 	%r26, [%rd41];
	add.s64 	%rd42, %rd41, %rd36;
	ld.global.u32 	%r27, [%rd42];
	add.s64 	%rd43, %rd42, %rd36;
	ld.global.u32 	%r28, [%rd43];
	add.s64 	%rd44, %rd43, %rd36;
	ld.global.u32 	%r29, [%rd44];
	add.s64 	%rd45, %rd44, %rd36;
	ld.global.u32 	%r30, [%rd45];
	add.s64 	%rd46, %rd45, %rd36;
	ld.global.u32 	%r31, [%rd46];
	add.s64 	%rd47, %rd46, %rd36;
	ld.global.u32 	%r32, [%rd47];
	add.s64 	%rd48, %rd47, %rd36;
	ld.global.u32 	%r33, [%rd48];
	add.s64 	%rd49, %rd48, %rd36;
	ld.global.u32 	%r34, [%rd49];
	add.s64 	%rd50, %rd49, %rd36;
	ld.global.u32 	%r35, [%rd50];
	add.s64 	%rd51, %rd50, %rd36;
	ld.global.u32 	%r36, [%rd51];
	add.s64 	%rd52, %rd51, %rd36;
	ld.global.u32 	%r37, [%rd52];
	add.s64 	%rd53, %rd52, %rd36;
	ld.global.u32 	%r38, [%rd53];
	add.s64 	%rd54, %rd5, %rd33;
	ld.global.u32 	%r39, [%rd54];
	add.s64 	%rd55, %rd54, %rd36;
	ld.global.u32 	%r40, [%rd55];
	add.s64 	%rd56, %rd55, %rd36;
	ld.global.u32 	%r41, [%rd56];
	add.s64 	%rd57, %rd56, %rd36;
	ld.global.u32 	%r42, [%rd57];
	add.s64 	%rd58, %rd57, %rd36;
	ld.global.u32 	%r43, [%rd58];
	add.s64 	%rd59, %rd58, %rd36;
	ld.global.u32 	%r44, [%rd59];
	add.s64 	%rd60, %rd59, %rd36;
	ld.global.u32 	%r45, [%rd60];
	add.s64 	%rd61, %rd60, %rd36;
	ld.global.u32 	%r46, [%rd61];
	add.s64 	%rd62, %rd61, %rd36;
	ld.global.u32 	%r47, [%rd62];
	add.s64 	%rd63, %rd62, %rd36;
	ld.global.u32 	%r48, [%rd63];
	add.s64 	%rd64, %rd63, %rd36;
	ld.global.u32 	%r49, [%rd64];
	add.s64 	%rd65, %rd64, %rd36;
	ld.global.u32 	%r50, [%rd65];
	add.s64 	%rd66, %rd65, %rd36;
	ld.global.u32 	%r51, [%rd66];
	add.s64 	%rd67, %rd66, %rd36;
	ld.global.u32 	%r52, [%rd67];
	add.s64 	%rd68, %rd67, %rd36;
	ld.global.u32 	%r53, [%rd68];
	add.s64 	%rd69, %rd68, %rd36;
	ld.global.u32 	%r54, [%rd69];
	add.s64 	%rd70, %rd69, %rd36;
	ld.global.u32 	%r55, [%rd70];
	add.s64 	%rd71, %rd70, %rd36;
	ld.global.u32 	%r56, [%rd71];
	cvta.to.global.u64 	%rd72, %rd403;
	mul.wide.s32 	%rd73, %r77, 8;
	add.s64 	%rd74, %rd72, %rd73;
	ld.global.f64 	%fd28, [%rd74];
	cvta.to.global.u64 	%rd75, %rd404;
	add.s64 	%rd76, %rd75, %rd73;
	ld.global.f64 	%fd29, [%rd76];
	cvta.to.global.u64 	%rd77, %rd405;
	add.s64 	%rd78, %rd77, %rd73;
	ld.global.f64 	%fd30, [%rd78];
	mul.wide.s32 	%rd79, %r10, 8;
	add.s64 	%rd80, %rd74, %rd79;
	ld.global.f64 	%fd31, [%rd80];
	add.s64 	%rd81, %rd76, %rd79;
	ld.global.f64 	%fd32, [%rd81];
	add.s64 	%rd82, %rd78, %rd79;
	ld.global.f64 	%fd33, [%rd82];
	add.s64 	%rd83, %rd80, %rd79;
	ld.global.f64 	%fd34, [%rd83];
	add.s64 	%rd84, %rd81, %rd79;
	ld.global.f64 	%fd35, [%rd84];
	add.s64 	%rd85, %rd82, %rd79;
	ld.global.f64 	%fd36, [%rd85];
	add.s64 	%rd86, %rd83, %rd79;
	ld.global.f64 	%fd37, [%rd86];
	add.s64 	%rd87, %rd84, %rd79;
	ld.global.f64 	%fd38, [%rd87];
	add.s64 	%rd88, %rd85, %rd79;
	ld.global.f64 	%fd39, [%rd88];
	add.s64 	%rd89, %rd86, %rd79;
	ld.global.f64 	%fd40, [%rd89];
	add.s64 	%rd90, %rd87, %rd79;
	ld.global.f64 	%fd41, [%rd90];
	add.s64 	%rd91, %rd88, %rd79;
	ld.global.f64 	%fd42, [%rd91];
	add.s64 	%rd92, %rd89, %rd79;
	ld.global.f64 	%fd43, [%rd92];
	add.s64 	%rd93, %rd90, %rd79;
	ld.global.f64 	%fd44, [%rd93];
	add.s64 	%rd94, %rd91, %rd79;
	ld.global.f64 	%fd45, [%rd94];
	add.s64 	%rd95, %rd92, %rd79;
	ld.global.f64 	%fd46, [%rd95];
	add.s64 	%rd96, %rd93, %rd79;
	ld.global.f64 	%fd47, [%rd96];
	add.s64 	%rd97, %rd94, %rd79;
	ld.global.f64 	%fd48, [%rd97];
	add.s64 	%rd98, %rd95, %rd79;
	ld.global.f64 	%fd49, [%rd98];
	add.s64 	%rd99, %rd96, %rd79;
	ld.global.f64 	%fd50, [%rd99];
	add.s64 	%rd100, %rd97, %rd79;
	ld.global.f64 	%fd51, [%rd100];
	add.s64 	%rd101, %rd98, %rd79;
	ld.global.f64 	%fd52, [%rd101];
	add.s64 	%rd102, %rd99, %rd79;
	ld.global.f64 	%fd53, [%rd102];
	add.s64 	%rd103, %rd100, %rd79;
	ld.global.f64 	%fd54, [%rd103];
	add.s64 	%rd104, %rd101, %rd79;
	ld.global.f64 	%fd55, [%rd104];
	add.s64 	%rd105, %rd102, %rd79;
	ld.global.f64 	%fd56, [%rd105];
	add.s64 	%rd106, %rd103, %rd79;
	ld.global.f64 	%fd57, [%rd106];
	add.s64 	%rd107, %rd104, %rd79;
	ld.global.f64 	%fd58, [%rd107];
	add.s64 	%rd108, %rd105, %rd79;
	ld.global.f64 	%fd59, [%rd108];
	add.s64 	%rd109, %rd106, %rd79;
	ld.global.f64 	%fd60, [%rd109];
	add.s64 	%rd110, %rd107, %rd79;
	ld.global.f64 	%fd61, [%rd110];
	add.s64 	%rd111, %rd108, %rd79;
	ld.global.f64 	%fd62, [%rd111];
	add.s64 	%rd112, %rd109, %rd79;
	ld.global.f64 	%fd63, [%rd112];
	add.s64 	%rd113, %rd110, %rd79;
	ld.global.f64 	%fd64, [%rd113];
	add.s64 	%rd114, %rd111, %rd79;
	ld.global.f64 	%fd65, [%rd114];
	add.s64 	%rd115, %rd112, %rd79;
	ld.global.f64 	%fd66, [%rd115];
	add.s64 	%rd116, %rd113, %rd79;
	ld.global.f64 	%fd67, [%rd116];
	add.s64 	%rd117, %rd114, %rd79;
	ld.global.f64 	%fd68, [%rd117];
	add.s64 	%rd118, %rd115, %rd79;
	ld.global.f64 	%fd69, [%rd118];
	add.s64 	%rd119, %rd116, %rd79;
	ld.global.f64 	%fd70, [%rd119];
	add.s64 	%rd120, %rd117, %rd79;
	ld.global.f64 	%fd71, [%rd120];
	add.s64 	%rd121, %rd118, %rd79;
	ld.global.f64 	%fd72, [%rd121];
	add.s64 	%rd122, %rd119, %rd79;
	ld.global.f64 	%fd73, [%rd122];
	add.s64 	%rd123, %rd120, %rd79;
	ld.global.f64 	%fd74, [%rd123];
	add.s64 	%rd124, %rd121, %rd79;
	ld.global.f64 	%fd75, [%rd124];
	add.s64 	%rd125, %rd122, %rd79;
	ld.global.f64 	%fd76, [%rd125];
	add.s64 	%rd126, %rd123, %rd79;
	ld.global.f64 	%fd77, [%rd126];
	add.s64 	%rd127, %rd124, %rd79;
	ld.global.f64 	%fd78, [%rd127];
	add.s64 	%rd128, %rd125, %rd79;
	ld.global.f64 	%fd79, [%rd128];
	add.s64 	%rd129, %rd126, %rd79;
	ld.global.f64 	%fd80, [%rd129];
	add.s64 	%rd130, %rd127, %rd79;
	ld.global.f64 	%fd81, [%rd130];
	cvta.to.global.u64 	%rd131, %rd389;
	add.s64 	%rd132, %rd131, %rd73;
	ld.global.f64 	%fd82, [%rd132];
	mul.wide.s32 	%rd133, %r39, 8;
	add.s64 	%rd134, %rd131, %rd133;
	ld.global.f64 	%fd83, [%rd134];
	mul.wide.s32 	%rd135, %r40, 8;
	add.s64 	%rd136, %rd131, %rd135;
	ld.global.f64 	%fd84, [%rd136];
	mul.wide.s32 	%rd137, %r41, 8;
	add.s64 	%rd138, %rd131, %rd137;
	ld.global.f64 	%fd85, [%rd138];
	mul.wide.s32 	%rd139, %r42, 8;
	add.s64 	%rd140, %rd131, %rd139;
	ld.global.f64 	%fd86, [%rd140];
	mul.wide.s32 	%rd141, %r43, 8;
	add.s64 	%rd142, %rd131, %rd141;
	ld.global.f64 	%fd87, [%rd142];
	mul.wide.s32 	%rd143, %r44, 8;
	add.s64 	%rd144, %rd131, %rd143;
	ld.global.f64 	%fd88, [%rd144];
	mul.wide.s32 	%rd145, %r45, 8;
	add.s64 	%rd146, %rd131, %rd145;
	ld.global.f64 	%fd89, [%rd146];
	mul.wide.s32 	%rd147, %r46, 8;
	add.s64 	%rd148, %rd131, %rd147;
	ld.global.f64 	%fd90, [%rd148];
	mul.wide.s32 	%rd149, %r47, 8;
	add.s64 	%rd150, %rd131, %rd149;
	ld.global.f64 	%fd91, [%rd150];
	mul.wide.s32 	%rd151, %r48, 8;
	add.s64 	%rd152, %rd131, %rd151;
	ld.global.f64 	%fd92, [%rd152];
	mul.wide.s32 	%rd153, %r49, 8;
	add.s64 	%rd154, %rd131, %rd153;
	ld.global.f64 	%fd93, [%rd154];
	mul.wide.s32 	%rd155, %r50, 8;
	add.s64 	%rd156, %rd131, %rd155;
	ld.global.f64 	%fd94, [%rd156];
	mul.wide.s32 	%rd157, %r51, 8;
	add.s64 	%rd158, %rd131, %rd157;
	ld.global.f64 	%fd95, [%rd158];
	mul.wide.s32 	%rd159, %r52, 8;
	add.s64 	%rd160, %rd131, %rd159;
	ld.global.f64 	%fd96, [%rd160];
	mul.wide.s32 	%rd161, %r53, 8;
	add.s64 	%rd162, %rd131, %rd161;
	ld.global.f64 	%fd97, [%rd162];
	mul.wide.s32 	%rd163, %r54, 8;
	add.s64 	%rd164, %rd131, %rd163;
	ld.global.f64 	%fd98, [%rd164];
	mul.wide.s32 	%rd165, %r55, 8;
	add.s64 	%rd166, %rd131, %rd165;
	ld.global.f64 	%fd99, [%rd166];
	mul.wide.s32 	%rd167, %r56, 8;
	add.s64 	%rd168, %rd131, %rd167;
	ld.global.f64 	%fd100, [%rd168];
	add.f64 	%fd101, %fd82, %fd83;
	add.f64 	%fd102, %fd101, %fd84;
	add.f64 	%fd103, %fd102, %fd85;
	add.f64 	%fd104, %fd103, %fd86;
	add.f64 	%fd105, %fd104, %fd87;
	add.f64 	%fd106, %fd105, %fd88;
	add.f64 	%fd107, %fd106, %fd89;
	add.f64 	%fd108, %fd107, %fd90;
	add.f64 	%fd109, %fd108, %fd91;
	add.f64 	%fd110, %fd109, %fd92;
	add.f64 	%fd111, %fd110, %fd93;
	add.f64 	%fd112, %fd111, %fd94;
	add.f64 	%fd113, %fd112, %fd95;
	add.f64 	%fd114, %fd113, %fd96;
	add.f64 	%fd115, %fd114, %fd97;
	add.f64 	%fd116, %fd115, %fd98;
	add.f64 	%fd117, %fd116, %fd99;
	add.f64 	%fd118, %fd117, %fd100;
	cvta.to.global.u64 	%rd169, %rd391;
	mul.wide.s32 	%rd170, %r21, 8;
	add.s64 	%rd171, %rd169, %rd170;
	ld.global.f64 	%fd119, [%rd171];
	mul.wide.s32 	%rd172, %r22, 8;
	add.s64 	%rd173, %rd169, %rd172;
	ld.global.f64 	%fd120, [%rd173];
	mul.wide.s32 	%rd174, %r23, 8;
	add.s64 	%rd175, %rd169, %rd174;
	ld.global.f64 	%fd121, [%rd175];
	mul.wide.s32 	%rd176, %r24, 8;
	add.s64 	%rd177, %rd169, %rd176;
	ld.global.f64 	%fd122, [%rd177];
	mul.wide.s32 	%rd178, %r25, 8;
	add.s64 	%rd179, %rd169, %rd178;
	ld.global.f64 	%fd123, [%rd179];
	mul.wide.s32 	%rd180, %r26, 8;
	add.s64 	%rd181, %rd169, %rd180;
	ld.global.f64 	%fd124, [%rd181];
	mul.wide.s32 	%rd182, %r27, 8;
	add.s64 	%rd183, %rd169, %rd182;
	ld.global.f64 	%fd125, [%rd183];
	mul.wide.s32 	%rd184, %r28, 8;
	add.s64 	%rd185, %rd169, %rd184;
	ld.global.f64 	%fd126, [%rd185];
	mul.wide.s32 	%rd186, %r29, 8;
	add.s64 	%rd187, %rd169, %rd186;
	ld.global.f64 	%fd127, [%rd187];
	mul.wide.s32 	%rd188, %r30, 8;
	add.s64 	%rd189, %rd169, %rd188;
	ld.global.f64 	%fd128, [%rd189];
	mul.wide.s32 	%rd190, %r31, 8;
	add.s64 	%rd191, %rd169, %rd190;
	ld.global.f64 	%fd129, [%rd191];
	mul.wide.s32 	%rd192, %r32, 8;
	add.s64 	%rd193, %rd169, %rd192;
	ld.global.f64 	%fd130, [%rd193];
	mul.wide.s32 	%rd194, %r33, 8;
	add.s64 	%rd195, %rd169, %rd194;
	ld.global.f64 	%fd131, [%rd195];
	mul.wide.s32 	%rd196, %r34, 8;
	add.s64 	%rd197, %rd169, %rd196;
	ld.global.f64 	%fd132, [%rd197];
	mul.wide.s32 	%rd198, %r35, 8;
	add.s64 	%rd199, %rd169, %rd198;
	ld.global.f64 	%fd133, [%rd199];
	mul.wide.s32 	%rd200, %r36, 8;
	add.s64 	%rd201, %rd169, %rd200;
	ld.global.f64 	%fd134, [%rd201];
	mul.wide.s32 	%rd202, %r37, 8;
	add.s64 	%rd203, %rd169, %rd202;
	ld.global.f64 	%fd135, [%rd203];
	mul.wide.s32 	%rd204, %r38, 8;
	add.s64 	%rd205, %rd169, %rd204;
	ld.global.f64 	%fd136, [%rd205];
	cvta.to.global.u64 	%rd206, %rd396;
	mul.wide.s32 	%rd207, %r20, 8;
	add.s64 	%rd208, %rd206, %rd207;
	ld.global.f64 	%fd137, [%rd208];
	mov.f64 	%fd138, 0d3FF0000000000000;
	sub.f64 	%fd139, %fd138, %fd137;
	mul.f64 	%fd140, %fd139, 0d3FE0000000000000;
	fma.rn.f64 	%fd141, %fd1, %fd140, %fd13;
	fma.rn.f64 	%fd142, %fd2, %fd140, %fd15;
	rcp.rn.f64 	%fd143, %fd142;
	mov.f64 	%fd144, 0d4000000000000000;
	sub.f64 	%fd145, %fd144, %fd143;
	mul.f64 	%fd146, %fd145, 0d4020000000000000;
	mov.f64 	%fd147, 0d4020000000000000;
	sub.f64 	%fd148, %fd147, %fd143;
	div.rn.f64 	%fd149, %fd146, %fd148;
	add.s64 	%rd209, %rd3, %rd207;
	ld.global.f64 	%fd150, [%rd209];
	add.s64 	%rd210, %rd2, %rd207;
	ld.global.f64 	%fd151, [%rd210];
	cvta.to.global.u64 	%rd211, %rd406;
	add.s64 	%rd212, %rd211, %rd207;
	ld.global.f64 	%fd152, [%rd212];
	cvta.to.global.u64 	%rd213, %rd407;
	add.s64 	%rd214, %rd213, %rd207;
	ld.global.f64 	%fd153, [%rd214];
	mul.f64 	%fd154, %fd33, %fd84;
	fma.rn.f64 	%fd155, %fd31, %fd119, %fd154;
	fma.rn.f64 	%fd156, %fd32, %fd83, %fd155;
	mul.f64 	%fd157, %fd30, %fd83;
	fma.rn.f64 	%fd158, %fd28, %fd120, %fd157;
	fma.rn.f64 	%fd159, %fd29, %fd84, %fd158;
	mul.f64 	%fd160, %fd39, %fd86;
	fma.rn.f64 	%fd161, %fd37, %fd121, %fd160;
	fma.rn.f64 	%fd162, %fd38, %fd85, %fd161;
	mul.f64 	%fd163, %fd36, %fd85;
	fma.rn.f64 	%fd164, %fd34, %fd122, %fd163;
	fma.rn.f64 	%fd165, %fd35, %fd86, %fd164;
	mul.f64 	%fd166, %fd45, %fd88;
	fma.rn.f64 	%fd167, %fd43, %fd123, %fd166;
	fma.rn.f64 	%fd168, %fd44, %fd87, %fd167;
	mul.f64 	%fd169, %fd42, %fd87;
	fma.rn.f64 	%fd170, %fd40, %fd124, %fd169;
	fma.rn.f64 	%fd171, %fd41, %fd88, %fd170;
	mul.f64 	%fd172, %fd51, %fd90;
	fma.rn.f64 	%fd173, %fd49, %fd125, %fd172;
	fma.rn.f64 	%fd174, %fd50, %fd89, %fd173;
	mul.f64 	%fd175, %fd48, %fd89;
	fma.rn.f64 	%fd176, %fd46, %fd126, %fd175;
	fma.rn.f64 	%fd177, %fd47, %fd90, %fd176;
	mul.f64 	%fd178, %fd57, %fd92;
	fma.rn.f64 	%fd179, %fd55, %fd127, %fd178;
	fma.rn.f64 	%fd180, %fd56, %fd91, %fd179;
	mul.f64 	%fd181, %fd54, %fd91;
	fma.rn.f64 	%fd182, %fd52, %fd128, %fd181;
	fma.rn.f64 	%fd183, %fd53, %fd92, %fd182;
	mul.f64 	%fd184, %fd63, %fd94;
	fma.rn.f64 	%fd185, %fd61, %fd129, %fd184;
	fma.rn.f64 	%fd186, %fd62, %fd93, %fd185;
	mul.f64 	%fd187, %fd60, %fd93;
	fma.rn.f64 	%fd188, %fd58, %fd130, %fd187;
	fma.rn.f64 	%fd189, %fd59, %fd94, %fd188;
	mul.f64 	%fd190, %fd69, %fd96;
	fma.rn.f64 	%fd191, %fd67, %fd131, %fd190;
	fma.rn.f64 	%fd192, %fd68, %fd95, %fd191;
	mul.f64 	%fd193, %fd66, %fd95;
	fma.rn.f64 	%fd194, %fd64, %fd132, %fd193;
	fma.rn.f64 	%fd195, %fd65, %fd96, %fd194;
	mul.f64 	%fd196, %fd75, %fd98;
	fma.rn.f64 	%fd197, %fd73, %fd133, %fd196;
	fma.rn.f64 	%fd198, %fd74, %fd97, %fd197;
	mul.f64 	%fd199, %fd72, %fd97;
	fma.rn.f64 	%fd200, %fd70, %fd134, %fd199;
	fma.rn.f64 	%fd201, %fd71, %fd98, %fd200;
	mul.f64 	%fd202, %fd81, %fd100;
	fma.rn.f64 	%fd203, %fd79, %fd135, %fd202;
	fma.rn.f64 	%fd204, %fd80, %fd99, %fd203;
	mul.f64 	%fd205, %fd78, %fd99;
	fma.rn.f64 	%fd206, %fd76, %fd136, %fd205;
	fma.rn.f64 	%fd207, %fd77, %fd100, %fd206;
	mul.f64 	%fd208, %fd82, 0dC03E000000000000;
	add.f64 	%fd209, %fd82, %fd156;
	mul.f64 	%fd210, %fd156, 0d4026000000000000;
	sub.f64 	%fd211, %fd208, %fd210;
	mul.f64 	%fd212, %fd156, 0dC010000000000000;
	fma.rn.f64 	%fd213, %fd82, 0d4028000000000000, %fd212;
	add.f64 	%fd214, %fd209, %fd159;
	mul.f64 	%fd215, %fd159, 0d4026000000000000;
	sub.f64 	%fd216, %fd211, %fd215;
	mul.f64 	%fd217, %fd159, 0d4010000000000000;
	sub.f64 	%fd218, %fd213, %fd217;
	sub.f64 	%fd219, %fd156, %fd159;
	add.f64 	%fd220, %fd212, %fd217;
	add.f64 	%fd221, %fd159, %fd159;
	fma.rn.f64 	%fd222, %fd156, 0d4000000000000000, %fd221;
	sub.f64 	%fd223, %fd212, %fd217;
	add.f64 	%fd224, %fd214, %fd162;
	mul.f64 	%fd225, %fd162, 0d4026000000000000;
	sub.f64 	%fd226, %fd216, %fd225;
	mul.f64 	%fd227, %fd162, 0d4010000000000000;
	sub.f64 	%fd228, %fd218, %fd227;
	sub.f64 	%fd229, %fd222, %fd162;
	fma.rn.f64 	%fd230, %fd162, 0d4000000000000000, %fd223;
	mul.f64 	%fd231, %fd162, 0dC000000000000000;
	add.f64 	%fd232, %fd224, %fd165;
	mul.f64 	%fd233, %fd165, 0d4026000000000000;
	sub.f64 	%fd234, %fd226, %fd233;
	mul.f64 	%fd235, %fd165, 0d4010000000000000;
	sub.f64 	%fd236, %fd228, %fd235;
	sub.f64 	%fd237, %fd162, %fd165;
	sub.f64 	%fd238, %fd235, %fd227;
	sub.f64 	%fd239, %fd229, %fd165;
	add.f64 	%fd240, %fd165, %fd165;
	add.f64 	%fd241, %fd230, %fd240;
	add.f64 	%fd242, %fd162, %fd165;
	sub.f64 	%fd243, %fd231, %fd240;
	add.f64 	%fd244, %fd232, %fd168;
	mul.f64 	%fd245, %fd168, 0d4026000000000000;
	sub.f64 	%fd246, %fd234, %fd245;
	mul.f64 	%fd247, %fd168, 0d4010000000000000;
	sub.f64 	%fd248, %fd236, %fd247;
	sub.f64 	%fd249, %fd239, %fd168;
	fma.rn.f64 	%fd250, %fd168, 0d4000000000000000, %fd241;
	sub.f64 	%fd251, %fd242, %fd168;
	fma.rn.f64 	%fd252, %fd168, 0d4000000000000000, %fd243;
	add.f64 	%fd253, %fd244, %fd171;
	mul.f64 	%fd254, %fd171, 0d4026000000000000;
	sub.f64 	%fd255, %fd246, %fd254;
	mul.f64 	%fd256, %fd171, 0d4010000000000000;
	sub.f64 	%fd257, %fd248, %fd256;
	sub.f64 	%fd258, %fd168, %fd171;
	sub.f64 	%fd259, %fd256, %fd247;
	sub.f64 	%fd260, %fd249, %fd171;
	fma.rn.f64 	%fd261, %fd171, 0d4000000000000000, %fd250;
	sub.f64 	%fd262, %fd251, %fd171;
	fma.rn.f64 	%fd263, %fd171, 0d4000000000000000, %fd252;
	add.f64 	%fd264, %fd253, %fd174;
	fma.rn.f64 	%fd265, %fd174, 0d4020000000000000, %fd255;
	add.f64 	%fd266, %fd174, %fd257;
	add.f64 	%fd267, %fd219, %fd174;
	add.f64 	%fd268, %fd220, %fd174;
	add.f64 	%fd269, %fd237, %fd174;
	add.f64 	%fd270, %fd238, %fd174;
	add.f64 	%fd271, %fd174, %fd260;
	add.f64 	%fd272, %fd174, %fd261;
	add.f64 	%fd273, %fd262, %fd174;
	add.f64 	%fd274, %fd174, %fd263;
	add.f64 	%fd275, %fd264, %fd177;
	fma.rn.f64 	%fd276, %fd177, 0d4020000000000000, %fd265;
	add.f64 	%fd277, %fd177, %fd266;
	sub.f64 	%fd278, %fd267, %fd177;
	sub.f64 	%fd279, %fd268, %fd177;
	sub.f64 	%fd280, %fd269, %fd177;
	sub.f64 	%fd281, %fd270, %fd177;
	add.f64 	%fd282, %fd177, %fd271;
	add.f64 	%fd283, %fd177, %fd272;
	add.f64 	%fd284, %fd273, %fd177;
	add.f64 	%fd285, %fd177, %fd274;
	add.f64 	%fd286, %fd174, %fd177;
	sub.f64 	%fd287, %fd174, %fd177;
	sub.f64 	%fd288, %fd177, %fd174;
	add.f64 	%fd289, %fd275, %fd180;
	fma.rn.f64 	%fd290, %fd180, 0d4020000000000000, %fd276;
	add.f64 	%fd291, %fd180, %fd277;
	add.f64 	%fd292, %fd278, %fd180;
	add.f64 	%fd293, %fd279, %fd180;
	sub.f64 	%fd294, %fd280, %fd180;
	sub.f64 	%fd295, %fd281, %fd180;
	add.f64 	%fd296, %fd180, %fd282;
	add.f64 	%fd297, %fd180, %fd283;
	add.f64 	%fd298, %fd284, %fd180;
	add.f64 	%fd299, %fd180, %fd285;
	sub.f64 	%fd300, %fd286, %fd180;
	add.f64 	%fd301, %fd287, %fd180;
	add.f64 	%fd302, %fd288, %fd180;
	add.f64 	%fd303, %fd289, %fd183;
	fma.rn.f64 	%fd304, %fd183, 0d4020000000000000, %fd290;
	add.f64 	%fd305, %fd183, %fd291;
	sub.f64 	%fd306, %fd292, %fd183;
	sub.f64 	%fd307, %fd293, %fd183;
	add.f64 	%fd308, %fd294, %fd183;
	add.f64 	%fd309, %fd295, %fd183;
	add.f64 	%fd310, %fd183, %fd296;
	add.f64 	%fd311, %fd183, %fd297;
	add.f64 	%fd312, %fd298, %fd183;
	add.f64 	%fd313, %fd183, %fd299;
	sub.f64 	%fd314, %fd300, %fd183;
	sub.f64 	%fd315, %fd301, %fd183;
	sub.f64 	%fd316, %fd302, %fd183;
	add.f64 	%fd317, %fd303, %fd186;
	fma.rn.f64 	%fd318, %fd186, 0d4020000000000000, %fd304;
	add.f64 	%fd319, %fd186, %fd305;
	add.f64 	%fd320, %fd306, %fd186;
	add.f64 	%fd321, %fd307, %fd186;
	add.f64 	%fd322, %fd258, %fd186;
	add.f64 	%fd323, %fd259, %fd186;
	add.f64 	%fd324, %fd186, %fd310;
	add.f64 	%fd325, %fd186, %fd311;
	sub.f64 	%fd326, %fd312, %fd186;
	sub.f64 	%fd327, %fd313, %fd186;
	sub.f64 	%fd328, %fd315, %fd186;
	add.f64 	%fd329, %fd317, %fd189;
	fma.rn.f64 	%fd330, %fd189, 0d4020000000000000, %fd318;
	add.f64 	%fd331, %fd189, %fd319;
	sub.f64 	%fd332, %fd320, %fd189;
	sub.f64 	%fd333, %fd321, %fd189;
	sub.f64 	%fd334, %fd322, %fd189;
	sub.f64 	%fd335, %fd323, %fd189;
	add.f64 	%fd336, %fd189, %fd324;
	add.f64 	%fd337, %fd189, %fd325;
	sub.f64 	%fd338, %fd326, %fd189;
	sub.f64 	%fd339, %fd327, %fd189;
	add.f64 	%fd340, %fd186, %fd189;
	add.f64 	%fd341, %fd328, %fd189;
	sub.f64 	%fd342, %fd186, %fd189;
	add.f64 	%fd343, %fd329, %fd192;
	fma.rn.f64 	%fd344, %fd192, 0d4020000000000000, %fd330;
	add.f64 	%fd345, %fd192, %fd331;
	add.f64 	%fd346, %fd332, %fd192;
	add.f64 	%fd347, %fd333, %fd192;
	sub.f64 	%fd348, %fd334, %fd192;
	sub.f64 	%fd349, %fd335, %fd192;
	add.f64 	%fd350, %fd192, %fd336;
	add.f64 	%fd351, %fd192, %fd337;
	sub.f64 	%fd352, %fd338, %fd192;
	sub.f64 	%fd353, %fd339, %fd192;
	sub.f64 	%fd354, %fd340, %fd192;
	sub.f64 	%fd355, %fd341, %fd192;
	sub.f64 	%fd356, %fd342, %fd192;
	add.f64 	%fd357, %fd343, %fd195;
	fma.rn.f64 	%fd358, %fd195, 0d4020000000000000, %fd344;
	add.f64 	%fd359, %fd195, %fd345;
	sub.f64 	%fd360, %fd346, %fd195;
	sub.f64 	%fd361, %fd347, %fd195;
	add.f64 	%fd362, %fd348, %fd195;
	add.f64 	%fd363, %fd349, %fd195;
	add.f64 	%fd364, %fd195, %fd350;
	add.f64 	%fd365, %fd195, %fd351;
	sub.f64 	%fd366, %fd352, %fd195;
	sub.f64 	%fd367, %fd353, %fd195;
	sub.f64 	%fd368, %fd354, %fd195;
	add.f64 	%fd369, %fd355, %fd195;
	add.f64 	%fd370, %fd356, %fd195;
	add.f64 	%fd371, %fd357, %fd198;
	fma.rn.f64 	%fd372, %fd198, 0d4020000000000000, %fd358;
	add.f64 	%fd373, %fd198, %fd359;
	add.f64 	%fd374, %fd308, %fd198;
	add.f64 	%fd375, %fd309, %fd198;
	add.f64 	%fd376, %fd362, %fd198;
	add.f64 	%fd377, %fd363, %fd198;
	add.f64 	%fd378, %fd198, %fd198;
	sub.f64 	%fd379, %fd364, %fd378;
	sub.f64 	%fd380, %fd365, %fd378;
	add.f64 	%fd381, %fd316, %fd198;
	sub.f64 	%fd382, %fd370, %fd198;
	add.f64 	%fd383, %fd371, %fd201;
	fma.rn.f64 	%fd384, %fd201, 0d4020000000000000, %fd372;
	add.f64 	%fd385, %fd201, %fd373;
	sub.f64 	%fd386, %fd374, %fd201;
	sub.f64 	%fd387, %fd375, %fd201;
	sub.f64 	%fd388, %fd376, %fd201;
	sub.f64 	%fd389, %fd377, %fd201;
	add.f64 	%fd390, %fd201, %fd201;
	sub.f64 	%fd391, %fd379, %fd390;
	sub.f64 	%fd392, %fd380, %fd390;
	add.f64 	%fd393, %fd198, %fd201;
	sub.f64 	%fd394, %fd381, %fd201;
	add.f64 	%fd395, %fd382, %fd201;
	add.f64 	%fd396, %fd383, %fd204;
	fma.rn.f64 	%fd397, %fd204, 0d4020000000000000, %fd384;
	add.f64 	%fd398, %fd204, %fd385;
	add.f64 	%fd399, %fd386, %fd204;
	add.f64 	%fd400, %fd387, %fd204;
	sub.f64 	%fd401, %fd388, %fd204;
	sub.f64 	%fd402, %fd389, %fd204;
	add.f64 	%fd403, %fd204, %fd204;
	sub.f64 	%fd404, %fd391, %fd403;
	sub.f64 	%fd405, %fd392, %fd403;
	sub.f64 	%fd406, %fd393, %fd204;
	add.f64 	%fd407, %fd394, %fd204;
	add.f64 	%fd408, %fd395, %fd204;
	add.f64 	%fd409, %fd396, %fd207;
	fma.rn.f64 	%fd410, %fd207, 0d4020000000000000, %fd397;
	add.f64 	%fd411, %fd207, %fd398;
	sub.f64 	%fd412, %fd399, %fd207;
	sub.f64 	%fd413, %fd400, %fd207;
	add.f64 	%fd414, %fd401, %fd207;
	add.f64 	%fd415, %fd402, %fd207;
	add.f64 	%fd416, %fd207, %fd207;
	sub.f64 	%fd417, %fd404, %fd416;
	sub.f64 	%fd418, %fd405, %fd416;
	sub.f64 	%fd419, %fd406, %fd207;
	sub.f64 	%fd420, %fd407, %fd207;
	sub.f64 	%fd421, %fd408, %fd207;
	mul.f64 	%fd422, %fd409, 0d3FD5555555555555;
	cvta.to.global.u64 	%rd215, %rd402;
	add.s64 	%rd216, %rd215, %rd73;
	st.global.f64 	[%rd216], %fd422;
	div.rn.f64 	%fd423, %fd360, %fd141;
	cvta.to.global.u64 	%rd217, %rd397;
	add.s64 	%rd218, %rd217, %rd207;
	st.global.f64 	[%rd218], %fd423;
	div.rn.f64 	%fd424, %fd412, %fd141;
	cvta.to.global.u64 	%rd219, %rd398;
	add.s64 	%rd220, %rd219, %rd207;
	st.global.f64 	[%rd220], %fd424;
	div.rn.f64 	%fd425, %fd414, %fd141;
	cvta.to.global.u64 	%rd221, %rd399;
	add.s64 	%rd222, %rd221, %rd207;
	st.global.f64 	[%rd222], %fd425;
	mul.f64 	%fd426, %fd412, %fd412;
	fma.rn.f64 	%fd427, %fd360, %fd360, %fd426;
	mul.f64 	%fd428, %fd414, %fd414;
	add.f64 	%fd429, %fd428, %fd427;
	mul.f64 	%fd430, %fd429, 0d4033000000000000;
	div.rn.f64 	%fd431, %fd430, %fd141;
	mul.f64 	%fd432, %fd409, 0d4026000000000000;
	sub.f64 	%fd433, %fd431, %fd432;
	mul.f64 	%fd434, %fd17, %fd153;
	sub.f64 	%fd435, %fd433, %fd434;
	sub.f64 	%fd436, %fd435, %fd410;
	fma.rn.f64 	%fd437, %fd143, %fd436, %fd410;
	mul.f64 	%fd438, %fd429, 0dC016000000000000;
	div.rn.f64 	%fd439, %fd438, %fd141;
	fma.rn.f64 	%fd440, %fd409, 0d4008000000000000, %fd439;
	sub.f64 	%fd441, %fd440, %fd411;
	fma.rn.f64 	%fd442, %fd143, %fd441, %fd411;
	mul.f64 	%fd443, %fd360, 0dBFE5555555555555;
	sub.f64 	%fd444, %fd443, %fd361;
	fma.rn.f64 	%fd445, %fd149, %fd444, %fd361;
	mul.f64 	%fd446, %fd412, 0dBFE5555555555555;
	sub.f64 	%fd447, %fd446, %fd413;
	fma.rn.f64 	%fd448, %fd149, %fd447, %fd413;
	mul.f64 	%fd449, %fd414, 0dBFE5555555555555;
	sub.f64 	%fd450, %fd449, %fd415;
	fma.rn.f64 	%fd451, %fd149, %fd450, %fd415;
	add.f64 	%fd452, %fd360, %fd360;
	mul.f64 	%fd453, %fd360, %fd452;
	sub.f64 	%fd454, %fd453, %fd426;
	sub.f64 	%fd455, %fd454, %fd428;
	mul.f64 	%fd456, %fd141, 0d4008000000000000;
	div.rn.f64 	%fd457, %fd455, %fd456;
	mul.f64 	%fd458, %fd3, %fd153;
	add.f64 	%fd459, %fd150, %fd150;
	mul.f64 	%fd460, %fd150, %fd459;
	mul.f64 	%fd461, %fd151, %fd151;
	sub.f64 	%fd462, %fd460, %fd461;
	mul.f64 	%fd463, %fd152, %fd152;
	sub.f64 	%fd464, %fd462, %fd463;
	fma.rn.f64 	%fd465, %fd458, %fd464, %fd457;
	sub.f64 	%fd466, %fd465, %fd417;
	fma.rn.f64 	%fd467, %fd143, %fd466, %fd417;
	mul.f64 	%fd468, %fd457, 0dBFE0000000000000;
	sub.f64 	%fd469, %fd468, %fd418;
	fma.rn.f64 	%fd470, %fd143, %fd469, %fd418;
	sub.f64 	%fd471, %fd426, %fd428;
	div.rn.f64 	%fd472, %fd471, %fd141;
	sub.f64 	%fd473, %fd461, %fd463;
	fma.rn.f64 	%fd474, %fd458, %fd473, %fd472;
	sub.f64 	%fd475, %fd474, %fd366;
	fma.rn.f64 	%fd476, %fd143, %fd475, %fd366;
	mul.f64 	%fd477, %fd472, 0dBFE0000000000000;
	sub.f64 	%fd478, %fd477, %fd367;
	fma.rn.f64 	%fd479, %fd143, %fd478, %fd367;
	mul.f64 	%fd480, %fd360, %fd412;
	div.rn.f64 	%fd481, %fd480, %fd141;
	mul.f64 	%fd482, %fd150, %fd458;
	fma.rn.f64 	%fd483, %fd151, %fd482, %fd481;
	sub.f64 	%fd484, %fd483, %fd314;
	fma.rn.f64 	%fd485, %fd143, %fd484, %fd314;
	mul.f64 	%fd486, %fd412, %fd414;
	div.rn.f64 	%fd487, %fd486, %fd141;
	mul.f64 	%fd488, %fd151, %fd458;
	fma.rn.f64 	%fd489, %fd152, %fd488, %fd487;
	sub.f64 	%fd490, %fd489, %fd419;
	fma.rn.f64 	%fd491, %fd143, %fd490, %fd419;
	mul.f64 	%fd492, %fd360, %fd414;
	div.rn.f64 	%fd493, %fd492, %fd141;
	fma.rn.f64 	%fd494, %fd152, %fd482, %fd493;
	sub.f64 	%fd495, %fd494, %fd368;
	fma.rn.f64 	%fd496, %fd143, %fd495, %fd368;
	mul.f64 	%fd497, %fd149, %fd369;
	sub.f64 	%fd498, %fd369, %fd497;
	mul.f64 	%fd499, %fd149, %fd420;
	sub.f64 	%fd500, %fd420, %fd499;
	mul.f64 	%fd501, %fd149, %fd421;
	sub.f64 	%fd502, %fd421, %fd501;
	fma.rn.f64 	%fd503, %fd437, 0dBF89AA066A819AA0, 0d0000000000000000;
	fma.rn.f64 	%fd504, %fd442, 0d3FA8618618618618, %fd503;
	mul.f64 	%fd505, %fd409, 0d3FAAF286BCA1AF28;
	add.f64 	%fd506, %fd505, %fd504;
	sub.f64 	%fd507, %fd118, %fd409;
	add.f64 	%fd508, %fd507, %fd506;
	cvta.to.global.u64 	%rd223, %rd390;
	add.s64 	%rd224, %rd223, %rd73;
	st.global.f64 	[%rd224], %fd508;
	mul.f64 	%fd509, %fd360, 0d3FB999999999999A;
	add.f64 	%fd510, %fd509, 0d0000000000000000;
	mul.f64 	%fd511, %fd437, 0d3F72D204B4812D20;
	sub.f64 	%fd512, %fd510, %fd511;
	mul.f64 	%fd513, %fd470, 0d3FAC71C71C71C71C;
	sub.f64 	%fd514, %fd512, %fd513;
	mul.f64 	%fd515, %fd442, 0d3F90410410410410;
	sub.f64 	%fd516, %fd514, %fd515;
	mul.f64 	%fd517, %fd445, 0d3FB999999999999A;
	sub.f64 	%fd518, %fd516, %fd517;
	mul.f64 	%fd519, %fd467, 0d3FAC71C71C71C71C;
	add.f64 	%fd520, %fd519, %fd518;
	add.f64 	%fd521, %fd505, %fd520;
	add.f64 	%fd522, %fd4, %fd521;
	add.s64 	%rd225, %rd224, %rd79;
	st.global.f64 	[%rd225], %fd522;
	mov.f64 	%fd523, 0d0000000000000000;
	sub.f64 	%fd524, %fd523, %fd509;
	sub.f64 	%fd525, %fd524, %fd511;
	sub.f64 	%fd526, %fd525, %fd513;
	sub.f64 	%fd527, %fd526, %fd515;
	add.f64 	%fd528, %fd517, %fd527;
	add.f64 	%fd529, %fd519, %fd528;
	add.f64 	%fd530, %fd505, %fd529;
	sub.f64 	%fd531, %fd530, %fd4;
	add.s64 	%rd226, %rd225, %rd79;
	st.global.f64 	[%rd226], %fd531;
	mul.f64 	%fd532, %fd412, 0d3FB999999999999A;
	add.f64 	%fd533, %fd532, 0d0000000000000000;
	sub.f64 	%fd534, %fd533, %fd511;
	mul.f64 	%fd535, %fd470, 0d3F9C71C71C71C71C;
	add.f64 	%fd536, %fd535, %fd534;
	mul.f64 	%fd537, %fd476, 0d3FB5555555555555;
	add.f64 	%fd538, %fd537, %fd536;
	mul.f64 	%fd539, %fd479, 0d3FB5555555555555;
	sub.f64 	%fd540, %fd538, %fd539;
	sub.f64 	%fd541, %fd540, %fd515;
	mul.f64 	%fd542, %fd448, 0d3FB999999999999A;
	sub.f64 	%fd543, %fd541, %fd542;
	mul.f64 	%fd544, %fd467, 0d3F9C71C71C71C71C;
	sub.f64 	%fd545, %fd543, %fd544;
	add.f64 	%fd546, %fd505, %fd545;
	add.f64 	%fd547, %fd5, %fd546;
	add.s64 	%rd227, %rd226, %rd79;
	st.global.f64 	[%rd227], %fd547;
	sub.f64 	%fd548, %fd523, %fd532;
	sub.f64 	%fd549, %fd548, %fd511;
	add.f64 	%fd550, %fd535, %fd549;
	add.f64 	%fd551, %fd537, %fd550;
	sub.f64 	%fd552, %fd551, %fd539;
	sub.f64 	%fd553, %fd552, %fd515;
	add.f64 	%fd554, %fd542, %fd553;
	sub.f64 	%fd555, %fd554, %fd544;
	add.f64 	%fd556, %fd505, %fd555;
	sub.f64 	%fd557, %fd556, %fd5;
	add.s64 	%rd228, %rd227, %rd79;
	st.global.f64 	[%rd228], %fd557;
	mul.f64 	%fd558, %fd414, 0d3FB999999999999A;
	add.f64 	%fd559, %fd558, 0d0000000000000000;
	sub.f64 	%fd560, %fd559, %fd511;
	add.f64 	%fd561, %fd535, %fd560;
	sub.f64 	%fd562, %fd561, %fd537;
	add.f64 	%fd563, %fd539, %fd562;
	sub.f64 	%fd564, %fd563, %fd515;
	mul.f64 	%fd565, %fd451, 0d3FB999999999999A;
	sub.f64 	%fd566, %fd564, %fd565;
	sub.f64 	%fd567, %fd566, %fd544;
	add.f64 	%fd568, %fd505, %fd567;
	add.f64 	%fd569, %fd6, %fd568;
	add.s64 	%rd229, %rd228, %rd79;
	st.global.f64 	[%rd229], %fd569;
	sub.f64 	%fd570, %fd523, %fd558;
	sub.f64 	%fd571, %fd570, %fd511;
	add.f64 	%fd572, %fd535, %fd571;
	sub.f64 	%fd573, %fd572, %fd537;
	add.f64 	%fd574, %fd539, %fd573;
	sub.f64 	%fd575, %fd574, %fd515;
	add.f64 	%fd576, %fd565, %fd575;
	sub.f64 	%fd577, %fd576, %fd544;
	add.f64 	%fd578, %fd505, %fd577;
	sub.f64 	%fd579, %fd578, %fd6;
	add.s64 	%rd230, %rd229, %rd79;
	st.global.f64 	[%rd230], %fd579;
	add.f64 	%fd580, %fd510, %fd532;
	mul.f64 	%fd581, %fd437, 0d3F6B6006D801B600;
	add.f64 	%fd582, %fd580, %fd581;
	mul.f64 	%fd583, %fd470, 0d3F8C71C71C71C71C;
	add.f64 	%fd584, %fd583, %fd582;
	add.f64 	%fd585, %fd537, %fd584;
	mul.f64 	%fd586, %fd479, 0d3FA5555555555555;
	add.f64 	%fd587, %fd586, %fd585;
	mul.f64 	%fd588, %fd485, 0d3FD0000000000000;
	add.f64 	%fd589, %fd588, %fd587;
	mul.f64 	%fd590, %fd498, 0d3FC0000000000000;
	add.f64 	%fd591, %fd590, %fd589;
	mul.f64 	%fd592, %fd500, 0d3FC0000000000000;
	sub.f64 	%fd593, %fd591, %fd592;
	mul.f64 	%fd594, %fd442, 0d3F70410410410410;
	add.f64 	%fd595, %fd594, %fd593;
	mul.f64 	%fd596, %fd445, 0d3F9999999999999A;
	add.f64 	%fd597, %fd596, %fd595;
	mul.f64 	%fd598, %fd448, 0d3F9999999999999A;
	add.f64 	%fd599, %fd598, %fd597;
	add.f64 	%fd600, %fd544, %fd599;
	add.f64 	%fd601, %fd505, %fd600;
	add.f64 	%fd602, %fd7, %fd601;
	add.s64 	%rd231, %rd230, %rd79;
	st.global.f64 	[%rd231], %fd602;
	sub.f64 	%fd603, %fd524, %fd532;
	add.f64 	%fd604, %fd603, %fd581;
	add.f64 	%fd605, %fd583, %fd604;
	add.f64 	%fd606, %fd537, %fd605;
	add.f64 	%fd607, %fd586, %fd606;
	add.f64 	%fd608, %fd588, %fd607;
	sub.f64 	%fd609, %fd608, %fd590;
	add.f64 	%fd610, %fd592, %fd609;
	add.f64 	%fd611, %fd594, %fd610;
	sub.f64 	%fd612, %fd611, %fd596;
	sub.f64 	%fd613, %fd612, %fd598;
	add.f64 	%fd614, %fd544, %fd613;
	add.f64 	%fd615, %fd505, %fd614;
	sub.f64 	%fd616, %fd615, %fd7;
	add.s64 	%rd232, %rd231, %rd79;
	st.global.f64 	[%rd232], %fd616;
	sub.f64 	%fd617, %fd510, %fd532;
	add.f64 	%fd618, %fd617, %fd581;
	add.f64 	%fd619, %fd583, %fd618;
	add.f64 	%fd620, %fd537, %fd619;
	add.f64 	%fd621, %fd586, %fd620;
	sub.f64 	%fd622, %fd621, %fd588;
	add.f64 	%fd623, %fd590, %fd622;
	add.f64 	%fd624, %fd592, %fd623;
	add.f64 	%fd625, %fd594, %fd624;
	add.f64 	%fd626, %fd596, %fd625;
	sub.f64 	%fd627, %fd626, %fd598;
	add.f64 	%fd628, %fd544, %fd627;
	add.f64 	%fd629, %fd505, %fd628;
	add.f64 	%fd630, %fd8, %fd629;
	add.s64 	%rd233, %rd232, %rd79;
	st.global.f64 	[%rd233], %fd630;
	add.f64 	%fd631, %fd524, %fd532;
	add.f64 	%fd632, %fd631, %fd581;
	add.f64 	%fd633, %fd583, %fd632;
	add.f64 	%fd634, %fd537, %fd633;
	add.f64 	%fd635, %fd586, %fd634;
	sub.f64 	%fd636, %fd635, %fd588;
	sub.f64 	%fd637, %fd636, %fd590;
	sub.f64 	%fd638, %fd637, %fd592;
	add.f64 	%fd639, %fd594, %fd638;
	sub.f64 	%fd640, %fd639, %fd596;
	add.f64 	%fd641, %fd598, %fd640;
	add.f64 	%fd642, %fd544, %fd641;
	add.f64 	%fd643, %fd505, %fd642;
	sub.f64 	%fd644, %fd643, %fd8;
	add.s64 	%rd234, %rd233, %rd79;
	st.global.f64 	[%rd234], %fd644;
	add.f64 	%fd645, %fd510, %fd558;
	add.f64 	%fd646, %fd645, %fd581;
	add.f64 	%fd647, %fd583, %fd646;
	sub.f64 	%fd648, %fd647, %fd537;
	sub.f64 	%fd649, %fd648, %fd586;
	mul.f64 	%fd650, %fd496, 0d3FD0000000000000;
	add.f64 	%fd651, %fd650, %fd649;
	sub.f64 	%fd652, %fd651, %fd590;
	mul.f64 	%fd653, %fd502, 0d3FC0000000000000;
	add.f64 	%fd654, %fd653, %fd652;
	add.f64 	%fd655, %fd594, %fd654;
	add.f64 	%fd656, %fd596, %fd655;
	mul.f64 	%fd657, %fd451, 0d3F9999999999999A;
	add.f64 	%fd658, %fd657, %fd656;
	add.f64 	%fd659, %fd544, %fd658;
	add.f64 	%fd660, %fd505, %fd659;
	add.f64 	%fd661, %fd9, %fd660;
	add.s64 	%rd235, %rd234, %rd79;
	st.global.f64 	[%rd235], %fd661;
	sub.f64 	%fd662, %fd524, %fd558;
	add.f64 	%fd663, %fd662, %fd581;
	add.f64 	%fd664, %fd583, %fd663;
	sub.f64 	%fd665, %fd664, %fd537;
	sub.f64 	%fd666, %fd665, %fd586;
	add.f64 	%fd667, %fd650, %fd666;
	add.f64 	%fd668, %fd590, %fd667;
	sub.f64 	%fd669, %fd668, %fd653;
	add.f64 	%fd670, %fd594, %fd669;
	sub.f64 	%fd671, %fd670, %fd596;
	sub.f64 	%fd672, %fd671, %fd657;
	add.f64 	%fd673, %fd544, %fd672;
	add.f64 	%fd674, %fd505, %fd673;
	sub.f64 	%fd675, %fd674, %fd9;
	add.s64 	%rd236, %rd235, %rd79;
	st.global.f64 	[%rd236], %fd675;
	sub.f64 	%fd676, %fd510, %fd558;
	add.f64 	%fd677, %fd676, %fd581;
	add.f64 	%fd678, %fd583, %fd677;
	sub.f64 	%fd679, %fd678, %fd537;
	sub.f64 	%fd680, %fd679, %fd586;
	sub.f64 	%fd681, %fd680, %fd650;
	sub.f64 	%fd682, %fd681, %fd590;
	sub.f64 	%fd683, %fd682, %fd653;
	add.f64 	%fd684, %fd594, %fd683;
	add.f64 	%fd685, %fd596, %fd684;
	sub.f64 	%fd686, %fd685, %fd657;
	add.f64 	%fd687, %fd544, %fd686;
	add.f64 	%fd688, %fd505, %fd687;
	add.f64 	%fd689, %fd10, %fd688;
	add.s64 	%rd237, %rd236, %rd79;
	st.global.f64 	[%rd237], %fd689;
	add.f64 	%fd690, %fd524, %fd558;
	add.f64 	%fd691, %fd690, %fd581;
	add.f64 	%fd692, %fd583, %fd691;
	sub.f64 	%fd693, %fd692, %fd537;
	sub.f64 	%fd694, %fd693, %fd586;
	sub.f64 	%fd695, %fd694, %fd650;
	add.f64 	%fd696, %fd590, %fd695;
	add.f64 	%fd697, %fd653, %fd696;
	add.f64 	%fd698, %fd594, %fd697;
	sub.f64 	%fd699, %fd698, %fd596;
	add.f64 	%fd700, %fd657, %fd699;
	add.f64 	%fd701, %fd544, %fd700;
	add.f64 	%fd702, %fd505, %fd701;
	sub.f64 	%fd703, %fd702, %fd10;
	add.s64 	%rd238, %rd237, %rd79;
	st.global.f64 	[%rd238], %fd703;
	add.f64 	%fd704, %fd558, %fd533;
	add.f64 	%fd705, %fd704, %fd581;
	sub.f64 	%fd706, %fd705, %fd535;
	mul.f64 	%fd707, %fd491, 0d3FD0000000000000;
	add.f64 	%fd708, %fd707, %fd706;
	add.f64 	%fd709, %fd592, %fd708;
	sub.f64 	%fd710, %fd709, %fd653;
	add.f64 	%fd711, %fd594, %fd710;
	add.f64 	%fd712, %fd598, %fd711;
	add.f64 	%fd713, %fd657, %fd712;
	sub.f64 	%fd714, %fd713, %fd519;
	add.f64 	%fd715, %fd505, %fd714;
	add.f64 	%fd716, %fd11, %fd715;
	add.s64 	%rd239, %rd238, %rd79;
	st.global.f64 	[%rd239], %fd716;
	sub.f64 	%fd717, %fd548, %fd558;
	add.f64 	%fd718, %fd717, %fd581;
	sub.f64 	%fd719, %fd718, %fd535;
	add.f64 	%fd720, %fd707, %fd719;
	sub.f64 	%fd721, %fd720, %fd592;
	add.f64 	%fd722, %fd653, %fd721;
	add.f64 	%fd723, %fd594, %fd722;
	sub.f64 	%fd724, %fd723, %fd598;
	sub.f64 	%fd725, %fd724, %fd657;
	sub.f64 	%fd726, %fd725, %fd519;
	add.f64 	%fd727, %fd505, %fd726;
	sub.f64 	%fd728, %fd727, %fd11;
	add.s64 	%rd240, %rd239, %rd79;
	st.global.f64 	[%rd240], %fd728;
	sub.f64 	%fd729, %fd533, %fd558;
	add.f64 	%fd730, %fd729, %fd581;
	sub.f64 	%fd731, %fd730, %fd535;
	sub.f64 	%fd732, %fd731, %fd707;
	add.f64 	%fd733, %fd592, %fd732;
	add.f64 	%fd734, %fd653, %fd733;
	add.f64 	%fd735, %fd594, %fd734;
	add.f64 	%fd736, %fd598, %fd735;
	sub.f64 	%fd737, %fd736, %fd657;
	sub.f64 	%fd738, %fd737, %fd519;
	add.f64 	%fd739, %fd505, %fd738;
	add.f64 	%fd740, %fd12, %fd739;
	add.s64 	%rd241, %rd240, %rd79;
	st.global.f64 	[%rd241], %fd740;
	add.f64 	%fd741, %fd558, %fd548;
	add.f64 	%fd742, %fd741, %fd581;
	sub.f64 	%fd743, %fd742, %fd535;
	sub.f64 	%fd744, %fd743, %fd707;
	sub.f64 	%fd745, %fd744, %fd592;
	sub.f64 	%fd746, %fd745, %fd653;
	add.f64 	%fd747, %fd594, %fd746;
	sub.f64 	%fd748, %fd747, %fd598;
	add.f64 	%fd749, %fd657, %fd748;
	sub.f64 	%fd750, %fd749, %fd519;
	add.f64 	%fd751, %fd505, %fd750;
	sub.f64 	%fd752, %fd751, %fd12;
	add.s64 	%rd242, %rd241, %rd79;
	st.global.f64 	[%rd242], %fd752;
	cvta.to.global.u64 	%rd243, %rd386;
	add.s64 	%rd244, %rd243, %rd33;
	ld.global.u32 	%r57, [%rd244];
	add.s64 	%rd245, %rd244, %rd36;
	ld.global.u32 	%r58, [%rd245];
	add.s64 	%rd246, %rd245, %rd36;
	ld.global.u32 	%r59, [%rd246];
	add.s64 	%rd247, %rd246, %rd36;
	ld.global.u32 	%r60, [%rd247];
	add.s64 	%rd248, %rd247, %rd36;
	ld.global.u32 	%r61, [%rd248];
	add.s64 	%rd249, %rd248, %rd36;
	ld.global.u32 	%r62, [%rd249];
	add.s64 	%rd250, %rd249, %rd36;
	ld.global.u32 	%r63, [%rd250];
	add.s64 	%rd251, %rd250, %rd36;
	ld.global.u32 	%r64, [%rd251];
	add.s64 	%rd252, %rd251, %rd36;
	ld.global.u32 	%r65, [%rd252];
	add.s64 	%rd253, %rd252, %rd36;
	ld.global.u32 	%r66, [%rd253];
	add.s64 	%rd254, %rd253, %rd36;
	ld.global.u32 	%r67, [%rd254];
	add.s64 	%rd255, %rd254, %rd36;
	ld.global.u32 	%r68, [%rd255];
	add.s64 	%rd256, %rd255, %rd36;
	ld.global.u32 	%r69, [%rd256];
	add.s64 	%rd257, %rd256, %rd36;
	ld.global.u32 	%r70, [%rd257];
	add.s64 	%rd258, %rd257, %rd36;
	ld.global.u32 	%r71, [%rd258];
	add.s64 	%rd259, %rd258, %rd36;
	ld.global.u32 	%r72, [%rd259];
	add.s64 	%rd260, %rd259, %rd36;
	ld.global.u32 	%r73, [%rd260];
	add.s64 	%rd261, %rd260, %rd36;
	ld.global.u32 	%r74, [%rd261];
	setp.eq.s32 	%p3, %r57, %r20;
	selp.f64 	%fd753, 0dBFF0000000000000, 0d3FF0000000000000, %p3;
	setp.eq.s32 	%p4, %r58, %r20;
	selp.f64 	%fd754, 0dBFF0000000000000, 0d3FF0000000000000, %p4;
	setp.eq.s32 	%p5, %r59, %r20;
	selp.f64 	%fd755, 0dBFF0000000000000, 0d3FF0000000000000, %p5;
	setp.eq.s32 	%p6, %r60, %r20;
	selp.f64 	%fd756, 0dBFF0000000000000, 0d3FF0000000000000, %p6;
	setp.eq.s32 	%p7, %r61, %r20;
	selp.f64 	%fd757, 0dBFF0000000000000, 0d3FF0000000000000, %p7;
	setp.eq.s32 	%p8, %r62, %r20;
	selp.f64 	%fd758, 0dBFF0000000000000, 0d3FF0000000000000, %p8;
	setp.eq.s32 	%p9, %r63, %r20;
	selp.f64 	%fd759, 0dBFF0000000000000, 0d3FF0000000000000, %p9;
	setp.eq.s32 	%p10, %r64, %r20;
	selp.f64 	%fd760, 0dBFF0000000000000, 0d3FF0000000000000, %p10;
	setp.eq.s32 	%p11, %r65, %r20;
	selp.f64 	%fd761, 0dBFF0000000000000, 0d3FF0000000000000, %p11;
	setp.eq.s32 	%p12, %r66, %r20;
	selp.f64 	%fd762, 0dBFF0000000000000, 0d3FF0000000000000, %p12;
	setp.eq.s32 	%p13, %r67, %r20;
	selp.f64 	%fd763, 0dBFF0000000000000, 0d3FF0000000000000, %p13;
	setp.eq.s32 	%p14, %r68, %r20;
	selp.f64 	%fd764, 0dBFF0000000000000, 0d3FF0000000000000, %p14;
	setp.eq.s32 	%p15, %r69, %r20;
	selp.f64 	%fd765, 0dBFF0000000000000, 0d3FF0000000000000, %p15;
	setp.eq.s32 	%p16, %r70, %r20;
	selp.f64 	%fd766, 0dBFF0000000000000, 0d3FF0000000000000, %p16;
	setp.eq.s32 	%p17, %r71, %r20;
	selp.f64 	%fd767, 0dBFF0000000000000, 0d3FF0000000000000, %p17;
	setp.eq.s32 	%p18, %r72, %r20;
	selp.f64 	%fd768, 0dBFF0000000000000, 0d3FF0000000000000, %p18;
	setp.eq.s32 	%p19, %r73, %r20;
	selp.f64 	%fd769, 0dBFF0000000000000, 0d3FF0000000000000, %p19;
	setp.eq.s32 	%p20, %r74, %r20;
	selp.f64 	%fd770, 0dBFF0000000000000, 0d3FF0000000000000, %p20;
	cvta.to.global.u64 	%rd262, %rd392;
	mul.wide.s32 	%rd263, %r57, 8;
	add.s64 	%rd264, %rd262, %rd263;
	ld.global.f64 	%fd771, [%rd264];
	cvta.to.global.u64 	%rd265, %rd393;
	add.s64 	%rd266, %rd265, %rd263;
	ld.global.f64 	%fd772, [%rd266];
	mul.wide.s32 	%rd267, %r58, 8;
	add.s64 	%rd268, %rd262, %rd267;
	ld.global.f64 	%fd773, [%rd268];
	add.s64 	%rd269, %rd265, %rd267;
	ld.global.f64 	%fd774, [%rd269];
	mul.wide.s32 	%rd270, %r59, 8;
	add.s64 	%rd271, %rd262, %rd270;
	ld.global.f64 	%fd775, [%rd271];
	add.s64 	%rd272, %rd265, %rd270;
	ld.global.f64 	%fd776, [%rd272];
	mul.wide.s32 	%rd273, %r60, 8;
	add.s64 	%rd274, %rd262, %rd273;
	ld.global.f64 	%fd777, [%rd274];
	add.s64 	%rd275, %rd265, %rd273;
	ld.global.f64 	%fd778, [%rd275];
	mul.wide.s32 	%rd276, %r61, 8;
	add.s64 	%rd277, %rd262, %rd276;
	ld.global.f64 	%fd779, [%rd277];
	add.s64 	%rd278, %rd265, %rd276;
	ld.global.f64 	%fd780, [%rd278];
	mul.wide.s32 	%rd279, %r62, 8;
	add.s64 	%rd280, %rd262, %rd279;
	ld.global.f64 	%fd781, [%rd280];
	add.s64 	%rd281, %rd265, %rd279;
	ld.global.f64 	%fd782, [%rd281];
	mul.wide.s32 	%rd282, %r63, 8;
	add.s64 	%rd283, %rd262, %rd282;
	ld.global.f64 	%fd783, [%rd283];
	add.s64 	%rd284, %rd265, %rd282;
	ld.global.f64 	%fd784, [%rd284];
	mul.wide.s32 	%rd285, %r64, 8;
	add.s64 	%rd286, %rd262, %rd285;
	ld.global.f64 	%fd785, [%rd286];
	add.s64 	%rd287, %rd265, %rd285;
	ld.global.f64 	%fd786, [%rd287];
	mul.wide.s32 	%rd288, %r65, 8;
	add.s64 	%rd289, %rd262, %rd288;
	ld.global.f64 	%fd787, [%rd289];
	add.s64 	%rd290, %rd265, %rd288;
	ld.global.f64 	%fd788, [%rd290];
	mul.wide.s32 	%rd291, %r66, 8;
	add.s64 	%rd292, %rd262, %rd291;
	ld.global.f64 	%fd789, [%rd292];
	add.s64 	%rd293, %rd265, %rd291;
	ld.global.f64 	%fd790, [%rd293];
	mul.wide.s32 	%rd294, %r67, 8;
	add.s64 	%rd295, %rd262, %rd294;
	ld.global.f64 	%fd791, [%rd295];
	add.s64 	%rd296, %rd265, %rd294;
	ld.global.f64 	%fd792, [%rd296];
	mul.wide.s32 	%rd297, %r68, 8;
	add.s64 	%rd298, %rd262, %rd297;
	ld.global.f64 	%fd793, [%rd298];
	add.s64 	%rd299, %rd265, %rd297;
	ld.global.f64 	%fd794, [%rd299];
	mul.wide.s32 	%rd300, %r69, 8;
	add.s64 	%rd301, %rd262, %rd300;
	ld.global.f64 	%fd795, [%rd301];
	add.s64 	%rd302, %rd265, %rd300;
	ld.global.f64 	%fd796, [%rd302];
	mul.wide.s32 	%rd303, %r70, 8;
	add.s64 	%rd304, %rd262, %rd303;
	ld.global.f64 	%fd797, [%rd304];
	add.s64 	%rd305, %rd265, %rd303;
	ld.global.f64 	%fd798, [%rd305];
	mul.wide.s32 	%rd306, %r71, 8;
	add.s64 	%rd307, %rd262, %rd306;
	ld.global.f64 	%fd799, [%rd307];
	add.s64 	%rd308, %rd265, %rd306;
	ld.global.f64 	%fd800, [%rd308];
	mul.wide.s32 	%rd309, %r72, 8;
	add.s64 	%rd310, %rd262, %rd309;
	ld.global.f64 	%fd801, [%rd310];
	add.s64 	%rd311, %rd265, %rd309;
	ld.global.f64 	%fd802, [%rd311];
	mul.wide.s32 	%rd312, %r73, 8;
	add.s64 	%rd313, %rd262, %rd312;
	ld.global.f64 	%fd803, [%rd313];
	add.s64 	%rd314, %rd265, %rd312;
	ld.global.f64 	%fd804, [%rd314];
	mul.wide.s32 	%rd315, %r74, 8;
	add.s64 	%rd316, %rd262, %rd315;
	ld.global.f64 	%fd805, [%rd316];
	add.s64 	%rd317, %rd265, %rd315;
	ld.global.f64 	%fd806, [%rd317];
	add.s64 	%rd318, %rd262, %rd207;
	ld.global.f64 	%fd807, [%rd318];
	add.s64 	%rd319, %rd265, %rd207;
	ld.global.f64 	%fd808, [%rd319];
	div.rn.f64 	%fd809, %fd807, 0d4008000000000000;
	div.rn.f64 	%fd810, %fd808, 0d4008000000000000;
	add.s64 	%rd320, %rd1, %rd263;
	ld.global.f64 	%fd811, [%rd320];
	add.s64 	%rd321, %rd3, %rd263;
	ld.global.f64 	%fd812, [%rd321];
	add.f64 	%fd813, %fd771, %fd772;
	rcp.rn.f64 	%fd814, %fd813;
	mul.f64 	%fd815, %fd1231, %fd771;
	mul.f64 	%fd816, %fd815, %fd772;
	mul.f64 	%fd817, %fd816, %fd812;
	mul.f64 	%fd818, %fd814, %fd817;
	mul.f64 	%fd819, %fd771, %fd772;
	mul.f64 	%fd820, %fd819, %fd814;
	setp.leu.f64 	%p21, %fd820, 0d0000000000000000;
	selp.f64 	%fd821, 0d0000000000000000, %fd818, %p21;
	mul.f64 	%fd822, %fd753, %fd821;
	fma.rn.f64 	%fd823, %fd753, %fd811, 0d3FF0000000000000;
	fma.rn.f64 	%fd824, %fd771, %fd823, %fd822;
	div.rn.f64 	%fd825, %fd824, 0d4032000000000000;
	add.f64 	%fd826, %fd809, %fd825;
	mul.f64 	%fd827, %fd772, %fd823;
	sub.f64 	%fd828, %fd827, %fd822;
	div.rn.f64 	%fd829, %fd828, 0d4032000000000000;
	add.f64 	%fd830, %fd810, %fd829;
	add.s64 	%rd322, %rd1, %rd267;
	ld.global.f64 	%fd831, [%rd322];
	add.s64 	%rd323, %rd3, %rd267;
	ld.global.f64 	%fd832, [%rd323];
	add.f64 	%fd833, %fd773, %fd774;
	rcp.rn.f64 	%fd834, %fd833;
	mul.f64 	%fd835, %fd1231, %fd773;
	mul.f64 	%fd836, %fd835, %fd774;
	mul.f64 	%fd837, %fd836, %fd832;
	mul.f64 	%fd838, %fd834, %fd837;
	mul.f64 	%fd839, %fd773, %fd774;
	mul.f64 	%fd840, %fd839, %fd834;
	setp.leu.f64 	%p22, %fd840, 0d0000000000000000;
	selp.f64 	%fd841, 0d0000000000000000, %fd838, %p22;
	mul.f64 	%fd842, %fd754, %fd831;
	sub.f64 	%fd843, %fd138, %fd842;
	mul.f64 	%fd844, %fd773, %fd843;
	mul.f64 	%fd845, %fd754, %fd841;
	sub.f64 	%fd846, %fd844, %fd845;
	div.rn.f64 	%fd847, %fd846, 0d4032000000000000;
	add.f64 	%fd848, %fd826, %fd847;
	fma.rn.f64 	%fd849, %fd774, %fd843, %fd845;
	div.rn.f64 	%fd850, %fd849, 0d4032000000000000;
	add.f64 	%fd851, %fd830, %fd850;
	cvta.to.global.u64 	%rd324, %rd400;
	add.s64 	%rd325, %rd324, %rd270;
	ld.global.f64 	%fd852, [%rd325];
	add.s64 	%rd326, %rd2, %rd270;
	ld.global.f64 	%fd853, [%rd326];
	add.f64 	%fd854, %fd775, %fd776;
	rcp.rn.f64 	%fd855, %fd854;
	mul.f64 	%fd856, %fd1231, %fd775;
	mul.f64 	%fd857, %fd856, %fd776;
	mul.f64 	%fd858, %fd857, %fd853;
	mul.f64 	%fd859, %fd855, %fd858;
	mul.f64 	%fd860, %fd775, %fd776;
	mul.f64 	%fd861, %fd860, %fd855;
	setp.leu.f64 	%p23, %fd861, 0d0000000000000000;
	selp.f64 	%fd862, 0d0000000000000000, %fd859, %p23;
	mul.f64 	%fd863, %fd755, %fd862;
	fma.rn.f64 	%fd864, %fd755, %fd852, 0d3FF0000000000000;
	fma.rn.f64 	%fd865, %fd775, %fd864, %fd863;
	div.rn.f64 	%fd866, %fd865, 0d4032000000000000;
	add.f64 	%fd867, %fd848, %fd866;
	mul.f64 	%fd868, %fd776, %fd864;
	sub.f64 	%fd869, %fd868, %fd863;
	div.rn.f64 	%fd870, %fd869, 0d4032000000000000;
	add.f64 	%fd871, %fd851, %fd870;
	add.s64 	%rd327, %rd324, %rd273;
	ld.global.f64 	%fd872, [%rd327];
	add.s64 	%rd328, %rd2, %rd273;
	ld.global.f64 	%fd873, [%rd328];
	add.f64 	%fd874, %fd777, %fd778;
	rcp.rn.f64 	%fd875, %fd874;
	mul.f64 	%fd876, %fd1231, %fd777;
	mul.f64 	%fd877, %fd876, %fd778;
	mul.f64 	%fd878, %fd877, %fd873;
	mul.f64 	%fd879, %fd875, %fd878;
	mul.f64 	%fd880, %fd777, %fd778;
	mul.f64 	%fd881, %fd880, %fd875;
	setp.leu.f64 	%p24, %fd881, 0d0000000000000000;
	selp.f64 	%fd882, 0d0000000000000000, %fd879, %p24;
	mul.f64 	%fd883, %fd756, %fd872;
	sub.f64 	%fd884, %fd138, %fd883;
	mul.f64 	%fd885, %fd777, %fd884;
	mul.f64 	%fd886, %fd756, %fd882;
	sub.f64 	%fd887, %fd885, %fd886;
	div.rn.f64 	%fd888, %fd887, 0d4032000000000000;
	add.f64 	%fd889, %fd867, %fd888;
	fma.rn.f64 	%fd890, %fd778, %fd884, %fd886;
	div.rn.f64 	%fd891, %fd890, 0d4032000000000000;
	add.f64 	%fd892, %fd871, %fd891;
	cvta.to.global.u64 	%rd329, %rd401;
	add.s64 	%rd330, %rd329, %rd276;
	ld.global.f64 	%fd893, [%rd330];
	add.s64 	%rd331, %rd211, %rd276;
	ld.global.f64 	%fd894, [%rd331];
	add.f64 	%fd895, %fd779, %fd780;
	rcp.rn.f64 	%fd896, %fd895;
	mul.f64 	%fd897, %fd1231, %fd779;
	mul.f64 	%fd898, %fd897, %fd780;
	mul.f64 	%fd899, %fd898, %fd894;
	mul.f64 	%fd900, %fd896, %fd899;
	mul.f64 	%fd901, %fd779, %fd780;
	mul.f64 	%fd902, %fd901, %fd896;
	setp.leu.f64 	%p25, %fd902, 0d0000000000000000;
	selp.f64 	%fd903, 0d0000000000000000, %fd900, %p25;
	mul.f64 	%fd904, %fd757, %fd903;
	fma.rn.f64 	%fd905, %fd757, %fd893, 0d3FF0000000000000;
	fma.rn.f64 	%fd906, %fd779, %fd905, %fd904;
	div.rn.f64 	%fd907, %fd906, 0d4032000000000000;
	add.f64 	%fd908, %fd889, %fd907;
	mul.f64 	%fd909, %fd780, %fd905;
	sub.f64 	%fd910, %fd909, %fd904;
	div.rn.f64 	%fd911, %fd910, 0d4032000000000000;
	add.f64 	%fd912, %fd892, %fd911;
	add.s64 	%rd332, %rd329, %rd279;
	ld.global.f64 	%fd913, [%rd332];
	add.s64 	%rd333, %rd211, %rd279;
	ld.global.f64 	%fd914, [%rd333];
	add.f64 	%fd915, %fd781, %fd782;
	rcp.rn.f64 	%fd916, %fd915;
	mul.f64 	%fd917, %fd1231, %fd781;
	mul.f64 	%fd918, %fd917, %fd782;
	mul.f64 	%fd919, %fd918, %fd914;
	mul.f64 	%fd920, %fd916, %fd919;
	mul.f64 	%fd921, %fd781, %fd782;
	mul.f64 	%fd922, %fd921, %fd916;
	setp.leu.f64 	%p26, %fd922, 0d0000000000000000;
	selp.f64 	%fd923, 0d0000000000000000, %fd920, %p26;
	mul.f64 	%fd924, %fd758, %fd913;
	sub.f64 	%fd925, %fd138, %fd924;
	mul.f64 	%fd926, %fd781, %fd925;
	mul.f64 	%fd927, %fd758, %fd923;
	sub.f64 	%fd928, %fd926, %fd927;
	div.rn.f64 	%fd929, %fd928, 0d4032000000000000;
	add.f64 	%fd930, %fd908, %fd929;
	fma.rn.f64 	%fd931, %fd782, %fd925, %fd927;
	div.rn.f64 	%fd932, %fd931, 0d4032000000000000;
	add.f64 	%fd933, %fd912, %fd932;
	add.s64 	%rd334, %rd1, %rd282;
	ld.global.f64 	%fd934, [%rd334];
	add.s64 	%rd335, %rd324, %rd282;
	ld.global.f64 	%fd935, [%rd335];
	add.s64 	%rd336, %rd3, %rd282;
	ld.global.f64 	%fd936, [%rd336];
	add.s64 	%rd337, %rd2, %rd282;
	ld.global.f64 	%fd937, [%rd337];
	add.f64 	%fd938, %fd783, %fd784;
	rcp.rn.f64 	%fd939, %fd938;
	mul.f64 	%fd940, %fd1231, %fd783;
	mul.f64 	%fd941, %fd940, %fd784;
	add.f64 	%fd942, %fd936, %fd937;
	mul.f64 	%fd943, %fd941, %fd942;
	mul.f64 	%fd944, %fd939, %fd943;
	mul.f64 	%fd945, %fd783, %fd784;
	mul.f64 	%fd946, %fd945, %fd939;
	setp.leu.f64 	%p27, %fd946, 0d0000000000000000;
	selp.f64 	%fd947, 0d0000000000000000, %fd944, %p27;
	mul.f64 	%fd948, %fd759, %fd947;
	add.f64 	%fd949, %fd934, %fd935;
	fma.rn.f64 	%fd950, %fd759, %fd949, 0d3FF0000000000000;
	fma.rn.f64 	%fd951, %fd783, %fd950, %fd948;
	div.rn.f64 	%fd952, %fd951, 0d4042000000000000;
	add.f64 	%fd953, %fd930, %fd952;
	mul.f64 	%fd954, %fd784, %fd950;
	sub.f64 	%fd955, %fd954, %fd948;
	div.rn.f64 	%fd956, %fd955, 0d4042000000000000;
	add.f64 	%fd957, %fd933, %fd956;
	add.s64 	%rd338, %rd1, %rd285;
	ld.global.f64 	%fd958, [%rd338];
	add.s64 	%rd339, %rd324, %rd285;
	ld.global.f64 	%fd959, [%rd339];
	add.s64 	%rd340, %rd3, %rd285;
	ld.global.f64 	%fd960, [%rd340];
	add.s64 	%rd341, %rd2, %rd285;
	ld.global.f64 	%fd961, [%rd341];
	add.f64 	%fd962, %fd785, %fd786;
	rcp.rn.f64 	%fd963, %fd962;
	mul.f64 	%fd964, %fd1231, %fd785;
	mul.f64 	%fd965, %fd964, %fd786;
	add.f64 	%fd966, %fd960, %fd961;
	mul.f64 	%fd967, %fd965, %fd966;
	mul.f64 	%fd968, %fd963, %fd967;
	mul.f64 	%fd969, %fd785, %fd786;
	mul.f64 	%fd970, %fd969, %fd963;
	setp.leu.f64 	%p28, %fd970, 0d0000000000000000;
	selp.f64 	%fd971, 0d0000000000000000, %fd968, %p28;
	neg.f64 	%fd972, %fd958;
	sub.f64 	%fd973, %fd972, %fd959;
	fma.rn.f64 	%fd974, %fd760, %fd973, 0d3FF0000000000000;
	mul.f64 	%fd975, %fd785, %fd974;
	mul.f64 	%fd976, %fd760, %fd971;
	sub.f64 	%fd977, %fd975, %fd976;
	div.rn.f64 	%fd978, %fd977, 0d4042000000000000;
	add.f64 	%fd979, %fd953, %fd978;
	fma.rn.f64 	%fd980, %fd786, %fd974, %fd976;
	div.rn.f64 	%fd981, %fd980, 0d4042000000000000;
	add.f64 	%fd982, %fd957, %fd981;
	add.s64 	%rd342, %rd1, %rd288;
	ld.global.f64 	%fd983, [%rd342];
	add.s64 	%rd343, %rd324, %rd288;
	ld.global.f64 	%fd984, [%rd343];
	add.s64 	%rd344, %rd3, %rd288;
	ld.global.f64 	%fd985, [%rd344];
	add.s64 	%rd345, %rd2, %rd288;
	ld.global.f64 	%fd986, [%rd345];
	add.f64 	%fd987, %fd787, %fd788;
	rcp.rn.f64 	%fd988, %fd987;
	mul.f64 	%fd989, %fd1231, %fd787;
	mul.f64 	%fd990, %fd989, %fd788;
	sub.f64 	%fd991, %fd985, %fd986;
	mul.f64 	%fd992, %fd990, %fd991;
	mul.f64 	%fd993, %fd988, %fd992;
	mul.f64 	%fd994, %fd787, %fd788;
	mul.f64 	%fd995, %fd994, %fd988;
	setp.leu.f64 	%p29, %fd995, 0d0000000000000000;
	selp.f64 	%fd996, 0d0000000000000000, %fd993, %p29;
	mul.f64 	%fd997, %fd761, %fd996;
	sub.f64 	%fd998, %fd983, %fd984;
	fma.rn.f64 	%fd999, %fd761, %fd998, 0d3FF0000000000000;
	fma.rn.f64 	%fd1000, %fd787, %fd999, %fd997;
	div.rn.f64 	%fd1001, %fd1000, 0d4042000000000000;
	add.f64 	%fd1002, %fd979, %fd1001;
	mul.f64 	%fd1003, %fd788, %fd999;
	sub.f64 	%fd1004, %fd1003, %fd997;
	div.rn.f64 	%fd1005, %fd1004, 0d4042000000000000;
	add.f64 	%fd1006, %fd982, %fd1005;
	add.s64 	%rd346, %rd1, %rd291;
	ld.global.f64 	%fd1007, [%rd346];
	add.s64 	%rd347, %rd324, %rd291;
	ld.global.f64 	%fd1008, [%rd347];
	add.s64 	%rd348, %rd3, %rd291;
	ld.global.f64 	%fd1009, [%rd348];
	add.s64 	%rd349, %rd2, %rd291;
	ld.global.f64 	%fd1010, [%rd349];
	add.f64 	%fd1011, %fd789, %fd790;
	rcp.rn.f64 	%fd1012, %fd1011;
	mul.f64 	%fd1013, %fd1231, %fd789;
	mul.f64 	%fd1014, %fd1013, %fd790;
	sub.f64 	%fd1015, %fd1009, %fd1010;
	mul.f64 	%fd1016, %fd1014, %fd1015;
	mul.f64 	%fd1017, %fd1012, %fd1016;
	mul.f64 	%fd1018, %fd789, %fd790;
	mul.f64 	%fd1019, %fd1018, %fd1012;
	setp.leu.f64 	%p30, %fd1019, 0d0000000000000000;
	selp.f64 	%fd1020, 0d0000000000000000, %fd1017, %p30;
	sub.f64 	%fd1021, %fd1008, %fd1007;
	fma.rn.f64 	%fd1022, %fd762, %fd1021, 0d3FF0000000000000;
	mul.f64 	%fd1023, %fd789, %fd1022;
	mul.f64 	%fd1024, %fd762, %fd1020;
	sub.f64 	%fd1025, %fd1023, %fd1024;
	div.rn.f64 	%fd1026, %fd1025, 0d4042000000000000;
	add.f64 	%fd1027, %fd1002, %fd1026;
	fma.rn.f64 	%fd1028, %fd790, %fd1022, %fd1024;
	div.rn.f64 	%fd1029, %fd1028, 0d4042000000000000;
	add.f64 	%fd1030, %fd1006, %fd1029;
	add.s64 	%rd350, %rd1, %rd294;
	ld.global.f64 	%fd1031, [%rd350];
	add.s64 	%rd351, %rd329, %rd294;
	ld.global.f64 	%fd1032, [%rd351];
	add.s64 	%rd352, %rd3, %rd294;
	ld.global.f64 	%fd1033, [%rd352];
	add.s64 	%rd353, %rd211, %rd294;
	ld.global.f64 	%fd1034, [%rd353];
	add.f64 	%fd1035, %fd791, %fd792;
	rcp.rn.f64 	%fd1036, %fd1035;
	mul.f64 	%fd1037, %fd1231, %fd791;
	mul.f64 	%fd1038, %fd1037, %fd792;
	add.f64 	%fd1039, %fd1033, %fd1034;
	mul.f64 	%fd1040, %fd1038, %fd1039;
	mul.f64 	%fd1041, %fd1036, %fd1040;
	mul.f64 	%fd1042, %fd791, %fd792;
	mul.f64 	%fd1043, %fd1042, %fd1036;
	setp.leu.f64 	%p31, %fd1043, 0d0000000000000000;
	selp.f64 	%fd1044, 0d0000000000000000, %fd1041, %p31;
	mul.f64 	%fd1045, %fd763, %fd1044;
	add.f64 	%fd1046, %fd1031, %fd1032;
	fma.rn.f64 	%fd1047, %fd763, %fd1046, 0d3FF0000000000000;
	fma.rn.f64 	%fd1048, %fd791, %fd1047, %fd1045;
	div.rn.f64 	%fd1049, %fd1048, 0d4042000000000000;
	add.f64 	%fd1050, %fd1027, %fd1049;
	mul.f64 	%fd1051, %fd792, %fd1047;
	sub.f64 	%fd1052, %fd1051, %fd1045;
	div.rn.f64 	%fd1053, %fd1052, 0d4042000000000000;
	add.f64 	%fd1054, %fd1030, %fd1053;
	add.s64 	%rd354, %rd1, %rd297;
	ld.global.f64 	%fd1055, [%rd354];
	add.s64 	%rd355, %rd329, %rd297;
	ld.global.f64 	%fd1056, [%rd355];
	add.s64 	%rd356, %rd3, %rd297;
	ld.global.f64 	%fd1057, [%rd356];
	add.s64 	%rd357, %rd211, %rd297;
	ld.global.f64 	%fd1058, [%rd357];
	add.f64 	%fd1059, %fd793, %fd794;
	rcp.rn.f64 	%fd1060, %fd1059;
	mul.f64 	%fd1061, %fd1231, %fd793;
	mul.f64 	%fd1062, %fd1061, %fd794;
	add.f64 	%fd1063, %fd1057, %fd1058;
	mul.f64 	%fd1064, %fd1062, %fd1063;
	mul.f64 	%fd1065, %fd1060, %fd1064;
	mul.f64 	%fd1066, %fd793, %fd794;
	mul.f64 	%fd1067, %fd1066, %fd1060;
	setp.leu.f64 	%p32, %fd1067, 0d0000000000000000;
	selp.f64 	%fd1068, 0d0000000000000000, %fd1065, %p32;
	neg.f64 	%fd1069, %fd1055;
	sub.f64 	%fd1070, %fd1069, %fd1056;
	fma.rn.f64 	%fd1071, %fd764, %fd1070, 0d3FF0000000000000;
	mul.f64 	%fd1072, %fd793, %fd1071;
	mul.f64 	%fd1073, %fd764, %fd1068;
	sub.f64 	%fd1074, %fd1072, %fd1073;
	div.rn.f64 	%fd1075, %fd1074, 0d4042000000000000;
	add.f64 	%fd1076, %fd1050, %fd1075;
	fma.rn.f64 	%fd1077, %fd794, %fd1071, %fd1073;
	div.rn.f64 	%fd1078, %fd1077, 0d4042000000000000;
	add.f64 	%fd1079, %fd1054, %fd1078;
	add.s64 	%rd358, %rd1, %rd300;
	ld.global.f64 	%fd1080, [%rd358];
	add.s64 	%rd359, %rd329, %rd300;
	ld.global.f64 	%fd1081, [%rd359];
	add.s64 	%rd360, %rd3, %rd300;
	ld.global.f64 	%fd1082, [%rd360];
	add.s64 	%rd361, %rd211, %rd300;
	ld.global.f64 	%fd1083, [%rd361];
	add.f64 	%fd1084, %fd795, %fd796;
	rcp.rn.f64 	%fd1085, %fd1084;
	mul.f64 	%fd1086, %fd1231, %fd795;
	mul.f64 	%fd1087, %fd1086, %fd796;
	sub.f64 	%fd1088, %fd1082, %fd1083;
	mul.f64 	%fd1089, %fd1087, %fd1088;
	mul.f64 	%fd1090, %fd1085, %fd1089;
	mul.f64 	%fd1091, %fd795, %fd796;
	mul.f64 	%fd1092, %fd1091, %fd1085;
	setp.leu.f64 	%p33, %fd1092, 0d0000000000000000;
	selp.f64 	%fd1093, 0d0000000000000000, %fd1090, %p33;
	mul.f64 	%fd1094, %fd765, %fd1093;
	sub.f64 	%fd1095, %fd1080, %fd1081;
	fma.rn.f64 	%fd1096, %fd765, %fd1095, 0d3FF0000000000000;
	fma.rn.f64 	%fd1097, %fd795, %fd1096, %fd1094;
	div.rn.f64 	%fd1098, %fd1097, 0d4042000000000000;
	add.f64 	%fd1099, %fd1076, %fd1098;
	mul.f64 	%fd1100, %fd796, %fd1096;
	sub.f64 	%fd1101, %fd1100, %fd1094;
	div.rn.f64 	%fd1102, %fd1101, 0d4042000000000000;
	add.f64 	%fd1103, %fd1079, %fd1102;
	add.s64 	%rd362, %rd1, %rd303;
	ld.global.f64 	%fd1104, [%rd362];
	add.s64 	%rd363, %rd329, %rd303;
	ld.global.f64 	%fd1105, [%rd363];
	add.s64 	%rd364, %rd3, %rd303;
	ld.global.f64 	%fd1106, [%rd364];
	add.s64 	%rd365, %rd211, %rd303;
	ld.global.f64 	%fd1107, [%rd365];
	add.f64 	%fd1108, %fd797, %fd798;
	rcp.rn.f64 	%fd1109, %fd1108;
	mul.f64 	%fd1110, %fd1231, %fd797;
	mul.f64 	%fd1111, %fd1110, %fd798;
	sub.f64 	%fd1112, %fd1106, %fd1107;
	mul.f64 	%fd1113, %fd1111, %fd1112;
	mul.f64 	%fd1114, %fd1109, %fd1113;
	mul.f64 	%fd1115, %fd797, %fd798;
	mul.f64 	%fd1116, %fd1115, %fd1109;
	setp.leu.f64 	%p34, %fd1116, 0d0000000000000000;
	selp.f64 	%fd1117, 0d0000000000000000, %fd1114, %p34;
	sub.f64 	%fd1118, %fd1105, %fd1104;
	fma.rn.f64 	%fd1119, %fd766, %fd1118, 0d3FF0000000000000;
	mul.f64 	%fd1120, %fd797, %fd1119;
	mul.f64 	%fd1121, %fd766, %fd1117;
	sub.f64 	%fd1122, %fd1120, %fd1121;
	div.rn.f64 	%fd1123, %fd1122, 0d4042000000000000;
	add.f64 	%fd1124, %fd1099, %fd1123;
	fma.rn.f64 	%fd1125, %fd798, %fd1119, %fd1121;
	div.rn.f64 	%fd1126, %fd1125, 0d4042000000000000;
	add.f64 	%fd1127, %fd1103, %fd1126;
	add.s64 	%rd366, %rd324, %rd306;
	ld.global.f64 	%fd1128, [%rd366];
	add.s64 	%rd367, %rd329, %rd306;
	ld.global.f64 	%fd1129, [%rd367];
	add.s64 	%rd368, %rd2, %rd306;
	ld.global.f64 	%fd1130, [%rd368];
	add.s64 	%rd369, %rd211, %rd306;
	ld.global.f64 	%fd1131, [%rd369];
	add.f64 	%fd1132, %fd799, %fd800;
	rcp.rn.f64 	%fd1133, %fd1132;
	mul.f64 	%fd1134, %fd1231, %fd799;
	mul.f64 	%fd1135, %fd1134, %fd800;
	add.f64 	%fd1136, %fd1130, %fd1131;
	mul.f64 	%fd1137, %fd1135, %fd1136;
	mul.f64 	%fd1138, %fd1133, %fd1137;
	mul.f64 	%fd1139, %fd799, %fd800;
	mul.f64 	%fd1140, %fd1139, %fd1133;
	setp.leu.f64 	%p35, %fd1140, 0d0000000000000000;
	selp.f64 	%fd1141, 0d0000000000000000, %fd1138, %p35;
	mul.f64 	%fd1142, %fd767, %fd1141;
	add.f64 	%fd1143, %fd1128, %fd1129;
	fma.rn.f64 	%fd1144, %fd767, %fd1143, 0d3FF0000000000000;
	fma.rn.f64 	%fd1145, %fd799, %fd1144, %fd1142;
	div.rn.f64 	%fd1146, %fd1145, 0d4042000000000000;
	add.f64 	%fd1147, %fd1124, %fd1146;
	mul.f64 	%fd1148, %fd800, %fd1144;
	sub.f64 	%fd1149, %fd1148, %fd1142;
	div.rn.f64 	%fd1150, %fd1149, 0d4042000000000000;
	add.f64 	%fd1151, %fd1127, %fd1150;
	add.s64 	%rd370, %rd324, %rd309;
	ld.global.f64 	%fd1152, [%rd370];
	add.s64 	%rd371, %rd329, %rd309;
	ld.global.f64 	%fd1153, [%rd371];
	add.s64 	%rd372, %rd2, %rd309;
	ld.global.f64 	%fd1154, [%rd372];
	add.s64 	%rd373, %rd211, %rd309;
	ld.global.f64 	%fd1155, [%rd373];
	add.f64 	%fd1156, %fd801, %fd802;
	rcp.rn.f64 	%fd1157, %fd1156;
	mul.f64 	%fd1158, %fd1231, %fd801;
	mul.f64 	%fd1159, %fd1158, %fd802;
	add.f64 	%fd1160, %fd1154, %fd1155;
	mul.f64 	%fd1161, %fd1159, %fd1160;
	mul.f64 	%fd1162, %fd1157, %fd1161;
	mul.f64 	%fd1163, %fd801, %fd802;
	mul.f64 	%fd1164, %fd1163, %fd1157;
	setp.leu.f64 	%p36, %fd1164, 0d0000000000000000;
	selp.f64 	%fd1165, 0d0000000000000000, %fd1162, %p36;
	neg.f64 	%fd1166, %fd1152;
	sub.f64 	%fd1167, %fd1166, %fd1153;
	fma.rn.f64 	%fd1168, %fd768, %fd1167, 0d3FF0000000000000;
	mul.f64 	%fd1169, %fd801, %fd1168;
	mul.f64 	%fd1170, %fd768, %fd1165;
	sub.f64 	%fd1171, %fd1169, %fd1170;
	div.rn.f64 	%fd1172, %fd1171, 0d4042000000000000;
	add.f64 	%fd1173, %fd1147, %fd1172;
	fma.rn.f64 	%fd1174, %fd802, %fd1168, %fd1170;
	div.rn.f64 	%fd1175, %fd1174, 0d4042000000000000;
	add.f64 	%fd1176, %fd1151, %fd1175;
	add.s64 	%rd374, %rd324, %rd312;
	ld.global.f64 	%fd1177, [%rd374];
	add.s64 	%rd375, %rd329, %rd312;
	ld.global.f64 	%fd1178, [%rd375];
	add.s64 	%rd376, %rd2, %rd312;
	ld.global.f64 	%fd1179, [%rd376];
	add.s64 	%rd377, %rd211, %rd312;
	ld.global.f64 	%fd1180, [%rd377];
	add.f64 	%fd1181, %fd803, %fd804;
	rcp.rn.f64 	%fd1182, %fd1181;
	mul.f64 	%fd1183, %fd1231, %fd803;
	mul.f64 	%fd1184, %fd1183, %fd804;
	sub.f64 	%fd1185, %fd1179, %fd1180;
	mul.f64 	%fd1186, %fd1184, %fd1185;
	mul.f64 	%fd1187, %fd1182, %fd1186;
	mul.f64 	%fd1188, %fd803, %fd804;
	mul.f64 	%fd1189, %fd1188, %fd1182;
	setp.leu.f64 	%p37, %fd1189, 0d0000000000000000;
	selp.f64 	%fd1190, 0d0000000000000000, %fd1187, %p37;
	mul.f64 	%fd1191, %fd769, %fd1190;
	sub.f64 	%fd1192, %fd1177, %fd1178;
	fma.rn.f64 	%fd1193, %fd769, %fd1192, 0d3FF0000000000000;
	fma.rn.f64 	%fd1194, %fd803, %fd1193, %fd1191;
	div.rn.f64 	%fd1195, %fd1194, 0d4042000000000000;
	add.f64 	%fd1196, %fd1173, %fd1195;
	mul.f64 	%fd1197, %fd804, %fd1193;
	sub.f64 	%fd1198, %fd1197, %fd1191;
	div.rn.f64 	%fd1199, %fd1198, 0d4042000000000000;
	add.f64 	%fd1200, %fd1176, %fd1199;
	add.s64 	%rd378, %rd324, %rd315;
	ld.global.f64 	%fd1201, [%rd378];
	add.s64 	%rd379, %rd329, %rd315;
	ld.global.f64 	%fd1202, [%rd379];
	add.s64 	%rd380, %rd2, %rd315;
	ld.global.f64 	%fd1203, [%rd380];
	add.s64 	%rd381, %rd211, %rd315;
	ld.global.f64 	%fd1204, [%rd381];
	add.f64 	%fd1205, %fd805, %fd806;
	rcp.rn.f64 	%fd1206, %fd1205;
	mul.f64 	%fd1207, %fd1231, %fd805;
	mul.f64 	%fd1208, %fd1207, %fd806;
	sub.f64 	%fd1209, %fd1203, %fd1204;
	mul.f64 	%fd1210, %fd1208, %fd1209;
	mul.f64 	%fd1211, %fd1206, %fd1210;
	mul.f64 	%fd1212, %fd805, %fd806;
	mul.f64 	%fd1213, %fd1212, %fd1206;
	setp.leu.f64 	%p38, %fd1213, 0d0000000000000000;
	selp.f64 	%fd1214, 0d0000000000000000, %fd1211, %p38;
	sub.f64 	%fd1215, %fd1202, %fd1201;
	fma.rn.f64 	%fd1216, %fd770, %fd1215, 0d3FF0000000000000;
	mul.f64 	%fd1217, %fd805, %fd1216;
	mul.f64 	%fd1218, %fd770, %fd1214;
	sub.f64 	%fd1219, %fd1217, %fd1218;
	div.rn.f64 	%fd1220, %fd1219, 0d4042000000000000;
	add.f64 	%fd1221, %fd1196, %fd1220;
	fma.rn.f64 	%fd1222, %fd806, %fd1216, %fd1218;
	div.rn.f64 	%fd1223, %fd1222, 0d4042000000000000;
	add.f64 	%fd1224, %fd1200, %fd1223;
	cvta.to.global.u64 	%rd382, %rd394;
	add.s64 	%rd383, %rd382, %rd207;
	st.global.f64 	[%rd383], %fd1221;
	cvta.to.global.u64 	%rd384, %rd395;
	add.s64 	%rd385, %rd384, %rd207;
	st.global.f64 	[%rd385], %fd1224;
	sub.f64 	%fd1226, %fd1221, %fd1224;
	add.f64 	%fd1227, %fd1221, %fd1224;
	div.rn.f64 	%fd1228, %fd1226, %fd1227;
	setp.eq.f64 	%p39, %fd1221, 0d0000000000000000;
	setp.eq.f64 	%p40, %fd1224, 0d0000000000000000;
	selp.f64 	%fd1229, 0d0000000000000000, %fd1228, %p40;
	selp.f64 	%fd1230, %fd1229, %fd1228, %p39;
	st.global.f64 	[%rd208], %fd1230;
$L__BB7_4:
	add.s32 	%r78, %r78, 1;
	add.s32 	%r77, %r77, %r1;
	setp.ne.s32 	%p41, %r78, 1;
	@%p41 bra 	$L__BB7_2;
$L__BB7_5:
	ret;

}
	// .globl	_Z31dvc_ScaLBL_PhaseField_Init_LIBBPiPdS0_S0_S0_iii
.visible .entry _Z31dvc_ScaLBL_PhaseField_Init_LIBBPiPdS0_S0_S0_iii(
	.param .u64 .ptr .align 1 _Z31dvc_ScaLBL_PhaseField_Init_LIBBPiPdS0_S0_S0_iii_param_0,
	.param .u64 .ptr .align 1 _Z31dvc_ScaLBL_PhaseField_Init_LIBBPiPdS0_S0_S0_iii_param_1,
	.param .u64 .ptr .align 1 _Z31dvc_ScaLBL_PhaseField_Init_LIBBPiPdS0_S0_S0_iii_param_2,
	.param .u64 .ptr .align 1 _Z31dvc_ScaLBL_PhaseField_Init_LIBBPiPdS0_S0_S0_iii_param_3,
	.param .u64 .ptr .align 1 _Z31dvc_ScaLBL_PhaseField_Init_LIBBPiPdS0_S0_S0_iii_param_4,
	.param .u32 _Z31dvc_ScaLBL_PhaseField_Init_LIBBPiPdS0_S0_S0_iii_param_5,
	.param .u32 _Z31dvc_ScaLBL_PhaseField_Init_LIBBPiPdS0_S0_S0_iii_param_6,
	.param .u32 _Z31dvc_ScaLBL_PhaseField_Init_LIBBPiPdS0_S0_S0_iii_param_7
)
{
	.reg .pred 	%p<6>;
	.reg .b32 	%r<23>;
	.reg .b64 	%rd<57>;
	.reg .b64 	%fd<21>;

	ld.param.u64 	%rd6, [_Z31dvc_ScaLBL_PhaseField_Init_LIBBPiPdS0_S0_S0_iii_param_0];
	ld.param.u64 	%rd7, [_Z31dvc_ScaLBL_PhaseField_Init_LIBBPiPdS0_S0_S0_iii_param_1];
	ld.param.u64 	%rd8, [_Z31dvc_ScaLBL_PhaseField_Init_LIBBPiPdS0_S0_S0_iii_param_2];
	ld.param.u64 	%rd9, [_Z31dvc_ScaLBL_PhaseField_Init_LIBBPiPdS0_S0_S0_iii_param_3];
	ld.param.u64 	%rd10, [_Z31dvc_ScaLBL_PhaseField_Init_LIBBPiPdS0_S0_S0_iii_param_4];
	ld.param.u32 	%r8, [_Z31dvc_ScaLBL_PhaseField_Init_LIBBPiPdS0_S0_S0_iii_param_5];
	ld.param.u32 	%r9, [_Z31dvc_ScaLBL_PhaseField_Init_LIBBPiPdS0_S0_S0_iii_param_6];
	ld.param.u32 	%r10, [_Z31dvc_ScaLBL_PhaseField_Init_LIBBPiPdS0_S0_S0_iii_param_7];
	setp.lt.s32 	%p1, %r10, -262143;
	@%p1 bra 	$L__BB8_7;
	shr.s32 	%r11, %r10, 31;
	shr.u32 	%r12, %r11, 14;
	add.s32 	%r13, %r10, %r12;
	shr.s32 	%r14, %r13, 18;
	neg.s32 	%r22, %r14;
	mov.u32 	%r15, %ctaid.x;
	mov.u32 	%r1, %ntid.x;
	mov.u32 	%r16, %tid.x;
	add.s32 	%r17, %r16, %r8;
	mul.lo.s32 	%r18, %r1, %r15;
	mad.lo.s32 	%r19, %r18, %r14, %r18;
	add.s32 	%r21, %r17, %r19;
	cvta.to.global.u64 	%rd1, %rd6;
	cvta.to.global.u64 	%rd2, %rd7;
	cvta.to.global.u64 	%rd3, %rd8;
	cvta.to.global.u64 	%rd4, %rd9;
	cvta.to.global.u64 	%rd5, %rd10;
	mul.wide.s32 	%rd17, %r10, 8;
$L__BB8_2:
	setp.ge.s32 	%p2, %r21, %r9;
	@%p2 bra 	$L__BB8_6;
	mul.wide.s32 	%rd11, %r21, 4;
	add.s64 	%rd12, %rd1, %rd11;
	ld.global.u32 	%r20, [%rd12];
	mul.wide.s32 	%rd13, %r20, 8;
	add.s64 	%rd14, %rd2, %rd13;
	ld.global.f64 	%fd1, [%rd14];
	setp.gt.f64 	%p3, %fd1, 0d0000000000000000;
	mov.f64 	%fd20, 0d0000000000000000;
	mov.f64 	%fd19, 0d3FF0000000000000;
	@%p3 bra 	$L__BB8_5;
	setp.lt.f64 	%p4, %fd1, 0d0000000000000000;
	add.f64 	%fd8, %fd1, 0d3FF0000000000000;
	mul.f64 	%fd9, %fd8, 0d3FE0000000000000;
	mov.f64 	%fd10, 0d3FF0000000000000;
	sub.f64 	%fd11, %fd10, %fd1;
	mul.f64 	%fd12, %fd11, 0d3FE0000000000000;
	selp.f64 	%fd19, 0d0000000000000000, %fd9, %p4;
	selp.f64 	%fd20, 0d3FF0000000000000, %fd12, %p4;
$L__BB8_5:
	mul.wide.s32 	%rd15, %r21, 8;
	add.s64 	%rd16, %rd3, %rd15;
	st.global.f64 	[%rd16], %fd19;
	add.s64 	%rd18, %rd16, %rd17;
	st.global.f64 	[%rd18], %fd20;
	mul.f64 	%fd13, %fd19, 0d3FD5555555555555;
	add.s64 	%rd19, %rd4, %rd15;
	st.global.f64 	[%rd19], %fd13;
	mul.f64 	%fd14, %fd19, 0d3FAC71C71C71C71C;
	add.s64 	%rd20, %rd19, %rd17;
	st.global.f64 	[%rd20], %fd14;
	add.s64 	%rd21, %rd20, %rd17;
	st.global.f64 	[%rd21], %fd14;
	add.s64 	%rd22, %rd21, %rd17;
	st.global.f64 	[%rd22], %fd14;
	add.s64 	%rd23, %rd22, %rd17;
	st.global.f64 	[%rd23], %fd14;
	add.s64 	%rd24, %rd23, %rd17;
	st.global.f64 	[%rd24], %fd14;
	add.s64 	%rd25, %rd24, %rd17;
	st.global.f64 	[%rd25], %fd14;
	mul.f64 	%fd15, %fd19, 0d3F9C71C71C71C723;
	add.s64 	%rd26, %rd25, %rd17;
	st.global.f64 	[%rd26], %fd15;
	add.s64 	%rd27, %rd26, %rd17;
	st.global.f64 	[%rd27], %fd15;
	add.s64 	%rd28, %rd27, %rd17;
	st.global.f64 	[%rd28], %fd15;
	add.s64 	%rd29, %rd28, %rd17;
	st.global.f64 	[%rd29], %fd15;
	add.s64 	%rd30, %rd29, %rd17;
	st.global.f64 	[%rd30], %fd15;
	add.s64 	%rd31, %rd30, %rd17;
	st.global.f64 	[%rd31], %fd15;
	add.s64 	%rd32, %rd31, %rd17;
	st.global.f64 	[%rd32], %fd15;
	add.s64 	%rd33, %rd32, %rd17;
	st.global.f64 	[%rd33], %fd15;
	add.s64 	%rd34, %rd33, %rd17;
	st.global.f64 	[%rd34], %fd15;
	add.s64 	%rd35, %rd34, %rd17;
	st.global.f64 	[%rd35], %fd15;
	add.s64 	%rd36, %rd35, %rd17;
	st.global.f64 	[%rd36], %fd15;
	add.s64 	%rd37, %rd36, %rd17;
	st.global.f64 	[%rd37], %fd15;
	mul.f64 	%fd16, %fd20, 0d3FD5555555555555;
	add.s64 	%rd38, %rd5, %rd15;
	st.global.f64 	[%rd38], %fd16;
	mul.f64 	%fd17, %fd20, 0d3FAC71C71C71C71C;
	add.s64 	%rd39, %rd38, %rd17;
	st.global.f64 	[%rd39], %fd17;
	add.s64 	%rd40, %rd39, %rd17;
	st.global.f64 	[%rd40], %fd17;
	add.s64 	%rd41, %rd40, %rd17;
	st.global.f64 	[%rd41], %fd17;
	add.s64 	%rd42, %rd41, %rd17;
	st.global.f64 	[%rd42], %fd17;
	add.s64 	%rd43, %rd42, %rd17;
	st.global.f64 	[%rd43], %fd17;
	add.s64 	%rd44, %rd43, %rd17;
	st.global.f64 	[%rd44], %fd17;
	mul.f64 	%fd18, %fd20, 0d3F9C71C71C71C723;
	add.s64 	%rd45, %rd44, %rd17;
	st.global.f64 	[%rd45], %fd18;
	add.s64 	%rd46, %rd45, %rd17;
	st.global.f64 	[%rd46], %fd18;
	add.s64 	%rd47, %rd46, %rd17;
	st.global.f64 	[%rd47], %fd18;
	add.s64 	%rd48, %rd47, %rd17;
	st.global.f64 	[%rd48], %fd18;
	add.s64 	%rd49, %rd48, %rd17;
	st.global.f64 	[%rd49], %fd18;
	add.s64 	%rd50, %rd49, %rd17;
	st.global.f64 	[%rd50], %fd18;
	add.s64 	%rd51, %rd50, %rd17;
	st.global.f64 	[%rd51], %fd18;
	add.s64 	%rd52, %rd51, %rd17;
	st.global.f64 	[%rd52], %fd18;
	add.s64 	%rd53, %rd52, %rd17;
	st.global.f64 	[%rd53], %fd18;
	add.s64 	%rd54, %rd53, %rd17;
	st.global.f64 	[%rd54], %fd18;
	add.s64 	%rd55, %rd54, %rd17;
	st.global.f64 	[%rd55], %fd18;
	add.s64 	%rd56, %rd55, %rd17;
	st.global.f64 	[%rd56], %fd18;
$L__BB8_6:
	add.s32 	%r22, %r22, 1;
	add.s32 	%r21, %r21, %r1;
	setp.ne.s32 	%p5, %r22, 1;
	@%p5 bra 	$L__BB8_2;
$L__BB8_7:
	ret;

}
.func  (.param .align 16 .b8 func_retval0[16]) __internal_trig_reduction_slowpathd(
	.param .b64 __internal_trig_reduction_slowpathd_param_0
)
{
	.local .align 8 .b8 	__local_depot9[40];
	.reg .b64 	%SP;
	.reg .b64 	%SPL;
	.reg .pred 	%p<10>;
	.reg .b32 	%r<47>;
	.reg .b64 	%rd<74>;
	.reg .b64 	%fd<5>;

	mov.u64 	%SPL, __local_depot9;
	ld.param.f64 	%fd4, [__internal_trig_reduction_slowpathd_param_0];
	add.u64 	%rd1, %SPL, 0;
	{
	.reg .b32 %temp; 
	mov.b64 	{%temp, %r1}, %fd4;
	}
	shr.u32 	%r2, %r1, 20;
	and.b32  	%r3, %r2, 2047;
	setp.eq.s32 	%p1, %r3, 2047;
	mov.b32 	%r46, 0;
	@%p1 bra 	$L__BB9_9;
	add.s32 	%r20, %r3, -1024;
	mov.b64 	%rd20, %fd4;
	shl.b64 	%rd2, %rd20, 11;
	shr.u32 	%r4, %r20, 6;
	sub.s32 	%r45, 15, %r4;
	sub.s32 	%r21, 19, %r4;
	setp.lt.u32 	%p2, %r20, 128;
	selp.b32 	%r6, 18, %r21, %p2;
	setp.ge.s32 	%p3, %r45, %r6;
	mov.b64 	%rd70, 0;
	@%p3 bra 	$L__BB9_4;
	add.s32 	%r23, %r6, %r4;
	neg.s32 	%r43, %r23;
	or.b64  	%rd3, %rd2, -9223372036854775808;
	mov.b64 	%rd70, 0;
	mov.b32 	%r42, 0;
	mov.u64 	%rd25, __cudart_i2opi_d;
	mov.u32 	%r44, %r45;
$L__BB9_3:
	.pragma "nounroll";
	mul.wide.s32 	%rd22, %r42, 8;
	add.s64 	%rd23, %rd1, %rd22;
	mul.wide.s32 	%rd24, %r44, 8;
	add.s64 	%rd26, %rd25, %rd24;
	ld.global.nc.u64 	%rd27, [%rd26];
	{
	.reg .u32 %r0, %r1, %r2, %r3, %alo, %ahi, %blo, %bhi, %clo, %chi;
	mov.b64 	{%alo,%ahi}, %rd27;
	mov.b64 	{%blo,%bhi}, %rd3;
	mov.b64 	{%clo,%chi}, %rd70;
	mad.lo.cc.u32 	%r0, %alo, %blo, %clo;
	madc.hi.cc.u32 	%r1, %alo, %blo, %chi;
	madc.hi.u32 	%r2, %alo, %bhi, 0;
	mad.lo.cc.u32 	%r1, %alo, %bhi, %r1;
	madc.hi.cc.u32 	%r2, %ahi, %blo, %r2;
	madc.hi.u32 	%r3, %ahi, %bhi, 0;
	mad.lo.cc.u32 	%r1, %ahi, %blo, %r1;
	madc.lo.cc.u32 	%r2, %ahi, %bhi, %r2;
	addc.u32 	%r3, %r3, 0;
	mov.b64 	%rd28, {%r0,%r1};
	mov.b64 	%rd70, {%r2,%r3};
	}
	st.local.u64 	[%rd23], %rd28;
	add.s32 	%r44, %r44, 1;
	add.s32 	%r43, %r43, 1;
	add.s32 	%r42, %r42, 1;
	setp.ne.s32 	%p4, %r43, -15;
	mov.u32 	%r45, %r6;
	@%p4 bra 	$L__BB9_3;
$L__BB9_4:
	cvt.s64.s32 	%rd29, %r45;
	cvt.u64.u32 	%rd30, %r4;
	add.s64 	%rd31, %rd30, %rd29;
	shl.b64 	%rd32, %rd31, 3;
	add.s64 	%rd33, %rd1, %rd32;
	st.local.u64 	[%rd33+-120], %rd70;
	and.b32  	%r15, %r2, 63;
	ld.local.u64 	%rd72, [%rd1+16];
	ld.local.u64 	%rd71, [%rd1+24];
	setp.eq.s32 	%p5, %r15, 0;
	@%p5 bra 	$L__BB9_6;
	shl.b64 	%rd34, %rd71, %r15;
	shr.u64 	%rd35, %rd72, 1;
	xor.b32  	%r24, %r15, 63;
	shr.u64 	%rd36, %rd35, %r24;
	or.b64  	%rd71, %rd34, %rd36;
	ld.local.u64 	%rd37, [%rd1+8];
	shl.b64 	%rd38, %rd72, %r15;
	shr.u64 	%rd39, %rd37, 1;
	shr.u64 	%rd40, %rd39, %r24;
	or.b64  	%rd72, %rd38, %rd40;
$L__BB9_6:
	and.b32  	%r25, %r1, -2147483648;
	shr.u64 	%rd41, %rd71, 62;
	cvt.u32.u64 	%r26, %rd41;
	mov.b64 	{%r27, %r28}, %rd71;
	mov.b64 	{%r29, %r30}, %rd72;
	shf.l.wrap.b32 	%r31, %r30, %r27, 2;
	shf.l.wrap.b32 	%r32, %r27, %r28, 2;
	mov.b64 	%rd42, {%r31, %r32};
	shl.b64 	%rd43, %rd72, 2;
	shr.u64 	%rd44, %rd42, 63;
	cvt.u32.u64 	%r33, %rd44;
	add.s32 	%r34, %r33, %r26;
	setp.eq.s32 	%p6, %r25, 0;
	neg.s32 	%r35, %r34;
	selp.b32 	%r46, %r34, %r35, %p6;
	setp.gt.s64 	%p7, %rd42, -1;
	mov.b64 	%rd45, 0;
	{
	.reg .u32 %r0, %r1, %r2, %r3, %a0, %a1, %a2, %a3, %b0, %b1, %b2, %b3;
	mov.b64 	{%a0,%a1}, %rd45;
	mov.b64 	{%a2,%a3}, %rd45;
	mov.b64 	{%b0,%b1}, %rd43;
	mov.b64 	{%b2,%b3}, %rd42;
	sub.cc.u32 	%r0, %a0, %b0;
	subc.cc.u32 	%r1, %a1, %b1;
	subc.cc.u32 	%r2, %a2, %b2;
	subc.u32 	%r3, %a3, %b3;
	mov.b64 	%rd46, {%r0,%r1};
	mov.b64 	%rd47, {%r2,%r3};
	}
	xor.b32  	%r36, %r25, -2147483648;
	selp.b64 	%rd73, %rd42, %rd47, %p7;
	selp.b64 	%rd14, %rd43, %rd46, %p7;
	selp.b32 	%r17, %r25, %r36, %p7;
	clz.b64 	%r37, %rd73;
	cvt.u64.u32 	%rd15, %r37;
	setp.eq.s32 	%p8, %r37, 0;
	@%p8 bra 	$L__BB9_8;
	cvt.u32.u64 	%r38, %rd15;
	and.b32  	%r39, %r38, 63;
	shl.b64 	%rd48, %rd73, %r39;
	shr.u64 	%rd49, %rd14, 1;
	not.b32 	%r40, %r38;
	and.b32  	%r41, %r40, 63;
	shr.u64 	%rd50, %rd49, %r41;
	or.b64  	%rd73, %rd48, %rd50;
$L__BB9_8:
	mov.b64 	%rd51, -3958705157555305931;
	{
	.reg .u32 %r0, %r1, %r2, %r3, %alo, %ahi, %blo, %bhi;
	mov.b64 	{%alo,%ahi}, %rd73;
	mov.b64 	{%blo,%bhi}, %rd51;
	mul.lo.u32 	%r0, %alo, %blo;
	mul.hi.u32 	%r1, %alo, %blo;
	mad.lo.cc.u32 	%r1, %alo, %bhi, %r1;
	madc.hi.u32 	%r2, %alo, %bhi, 0;
	mad.lo.cc.u32 	%r1, %ahi, %blo, %r1;
	madc.hi.cc.u32 	%r2, %ahi, %blo, %r2;
	madc.hi.u32 	%r3, %ahi, %bhi, 0;
	mad.lo.cc.u32 	%r2, %ahi, %bhi, %r2;
	addc.u32 	%r3, %r3, 0;
	mov.b64 	%rd52, {%r0,%r1};
	mov.b64 	%rd53, {%r2,%r3};
	}
	setp.gt.s64 	%p9, %rd53, 0;
	{
	.reg .u32 %r0, %r1, %r2, %r3, %a0, %a1, %a2, %a3, %b0, %b1, %b2, %b3;
	mov.b64 	{%a0,%a1}, %rd52;
	mov.b64 	{%a2,%a3}, %rd53;
	mov.b64 	{%b0,%b1}, %rd52;
	mov.b64 	{%b2,%b3}, %rd53;
	add.cc.u32 	%r0, %a0, %b0;
	addc.cc.u32 	%r1, %a1, %b1;
	addc.cc.u32 	%r2, %a2, %b2;
	addc.u32 	%r3, %a3, %b3;
	mov.b64 	%rd54, {%r0,%r1};
	mov.b64 	%rd55, {%r2,%r3};
	}
	selp.b64 	%rd56, %rd55, %rd53, %p9;
	selp.s64 	%rd57, -1, 0, %p9;
	sub.s64 	%rd58, %rd57, %rd15;
	cvt.u64.u32 	%rd59, %r17;
	shl.b64 	%rd60, %rd59, 32;
	add.s64 	%rd61, %rd56, 1;
	shr.u64 	%rd62, %rd61, 10;
	add.s64 	%rd63, %rd62, 1;
	shr.u64 	%rd64, %rd63, 1;
	shl.b64 	%rd65, %rd58, 52;
	add.s64 	%rd66, %rd65, %rd64;
	add.s64 	%rd67, %rd66, 4602678819172646912;
	or.b64  	%rd68, %rd67, %rd60;
	mov.b64 	%fd4, %rd68;
$L__BB9_9:
	st.param.f64 	[func_retval0], %fd4;
	st.param.b32 	[func_retval0+8], %r46;
	ret;

}


// ===== COMPILED SASS (sm_100) =====

	.target	sm_100

	.elftype	@"ET_EXEC"


//--------------------- .note.nv.tkinfo           --------------------------
	.section	.note.nv.tkinfo,"",@"SHT_NOTE"
	.sectionflags	@"SHF_NOTE_NV_TKINFO"
	.tkinfo
        /*0018*/ 	.word	0x00000002
        /*0030*/ 	.string	""
        /*0030*/ 	.string	"ptxas"
        /*0030*/ 	.string	"Cuda compilation tools, release 13.0, V13.0.88"
        /*0030*/ 	.string	"Build cuda_13.0.r13.0/compiler.36424714_0"
        /*0030*/ 	.string	"-arch sm_100 -m 64 "



//--------------------- .note.nv.cuinfo           --------------------------
	.section	.note.nv.cuinfo,"",@"SHT_NOTE"
	.sectionflags	@"SHF_NOTE_NV_CUINFO"
        /*0018*/ 	.short	0x0002
        /*001a*/ 	.short	0x0064
        /*001c*/ 	.short	0x0082
	.zero		2


//--------------------- .nv.info                  --------------------------
	.section	.nv.info,"",@"SHT_CUDA_INFO"
	.align	4


	//----- nvinfo : EIATTR_REGCOUNT
	.align		4
        /*0000*/ 	.byte	0x04, 0x2f
        /*0002*/ 	.short	(.L_3 - .L_2)
	.align		4
.L_2:
        /*0004*/ 	.word	index@(_Z30dvc_InitExtrapolateScalarFieldPiPcPdS1_iiiii)
        /*0008*/ 	.word	0x0000002e


	//----- nvinfo : EIATTR_FRAME_SIZE
	.align		4
.L_3:
        /*000c*/ 	.byte	0x04, 0x11
        /*000e*/ 	.short	(.L_5 - .L_4)
	.align		4
.L_4:
        /*0010*/ 	.word	index@($__internal_9_$__cuda_sm20_div_rn_f64_full)
        /*0014*/ 	.word	0x00000000


	//----- nvinfo : EIATTR_FRAME_SIZE
	.align		4
.L_5:
        /*0018*/ 	.byte	0x04, 0x11
        /*001a*/ 	.short	(.L_7 - .L_6)
	.align		4
.L_6:
        /*001c*/ 	.word	index@(_Z30dvc_InitExtrapolateScalarFieldPiPcPdS1_iiiii)
        /*0020*/ 	.word	0x00000000


	//----- nvinfo : EIATTR_REGCOUNT
	.align		4
.L_7:
        /*0024*/ 	.byte	0x04, 0x2f
        /*0026*/ 	.short	(.L_9 - .L_8)
	.align		4
.L_8:
        /*0028*/ 	.word	index@(_Z37dvc_InitExtrapolatePhaseFieldInactivePiPcPdS1_iiiii)
        /*002c*/ 	.word	0x0000002e


	//----- nvinfo : EIATTR_FRAME_SIZE
	.align		4
.L_9:
        /*0030*/ 	.byte	0x04, 0x11
        /*0032*/ 	.short	(.L_11 - .L_10)
	.align		4
.L_10:
        /*0034*/ 	.word	index@($__internal_8_$__cuda_sm20_div_rn_f64_full)
        /*0038*/ 	.word	0x00000000


	//----- nvinfo : EIATTR_FRAME_SIZE
	.align		4
.L_11:
        /*003c*/ 	.byte	0x04, 0x11
        /*003e*/ 	.short	(.L_13 - .L_12)
	.align		4
.L_12:
        /*0040*/ 	.word	index@(_Z37dvc_InitExtrapolatePhaseFieldInactivePiPcPdS1_iiiii)
        /*0044*/ 	.word	0x00000000


	//----- nvinfo : EIATTR_REGCOUNT
	.align		4
.L_13:
        /*0048*/ 	.byte	0x04, 0x2f
        /*004a*/ 	.short	(.L_15 - .L_14)
	.align		4
.L_14:
        /*004c*/ 	.word	index@(_Z26dvc_ExtrapolateScalarFieldPiS_PdS0_iiiii)
        /*0050*/ 	.word	0x00000020


	//----- nvinfo : EIATTR_FRAME_SIZE
	.align		4
.L_15:
        /*0054*/ 	.byte	0x04, 0x11
        /*0056*/ 	.short	(.L_17 - .L_16)
	.align		4
.L_16:
        /*0058*/ 	.word	index@($__internal_7_$__cuda_sm20_div_rn_f64_full)
        /*005c*/ 	.word	0x00000000


	//----- nvinfo : EIATTR_FRAME_SIZE
	.align		4
.L_17:
        /*0060*/ 	.byte	0x04, 0x11
        /*0062*/ 	.short	(.L_19 - .L_18)
	.align		4
.L_18:
        /*0064*/ 	.word	index@(_Z26dvc_ExtrapolateScalarFieldPiS_PdS0_iiiii)
        /*0068*/ 	.word	0x00000000


	//----- nvinfo : EIATTR_REGCOUNT
	.align		4
.L_19:
        /*006c*/ 	.byte	0x04, 0x2f
        /*006e*/ 	.short	(.L_21 - .L_20)
	.align		4
.L_20:
        /*0070*/ 	.word	index@(_Z18dvc_ComputeGradPhidPiPdS0_S0_S0_S0_S0_S0_S0_iiiiii)
        /*0074*/ 	.word	0x00000048


	//----- nvinfo : EIATTR_FRAME_SIZE
	.align		4
.L_21:
        /*0078*/ 	.byte	0x04, 0x11
        /*007a*/ 	.short	(.L_23 - .L_22)
	.align		4
.L_22:
        /*007c*/ 	.word	index@($_Z18dvc_ComputeGradPhidPiPdS0_S0_S0_S0_S0_S0_S0_iiiiii$__internal_trig_reduction_slowpathd)
        /*0080*/ 	.word	0x00000028


	//----- nvinfo : EIATTR_FRAME_SIZE
	.align		4
.L_23:
        /*0084*/ 	.byte	0x04, 0x11
        /*0086*/ 	.short	(.L_25 - .L_24)
	.align		4
.L_24:
        /*0088*/ 	.word	index@($__internal_6_$__cuda_sm20_dsqrt_rn_f64_mediumpath_v1)
        /*008c*/ 	.word	0x00000028


	//----- nvinfo : EIATTR_FRAME_SIZE
	.align		4
.L_25:
        /*0090*/ 	.byte	0x04, 0x11
        /*0092*/ 	.short	(.L_27 - .L_26)
	.align		4
.L_26:
        /*0094*/ 	.word	index@($__internal_5_$__cuda_sm20_div_rn_f64_full)
        /*0098*/ 	.word	0x00000028


	//----- nvinfo : EIATTR_FRAME_SIZE
	.align		4
.L_27:
        /*009c*/ 	.byte	0x04, 0x11
        /*009e*/ 	.short	(.L_29 - .L_28)
	.align		4
.L_28:
        /*00a0*/ 	.word	index@(_Z18dvc_ComputeGradPhidPiPdS0_S0_S0_S0_S0_S0_S0_iiiiii)
        /*00a4*/ 	.word	0x00000028


	//----- nvinfo : EIATTR_REGCOUNT
	.align		4
.L_29:
        /*00a8*/ 	.byte	0x04, 0x2f
        /*00aa*/ 	.short	(.L_31 - .L_30)
	.align		4
.L_30:
        /*00ac*/ 	.word	index@(_Z35dvc_InitExtrapolatePhaseFieldActivePiPdS0_S0_iiiii)
        /*00b0*/ 	.word	0x00000030


	//----- nvinfo : EIATTR_FRAME_SIZE
	.align		4
.L_31:
        /*00b4*/ 	.byte	0x04, 0x11
        /*00b6*/ 	.short	(.L_33 - .L_32)
	.align		4
.L_32:
        /*00b8*/ 	.word	index@($__internal_4_$__cuda_sm20_div_rn_f64_full)
        /*00bc*/ 	.word	0x00000000


	//----- nvinfo : EIATTR_FRAME_SIZE
	.align		4
.L_33:
        /*00c0*/ 	.byte	0x04, 0x11
        /*00c2*/ 	.short	(.L_35 - .L_34)
	.align		4
.L_34:
        /*00c4*/ 	.word	index@(_Z35dvc_InitExtrapolatePhaseFieldActivePiPdS0_S0_iiiii)
        /*00c8*/ 	.word	0x00000000


	//----- nvinfo : EIATTR_REGCOUNT
	.align		4
.L_35:
        /*00cc*/ 	.byte	0x04, 0x2f
        /*00ce*/ 	.short	(.L_37 - .L_36)
	.align		4
.L_36:
        /*00d0*/ 	.word	index@(_Z23dvc_Inactive_Color_LIBBPiS_PdS0_S0_S0_S0_S0_S0_S0_diiiiiiS0_S0_S0_S0_)
        /*00d4*/ 	.word	0x000000a2


	//----- nvinfo : EIATTR_FRAME_SIZE
	.align		4
.L_37:
        /*00d8*/ 	.byte	0x04, 0x11
        /*00da*/ 	.short	(.L_39 - .L_38)
	.align		4
.L_38:
        /*00dc*/ 	.word	index@($__internal_3_$__cuda_sm20_div_rn_f64_full)
        /*00e0*/ 	.word	0x00000000


	//----- nvinfo : EIATTR_FRAME_SIZE
	.align		4
.L_39:
        /*00e4*/ 	.byte	0x04, 0x11
        /*00e6*/ 	.short	(.L_41 - .L_40)
	.align		4
.L_40:
        /*00e8*/ 	.word	index@($__internal_2_$__cuda_sm20_dblrcp_rn_slowpath_v3)
        /*00ec*/ 	.word	0x00000000


	//----- nvinfo : EIATTR_FRAME_SIZE
	.align		4
.L_41:
        /*00f0*/ 	.byte	0x04, 0x11
        /*00f2*/ 	.short	(.L_43 - .L_42)
	.align		4
.L_42:
        /*00f4*/ 	.word	index@(_Z23dvc_Inactive_Color_LIBBPiS_PdS0_S0_S0_S0_S0_S0_S0_diiiiiiS0_S0_S0_S0_)
        /*00f8*/ 	.word	0x00000000


	//----- nvinfo : EIATTR_REGCOUNT
	.align		4
.L_43:
        /*00fc*/ 	.byte	0x04, 0x2f
        /*00fe*/ 	.short	(.L_45 - .L_44)
	.align		4
.L_44:
        /*0100*/ 	.word	index@(_Z31dvc_ScaLBL_D3Q7_PhaseField_LIBBPiS_S_PdS0_S0_S0_S0_S0_iiiiS0_S0_S0_)
        /*0104*/ 	.word	0x00000004


	//----- nvinfo : EIATTR_FRAME_SIZE
	.align		4
.L_45:
        /*0108*/ 	.byte	0x04, 0x11
        /*010a*/ 	.short	(.L_47 - .L_46)
	.align		4
.L_46:
        /*010c*/ 	.word	index@(_Z31dvc_ScaLBL_D3Q7_PhaseField_LIBBPiS_S_PdS0_S0_S0_S0_S0_iiiiS0_S0_S0_)
        /*0110*/ 	.word	0x00000000


	//----- nvinfo : EIATTR_REGCOUNT
	.align		4
.L_47:
        /*0114*/ 	.byte	0x04, 0x2f
        /*0116*/ 	.short	(.L_49 - .L_48)
	.align		4
.L_48:
        /*0118*/ 	.word	index@(_Z27dvc_ScaLBL_D3Q19_Color_LIBBPiS_S_S_PdS0_S0_S0_S0_S0_S0_S0_S0_S0_S0_S0_S0_S0_S0_S0_S0_dddddddddiiiiiiS0_S0_S0_S0_S0_S0_S0_)
        /*011c*/ 	.word	0x000000ee


	//----- nvinfo : EIATTR_FRAME_SIZE
	.align		4
.L_49:
        /*0120*/ 	.byte	0x04, 0x11
        /*0122*/ 	.short	(.L_51 - .L_50)
	.align		4
.L_50:
        /*0124*/ 	.word	index@($__internal_1_$__cuda_sm20_div_rn_f64_full)
        /*0128*/ 	.word	0x00000000


	//----- nvinfo : EIATTR_FRAME_SIZE
	.align		4
.L_51:
        /*012c*/ 	.byte	0x04, 0x11
        /*012e*/ 	.short	(.L_53 - .L_52)
	.align		4
.L_52:
        /*0130*/ 	.word	index@($__internal_0_$__cuda_sm20_dblrcp_rn_slowpath_v3)
        /*0134*/ 	.word	0x00000000


	//----- nvinfo : EIATTR_FRAME_SIZE
	.align		4
.L_53:
        /*0138*/ 	.byte	0x04, 0x11
        /*013a*/ 	.short	(.L_55 - .L_54)
	.align		4
.L_54:
        /*013c*/ 	.word	index@(_Z27dvc_ScaLBL_D3Q19_Color_LIBBPiS_S_S_PdS0_S0_S0_S0_S0_S0_S0_S0_S0_S0_S0_S0_S0_S0_S0_S0_dddddddddiiiiiiS0_S0_S0_S0_S0_S0_S0_)
        /*0140*/ 	.word	0x00000000


	//----- nvinfo : EIATTR_REGCOUNT
	.align		4
.L_55:
        /*0144*/ 	.byte	0x04, 0x2f
        /*0146*/ 	.short	(.L_57 - .L_56)
	.align		4
.L_56:
        /*0148*/ 	.word	index@(_Z31dvc_ScaLBL_PhaseField_Init_LIBBPiPdS0_S0_S0_iii)
        /*014c*/ 	.word	0x0000001f


	//----- nvinfo : EIATTR_FRAME_SIZE
	.align		4
.L_57:
        /*0150*/ 	.byte	0x04, 0x11
        /*0152*/ 	.short	(.L_59 - .L_58)
	.align		4
.L_58:
        /*0154*/ 	.word	index@(_Z31dvc_ScaLBL_PhaseField_Init_LIBBPiPdS0_S0_S0_iii)
        /*0158*/ 	.word	0x00000000


	//----- nvinfo : EIATTR_MIN_STACK_SIZE
	.align		4
.L_59:
        /*015c*/ 	.byte	0x04, 0x12
        /*015e*/ 	.short	(.L_61 - .L_60)
	.align		4
.L_60:
        /*0160*/ 	.word	index@(_Z31dvc_ScaLBL_PhaseField_Init_LIBBPiPdS0_S0_S0_iii)
        /*0164*/ 	.word	0x00000000


	//----- nvinfo : EIATTR_MIN_STACK_SIZE
	.align		4
.L_61:
        /*0168*/ 	.byte	0x04, 0x12
        /*016a*/ 	.short	(.L_63 - .L_62)
	.align		4
.L_62:
        /*016c*/ 	.word	index@(_Z27dvc_ScaLBL_D3Q19_Color_LIBBPiS_S_S_PdS0_S0_S0_S0_S0_S0_S0_S0_S0_S0_S0_S0_S0_S0_S0_S0_dddddddddiiiiiiS0_S0_S0_S0_S0_S0_S0_)
        /*0170*/ 	.word	0x00000000


	//----- nvinfo : EIATTR_MIN_STACK_SIZE
	.align		4
.L_63:
        /*0174*/ 	.byte	0x04, 0x12
        /*0176*/ 	.short	(.L_65 - .L_64)
	.align		4
.L_64:
        /*0178*/ 	.word	index@(_Z31dvc_ScaLBL_D3Q7_PhaseField_LIBBPiS_S_PdS0_S0_S0_S0_S0_iiiiS0_S0_S0_)
        /*017c*/ 	.word	0x00000000


	//----- nvinfo : EIATTR_MIN_STACK_SIZE
	.align		4
.L_65:
        /*0180*/ 	.byte	0x04, 0x12
        /*0182*/ 	.short	(.L_67 - .L_66)
	.align		4
.L_66:
        /*0184*/ 	.word	index@(_Z23dvc_Inactive_Color_LIBBPiS_PdS0_S0_S0_S0_S0_S0_S0_diiiiiiS0_S0_S0_S0_)
        /*0188*/ 	.word	0x00000000


	//----- nvinfo : EIATTR_MIN_STACK_SIZE
	.align		4
.L_67:
        /*018c*/ 	.byte	0x04, 0x12
        /*018e*/ 	.short	(.L_69 - .L_68)
	.align		4
.L_68:
        /*0190*/ 	.word	index@(_Z35dvc_InitExtrapolatePhaseFieldActivePiPdS0_S0_iiiii)
        /*0194*/ 	.word	0x00000000


	//----- nvinfo : EIATTR_MIN_STACK_SIZE
	.align		4
.L_69:
        /*0198*/ 	.byte	0x04, 0x12
        /*019a*/ 	.short	(.L_71 - .L_70)
	.align		4
.L_70:
        /*019c*/ 	.word	index@(_Z18dvc_ComputeGradPhidPiPdS0_S0_S0_S0_S0_S0_S0_iiiiii)
        /*01a0*/ 	.word	0x00000028


	//----- nvinfo : EIATTR_MIN_STACK_SIZE
	.align		4
.L_71:
        /*01a4*/ 	.byte	0x04, 0x12
        /*01a6*/ 	.short	(.L_73 - .L_72)
	.align		4
.L_72:
        /*01a8*/ 	.word	index@(_Z26dvc_ExtrapolateScalarFieldPiS_PdS0_iiiii)
        /*01ac*/ 	.word	0x00000000


	//----- nvinfo : EIATTR_MIN_STACK_SIZE
	.align		4
.L_73:
        /*01b0*/ 	.byte	0x04, 0x12
        /*01b2*/ 	.short	(.L_75 - .L_74)
	.align		4
.L_74:
        /*01b4*/ 	.word	index@(_Z37dvc_InitExtrapolatePhaseFieldInactivePiPcPdS1_iiiii)
        /*01b8*/ 	.word	0x00000000


	//----- nvinfo : EIATTR_MIN_STACK_SIZE
	.align		4
.L_75:
        /*01bc*/ 	.byte	0x04, 0x12
        /*01be*/ 	.short	(.L_77 - .L_76)
	.align		4
.L_76:
        /*01c0*/ 	.word	index@(_Z30dvc_InitExtrapolateScalarFieldPiPcPdS1_iiiii)
        /*01c4*/ 	.word	0x00000000
.L_77:


//--------------------- .nv.compat                --------------------------
	.section	.nv.compat,"",@"SHT_CUDA_COMPAT_INFO"
	.align	4
        /*0000*/ 	.byte	0x02, 0x09, 0x00, 0x00, 0x02, 0x02, 0x01, 0x00, 0x02, 0x05, 0x05, 0x00, 0x03, 0x07, 0x01, 0x01
        /*0010*/ 	.byte	0x02, 0x03, 0x00, 0x00, 0x02, 0x06, 0x01, 0x00, 0x04, 0x0b, 0x08, 0x00, 0x01, 0x00, 0x00, 0x00
        /*0020*/ 	.byte	0x00, 0x00, 0x00, 0x00


//--------------------- .nv.info._Z31dvc_ScaLBL_PhaseField_Init_LIBBPiPdS0_S0_S0_iii --------------------------
	.section	.nv.info._Z31dvc_ScaLBL_PhaseField_Init_LIBBPiPdS0_S0_S0_iii,"",@"SHT_CUDA_INFO"
	.sectionflags	@""
	.align	4


	//----- nvinfo : EIATTR_CUDA_API_VERSION
	.align		4
        /*0000*/ 	.byte	0x04, 0x37
        /*0002*/ 	.short	(.L_79 - .L_78)
.L_78:
        /*0004*/ 	.word	0x00000082


	//----- nvinfo : EIATTR_KPARAM_INFO
	.align		4
.L_79:
        /*0008*/ 	.byte	0x04, 0x17
        /*000a*/ 	.short	(.L_81 - .L_80)
.L_80:
        /*000c*/ 	.word	0x00000000
        /*0010*/ 	.short	0x0007
        /*0012*/ 	.short	0x0030
        /*0014*/ 	.byte	0x00, 0xf0, 0x11, 0x00


	//----- nvinfo : EIATTR_KPARAM_INFO
	.align		4
.L_81:
        /*0018*/ 	.byte	0x04, 0x17
        /*001a*/ 	.short	(.L_83 - .L_82)
.L_82:
        /*001c*/ 	.word	0x00000000
        /*0020*/ 	.short	0x0006
        /*0022*/ 	.short	0x002c
        /*0024*/ 	.byte	0x00, 0xf0, 0x11, 0x00


	//----- nvinfo : EIATTR_KPARAM_INFO
	.align		4
.L_83:
        /*0028*/ 	.byte	0x04, 0x17
        /*002a*/ 	.short	(.L_85 - .L_84)
.L_84:
        /*002c*/ 	.word	0x00000000
        /*0030*/ 	.short	0x0005
        /*0032*/ 	.short	0x0028
        /*0034*/ 	.byte	0x00, 0xf0, 0x11, 0x00


	//----- nvinfo : EIATTR_KPARAM_INFO
	.align		4
.L_85:
        /*0038*/ 	.byte	0x04, 0x17
        /*003a*/ 	.short	(.L_87 - .L_86)
.L_86:
        /*003c*/ 	.word	0x00000000
        /*0040*/ 	.short	0x0004
        /*0042*/ 	.short	0x0020
        /*0044*/ 	.byte	0x00, 0xf5, 0x21, 0x00


	//----- nvinfo : EIATTR_KPARAM_INFO
	.align		4
.L_87:
        /*0048*/ 	.byte	0x04, 0x17
        /*004a*/ 	.short	(.L_89 - .L_88)
.L_88:
        /*004c*/ 	.word	0x00000000
        /*0050*/ 	.short	0x0003
        /*0052*/ 	.short	0x0018
        /*0054*/ 	.byte	0x00, 0xf5, 0x21, 0x00


	//----- nvinfo : EIATTR_KPARAM_INFO
	.align		4
.L_89:
        /*0058*/ 	.byte	0x04, 0x17
        /*005a*/ 	.short	(.L_91 - .L_90)
.L_90:
        /*005c*/ 	.word	0x00000000
        /*0060*/ 	.short	0x0002
        /*0062*/ 	.short	0x0010
        /*0064*/ 	.byte	0x00, 0xf5, 0x21, 0x00


	//----- nvinfo : EIATTR_KPARAM_INFO
	.align		4
.L_91:
        /*0068*/ 	.byte	0x04, 0x17
        /*006a*/ 	.short	(.L_93 - .L_92)
.L_92:
        /*006c*/ 	.word	0x00000000
        /*0070*/ 	.short	0x0001
        /*0072*/ 	.short	0x0008
        /*0074*/ 	.byte	0x00, 0xf5, 0x21, 0x00


	//----- nvinfo : EIATTR_KPARAM_INFO
	.align		4
.L_93:
        /*0078*/ 	.byte	0x04, 0x17
        /*007a*/ 	.short	(.L_95 - .L_94)
.L_94:
        /*007c*/ 	.word	0x00000000
        /*0080*/ 	.short	0x0000
        /*0082*/ 	.short	0x0000
        /*0084*/ 	.byte	0x00, 0xf5, 0x21, 0x00


	//----- nvinfo : EIATTR_SPARSE_MMA_MASK
	.align		4
.L_95:
        /*0088*/ 	.byte	0x03, 0x50
        /*008a*/ 	.short	0x0000


	//----- nvinfo : EIATTR_MAXREG_COUNT
	.align		4
        /*008c*/ 	.byte	0x03, 0x1b
        /*008e*/ 	.short	0x00ff


	//----- nvinfo : EIATTR_MERCURY_ISA_VERSION
	.align		4
        /*0090*/ 	.byte	0x03, 0x5f
        /*0092*/ 	.short	0x0101


	//----- nvinfo : EIATTR_VRC_CTA_INIT_COUNT
	.align		4
        /*0094*/ 	.byte	0x02, 0x4a
	.zero		1
	.zero		1


	//----- nvinfo : EIATTR_EXIT_INSTR_OFFSETS
	.align		4
        /*0098*/ 	.byte	0x04, 0x1c
        /*009a*/ 	.short	(.L_97 - .L_96)


	//   ....[0]....
.L_96:
        /*009c*/ 	.word	0x00000030


	//   ....[1]....
        /*00a0*/ 	.word	0x000008f0


	//----- nvinfo : EIATTR_CRS_STACK_SIZE
	.align		4
.L_97:
        /*00a4*/ 	.byte	0x04, 0x1e
        /*00a6*/ 	.short	(.L_99 - .L_98)
.L_98:
        /*00a8*/ 	.word	0x00000000


	//----- nvinfo : EIATTR_CBANK_PARAM_SIZE
	.align		4
.L_99:
        /*00ac*/ 	.byte	0x03, 0x19
        /*00ae*/ 	.short	0x0034


	//----- nvinfo : EIATTR_PARAM_CBANK
	.align		4
        /*00b0*/ 	.byte	0x04, 0x0a
        /*00b2*/ 	.short	(.L_101 - .L_100)
	.align		4
.L_100:
        /*00b4*/ 	.word	index@(.nv.constant0._Z31dvc_ScaLBL_PhaseField_Init_LIBBPiPdS0_S0_S0_iii)
        /*00b8*/ 	.short	0x0380
        /*00ba*/ 	.short	0x0034


	//----- nvinfo : EIATTR_SW_WAR
	.align		4
.L_101:
        /*00bc*/ 	.byte	0x04, 0x36
        /*00be*/ 	.short	(.L_103 - .L_102)
.L_102:
        /*00c0*/ 	.word	0x00000008
.L_103:


//--------------------- .nv.info._Z27dvc_ScaLBL_D3Q19_Color_LIBBPiS_S_S_PdS0_S0_S0_S0_S0_S0_S0_S0_S0_S0_S0_S0_S0_S0_S0_S0_dddddddddiiiiiiS0_S0_S0_S0_S0_S0_S0_ --------------------------
	.section	.nv.info._Z27dvc_ScaLBL_D3Q19_Color_LIBBPiS_S_S_PdS0_S0_S0_S0_S0_S0_S0_S0_S0_S0_S0_S0_S0_S0_S0_S0_dddddddddiiiiiiS0_S0_S0_S0_S0_S0_S0_,"",@"SHT_CUDA_INFO"
	.sectionflags	@""
	.align	4


	//----- nvinfo : EIATTR_CUDA_API_VERSION
	.align		4
        /*0000*/ 	.byte	0x04, 0x37
        /*0002*/ 	.short	(.L_105 - .L_104)
.L_104:
        /*0004*/ 	.word	0x00000082


	//----- nvinfo : EIATTR_KPARAM_INFO
	.align		4
.L_105:
        /*0008*/ 	.byte	0x04, 0x17
        /*000a*/ 	.short	(.L_107 - .L_106)
.L_106:
        /*000c*/ 	.word	0x00000000
        /*0010*/ 	.short	0x002a
        /*0012*/ 	.short	0x0138
        /*0014*/ 	.byte	0x00, 0xf5, 0x21, 0x00


	//----- nvinfo : EIATTR_KPARAM_INFO
	.align		4
.L_107:
        /*0018*/ 	.byte	0x04, 0x17
        /*001a*/ 	.short	(.L_109 - .L_108)
.L_108:
        /*001c*/ 	.word	0x00000000
        /*0020*/ 	.short	0x0029
        /*0022*/ 	.short	0x0130
        /*0024*/ 	.byte	0x00, 0xf5, 0x21, 0x00


	//----- nvinfo : EIATTR_KPARAM_INFO
	.align		4
.L_109:
        /*0028*/ 	.byte	0x04, 0x17
        /*002a*/ 	.short	(.L_111 - .L_110)
.L_110:
        /*002c*/ 	.word	0x00000000
        /*0030*/ 	.short	0x0028
        /*0032*/ 	.short	0x0128
        /*0034*/ 	.byte	0x00, 0xf5, 0x21, 0x00


	//----- nvinfo : EIATTR_KPARAM_INFO
	.align		4
.L_111:
        /*0038*/ 	.byte	0x04, 0x17
        /*003a*/ 	.short	(.L_113 - .L_112)
.L_112:
        /*003c*/ 	.word	0x00000000
        /*0040*/ 	.short	0x0027
        /*0042*/ 	.short	0x0120
        /*0044*/ 	.byte	0x00, 0xf5, 0x21, 0x00


	//----- nvinfo : EIATTR_KPARAM_INFO
	.align		4
.L_113:
        /*0048*/ 	.byte	0x04, 0x17
        /*004a*/ 	.short	(.L_115 - .L_114)
.L_114:
        /*004c*/ 	.word	0x00000000
        /*0050*/ 	.short	0x0026
        /*0052*/ 	.short	0x0118
        /*0054*/ 	.byte	0x00, 0xf5, 0x21, 0x00


	//----- nvinfo : EIATTR_KPARAM_INFO
	.align		4
.L_115:
        /*0058*/ 	.byte	0x04, 0x17
        /*005a*/ 	.short	(.L_117 - .L_116)
.L_116:
        /*005c*/ 	.word	0x00000000
        /*0060*/ 	.short	0x0025
        /*0062*/ 	.short	0x0110
        /*0064*/ 	.byte	0x00, 0xf5, 0x21, 0x00


	//----- nvinfo : EIATTR_KPARAM_INFO
	.align		4
.L_117:
        /*0068*/ 	.byte	0x04, 0x17
        /*006a*/ 	.short	(.L_119 - .L_118)
.L_118:
        /*006c*/ 	.word	0x00000000
        /*0070*/ 	.short	0x0024
        /*0072*/ 	.short	0x0108
        /*0074*/ 	.byte	0x00, 0xf5, 0x21, 0x00


	//----- nvinfo : EIATTR_KPARAM_INFO
	.align		4
.L_119:
        /*0078*/ 	.byte	0x04, 0x17
        /*007a*/ 	.short	(.L_121 - .L_120)
.L_120:
        /*007c*/ 	.word	0x00000000
        /*0080*/ 	.short	0x0023
        /*0082*/ 	.short	0x0104
        /*0084*/ 	.byte	0x00, 0xf0, 0x11, 0x00


	//----- nvinfo : EIATTR_KPARAM_INFO
	.align		4
.L_121:
        /*0088*/ 	.byte	0x04, 0x17
        /*008a*/ 	.short	(.L_123 - .L_122)
.L_122:
        /*008c*/ 	.word	0x00000000
        /*0090*/ 	.short	0x0022
        /*0092*/ 	.short	0x0100
        /*0094*/ 	.byte	0x00, 0xf0, 0x11, 0x00


	//----- nvinfo : EIATTR_KPARAM_INFO
	.align		4
.L_123:
        /*0098*/ 	.byte	0x04, 0x17
        /*009a*/ 	.short	(.L_125 - .L_124)
.L_124:
        /*009c*/ 	.word	0x00000000
        /*00a0*/ 	.short	0x0021
        /*00a2*/ 	.short	0x00fc
        /*00a4*/ 	.byte	0x00, 0xf0, 0x11, 0x00


	//----- nvinfo : EIATTR_KPARAM_INFO
	.align		4
.L_125:
        /*00a8*/ 	.byte	0x04, 0x17
        /*00aa*/ 	.short	(.L_127 - .L_126)
.L_126:
        /*00ac*/ 	.word	0x00000000
        /*00b0*/ 	.short	0x0020
        /*00b2*/ 	.short	0x00f8
        /*00b4*/ 	.byte	0x00, 0xf0, 0x11, 0x00


	//----- nvinfo : EIATTR_KPARAM_INFO
	.align		4
.L_127:
        /*00b8*/ 	.byte	0x04, 0x17
        /*00ba*/ 	.short	(.L_129 - .L_128)
.L_128:
        /*00bc*/ 	.word	0x00000000
        /*00c0*/ 	.short	0x001f
        /*00c2*/ 	.short	0x00f4
        /*00c4*/ 	.byte	0x00, 0xf0, 0x11, 0x00


	//----- nvinfo : EIATTR_KPARAM_INFO
	.align		4
.L_129:
        /*00c8*/ 	.byte	0x04, 0x17
        /*00ca*/ 	.short	(.L_131 - .L_130)
.L_130:
        /*00cc*/ 	.word	0x00000000
        /*00d0*/ 	.short	0x001e
        /*00d2*/ 	.short	0x00f0
        /*00d4*/ 	.byte	0x00, 0xf0, 0x11, 0x00


	//----- nvinfo : EIATTR_KPARAM_INFO
	.align		4
.L_131:
        /*00d8*/ 	.byte	0x04, 0x17
        /*00da*/ 	.short	(.L_133 - .L_132)
.L_132:
        /*00dc*/ 	.word	0x00000000
        /*00e0*/ 	.short	0x001d
        /*00e2*/ 	.short	0x00e8
        /*00e4*/ 	.byte	0x00, 0xf0, 0x21, 0x00


	//----- nvinfo : EIATTR_KPARAM_INFO
	.align		4
.L_133:
        /*00e8*/ 	.byte	0x04, 0x17
        /*00ea*/ 	.short	(.L_135 - .L_134)
.L_134:
        /*00ec*/ 	.word	0x00000000
        /*00f0*/ 	.short	0x001c
        /*00f2*/ 	.short	0x00e0
        /*00f4*/ 	.byte	0x00, 0xf0, 0x21, 0x00


	//----- nvinfo : EIATTR_KPARAM_INFO
	.align		4
.L_135:
        /*00f8*/ 	.byte	0x04, 0x17
        /*00fa*/ 	.short	(.L_137 - .L_136)
.L_136:
        /*00fc*/ 	.word	0x00000000
        /*0100*/ 	.short	0x001b
        /*0102*/ 	.short	0x00d8
        /*0104*/ 	.byte	0x00, 0xf0, 0x21, 0x00


	//----- nvinfo : EIATTR_KPARAM_INFO
	.align		4
.L_137:
        /*0108*/ 	.byte	0x04, 0x17
        /*010a*/ 	.short	(.L_139 - .L_138)
.L_138:
        /*010c*/ 	.word	0x00000000
        /*0110*/ 	.short	0x001a
        /*0112*/ 	.short	0x00d0
        /*0114*/ 	.byte	0x00, 0xf0, 0x21, 0x00


	//----- nvinfo : EIATTR_KPARAM_INFO
	.align		4
.L_139:
        /*0118*/ 	.byte	0x04, 0x17
        /*011a*/ 	.short	(.L_141 - .L_140)
.L_140:
        /*011c*/ 	.word	0x00000000
        /*0120*/ 	.short	0x0019
        /*0122*/ 	.short	0x00c8
        /*0124*/ 	.byte	0x00, 0xf0, 0x21, 0x00


	//----- nvinfo : EIATTR_KPARAM_INFO
	.align		4
.L_141:
        /*0128*/ 	.byte	0x04, 0x17
        /*012a*/ 	.short	(.L_143 - .L_142)
.L_142:
        /*012c*/ 	.word	0x00000000
        /*0130*/ 	.short	0x0018
        /*0132*/ 	.short	0x00c0
        /*0134*/ 	.byte	0x00, 0xf0, 0x21, 0x00


	//----- nvinfo : EIATTR_KPARAM_INFO
	.align		4
.L_143:
        /*0138*/ 	.byte	0x04, 0x17
        /*013a*/ 	.short	(.L_145 - .L_144)
.L_144:
        /*013c*/ 	.word	0x00000000
        /*0140*/ 	.short	0x0017
        /*0142*/ 	.short	0x00b8
        /*0144*/ 	.byte	0x00, 0xf0, 0x21, 0x00


	//----- nvinfo : EIATTR_KPARAM_INFO
	.align		4
.L_145:
        /*0148*/ 	.byte	0x04, 0x17
        /*014a*/ 	.short	(.L_147 - .L_146)
.L_146:
        /*014c*/ 	.word	0x00000000
        /*0150*/ 	.short	0x0016
        /*0152*/ 	.short	0x00b0
        /*0154*/ 	.byte	0x00, 0xf0, 0x21, 0x00


	//----- nvinfo : EIATTR_KPARAM_INFO
	.align		4
.L_147:
        /*0158*/ 	.byte	0x04, 0x17
        /*015a*/ 	.short	(.L_149 - .L_148)
.L_148:
        /*015c*/ 	.word	0x00000000
        /*0160*/ 	.short	0x0015
        /*0162*/ 	.short	0x00a8
        /*0164*/ 	.byte	0x00, 0xf0, 0x21, 0x00


	//----- nvinfo : EIATTR_KPARAM_INFO
	.align		4
.L_149:
        /*0168*/ 	.byte	0x04, 0x17
        /*016a*/ 	.short	(.L_151 - .L_150)
.L_150:
        /*016c*/ 	.word	0x00000000
        /*0170*/ 	.short	0x0014
        /*0172*/ 	.short	0x00a0
        /*0174*/ 	.byte	0x00, 0xf5, 0x21, 0x00


	//----- nvinfo : EIATTR_KPARAM_INFO
	.align		4
.L_151:
        /*0178*/ 	.byte	0x04, 0x17
        /*017a*/ 	.short	(.L_153 - .L_152)
.L_152:
        /*017c*/ 	.word	0x00000000
        /*0180*/ 	.short	0x0013
        /*0182*/ 	.short	0x0098
        /*0184*/ 	.byte	0x00, 0xf5, 0x21, 0x00


	//----- nvinfo : EIATTR_KPARAM_INFO
	.align		4
.L_153:
        /*0188*/ 	.byte	0x04, 0x17
        /*018a*/ 	.short	(.L_155 - .L_154)
.L_154:
        /*018c*/ 	.word	0x00000000
        /*0190*/ 	.short	0x0012
        /*0192*/ 	.short	0x0090
        /*0194*/ 	.byte	0x00, 0xf5, 0x21, 0x00


	//----- nvinfo : EIATTR_KPARAM_INFO
	.align		4
.L_155:
        /*0198*/ 	.byte	0x04, 0x17
        /*019a*/ 	.short	(.L_157 - .L_156)
.L_156:
        /*019c*/ 	.word	0x00000000
        /*01a0*/ 	.short	0x0011
        /*01a2*/ 	.short	0x0088
        /*01a4*/ 	.byte	0x00, 0xf5, 0x21, 0x00


	//----- nvinfo : EIATTR_KPARAM_INFO
	.align		4
.L_157:
        /*01a8*/ 	.byte	0x04, 0x17
        /*01aa*/ 	.short	(.L_159 - .L_158)
.L_158:
        /*01ac*/ 	.word	0x00000000
        /*01b0*/ 	.short	0x0010
        /*01b2*/ 	.short	0x0080
        /*01b4*/ 	.byte	0x00, 0xf5, 0x21, 0x00


	//----- nvinfo : EIATTR_KPARAM_INFO
	.align		4
.L_159:
        /*01b8*/ 	.byte	0x04, 0x17
        /*01ba*/ 	.short	(.L_161 - .L_160)
.L_160:
        /*01bc*/ 	.word	0x00000000
        /*01c0*/ 	.short	0x000f
        /*01c2*/ 	.short	0x0078
        /*01c4*/ 	.byte	0x00, 0xf5, 0x21, 0x00


	//----- nvinfo : EIATTR_KPARAM_INFO
	.align		4
.L_161:
        /*01c8*/ 	.byte	0x04, 0x17
        /*01ca*/ 	.short	(.L_163 - .L_162)
.L_162:
        /*01cc*/ 	.word	0x00000000
        /*01d0*/ 	.short	0x000e
        /*01d2*/ 	.short	0x0070
        /*01d4*/ 	.byte	0x00, 0xf5, 0x21, 0x00


	//----- nvinfo : EIATTR_KPARAM_INFO
	.align		4
.L_163:
        /*01d8*/ 	.byte	0x04, 0x17
        /*01da*/ 	.short	(.L_165 - .L_164)
.L_164:
        /*01dc*/ 	.word	0x00000000
        /*01e0*/ 	.short	0x000d
        /*01e2*/ 	.short	0x0068
        /*01e4*/ 	.byte	0x00, 0xf5, 0x21, 0x00


	//----- nvinfo : EIATTR_KPARAM_INFO
	.align		4
.L_165:
        /*01e8*/ 	.byte	0x04, 0x17
        /*01ea*/ 	.short	(.L_167 - .L_166)
.L_166:
        /*01ec*/ 	.word	0x00000000
        /*01f0*/ 	.short	0x000c
        /*01f2*/ 	.short	0x0060
        /*01f4*/ 	.byte	0x00, 0xf5, 0x21, 0x00


	//----- nvinfo : EIATTR_KPARAM_INFO
	.align		4
.L_167:
        /*01f8*/ 	.byte	0x04, 0x17
        /*01fa*/ 	.short	(.L_169 - .L_168)
.L_168:
        /*01fc*/ 	.word	0x00000000
        /*0200*/ 	.short	0x000b
        /*0202*/ 	.short	0x0058
        /*0204*/ 	.byte	0x00, 0xf5, 0x21, 0x00


	//----- nvinfo : EIATTR_KPARAM_INFO
	.align		4
.L_169:
        /*0208*/ 	.byte	0x04, 0x17
        /*020a*/ 	.short	(.L_171 - .L_170)
.L_170:
        /*020c*/ 	.word	0x00000000
        /*0210*/ 	.short	0x000a
        /*0212*/ 	.short	0x0050
        /*0214*/ 	.byte	0x00, 0xf5, 0x21, 0x00


	//----- nvinfo : EIATTR_KPARAM_INFO
	.align		4
.L_171:
        /*0218*/ 	.byte	0x04, 0x17
        /*021a*/ 	.short	(.L_173 - .L_172)
.L_172:
        /*021c*/ 	.word	0x00000000
        /*0220*/ 	.short	0x0009
        /*0222*/ 	.short	0x0048
        /*0224*/ 	.byte	0x00, 0xf5, 0x21, 0x00


	//----- nvinfo : EIATTR_KPARAM_INFO
	.align		4
.L_173:
        /*0228*/ 	.byte	0x04, 0x17
        /*022a*/ 	.short	(.L_175 - .L_174)
.L_174:
        /*022c*/ 	.word	0x00000000
        /*0230*/ 	.short	0x0008
        /*0232*/ 	.short	0x0040
        /*0234*/ 	.byte	0x00, 0xf5, 0x21, 0x00


	//----- nvinfo : EIATTR_KPARAM_INFO
	.align		4
.L_175:
        /*0238*/ 	.byte	0x04, 0x17
        /*023a*/ 	.short	(.L_177 - .L_176)
.L_176:
        /*023c*/ 	.word	0x00000000
        /*0240*/ 	.short	0x0007
        /*0242*/ 	.short	0x0038
        /*0244*/ 	.byte	0x00, 0xf5, 0x21, 0x00


	//----- nvinfo : EIATTR_KPARAM_INFO
	.align		4
.L_177:
        /*0248*/ 	.byte	0x04, 0x17
        /*024a*/ 	.short	(.L_179 - .L_178)
.L_178:
        /*024c*/ 	.word	0x00000000
        /*0250*/ 	.short	0x0006
        /*0252*/ 	.short	0x0030
        /*0254*/ 	.byte	0x00, 0xf5, 0x21, 0x00


	//----- nvinfo : EIATTR_KPARAM_INFO
	.align		4
.L_179:
        /*0258*/ 	.byte	0x04, 0x17
        /*025a*/ 	.short	(.L_181 - .L_180)
.L_180:
        /*025c*/ 	.word	0x00000000
        /*0260*/ 	.short	0x0005
        /*0262*/ 	.short	0x0028
        /*0264*/ 	.byte	0x00, 0xf5, 0x21, 0x00


	//----- nvinfo : EIATTR_KPARAM_INFO
	.align		4
.L_181:
        /*0268*/ 	.byte	0x04, 0x17
        /*026a*/ 	.short	(.L_183 - .L_182)
.L_182:
        /*026c*/ 	.word	0x00000000
        /*0270*/ 	.short	0x0004
        /*0272*/ 	.short	0x0020
        /*0274*/ 	.byte	0x00, 0xf5, 0x21, 0x00


	//----- nvinfo : EIATTR_KPARAM_INFO
	.align		4
.L_183:
        /*0278*/ 	.byte	0x04, 0x17
        /*027a*/ 	.short	(.L_185 - .L_184)
.L_184:
        /*027c*/ 	.word	0x00000000
        /*0280*/ 	.short	0x0003
        /*0282*/ 	.short	0x0018
        /*0284*/ 	.byte	0x00, 0xf5, 0x21, 0x00


	//----- nvinfo : EIATTR_KPARAM_INFO
	.align		4
.L_185:
        /*0288*/ 	.byte	0x04, 0x17
        /*028a*/ 	.short	(.L_187 - .L_186)
.L_186:
        /*028c*/ 	.word	0x00000000
        /*0290*/ 	.short	0x0002
        /*0292*/ 	.short	0x0010
        /*0294*/ 	.byte	0x00, 0xf5, 0x21, 0x00


	//----- nvinfo : EIATTR_KPARAM_INFO
	.align		4
.L_187:
        /*0298*/ 	.byte	0x04, 0x17
        /*029a*/ 	.short	(.L_189 - .L_188)
.L_188:
        /*029c*/ 	.word	0x00000000
        /*02a0*/ 	.short	0x0001
        /*02a2*/ 	.short	0x0008
        /*02a4*/ 	.byte	0x00, 0xf5, 0x21, 0x00


	//----- nvinfo : EIATTR_KPARAM_INFO
	.align		4
.L_189:
        /*02a8*/ 	.byte	0x04, 0x17
        /*02aa*/ 	.short	(.L_191 - .L_190)
.L_190:
        /*02ac*/ 	.word	0x00000000
        /*02b0*/ 	.short	0x0000
        /*02b2*/ 	.short	0x0000
        /*02b4*/ 	.byte	0x00, 0xf5, 0x21, 0x00


	//----- nvinfo : EIATTR_SPARSE_MMA_MASK
	.align		4
.L_191:
        /*02b8*/ 	.byte	0x03, 0x50
        /*02ba*/ 	.short	0x0000


	//----- nvinfo : EIATTR_MAXREG_COUNT
	.align		4
        /*02bc*/ 	.byte	0x03, 0x1b
        /*02be*/ 	.short	0x00ff


	//----- nvinfo : EIATTR_MERCURY_ISA_VERSION
	.align		4
        /*02c0*/ 	.byte	0x03, 0x5f
        /*02c2*/ 	.short	0x0101


	//----- nvinfo : EIATTR_VRC_CTA_INIT_COUNT
	.align		4
        /*02c4*/ 	.byte	0x02, 0x4a
	.zero		1
	.zero		1


	//----- nvinfo : EIATTR_EXIT_INSTR_OFFSETS
	.align		4
        /*02c8*/ 	.byte	0x04, 0x1c
        /*02ca*/ 	.short	(.L_193 - .L_192)


	//   ....[0]....
.L_192:
        /*02cc*/ 	.word	0x00000030


	//   ....[1]....
        /*02d0*/ 	.word	0x0000c7f0


	//----- nvinfo : EIATTR_CRS_STACK_SIZE
	.align		4
.L_193:
        /*02d4*/ 	.byte	0x04, 0x1e
        /*02d6*/ 	.short	(.L_195 - .L_194)
.L_194:
        /*02d8*/ 	.word	0x00000000


	//----- nvinfo : EIATTR_CBANK_PARAM_SIZE
	.align		4
.L_195:
        /*02dc*/ 	.byte	0x03, 0x19
        /*02de*/ 	.short	0x0140


	//----- nvinfo : EIATTR_PARAM_CBANK
	.align		4
        /*02e0*/ 	.byte	0x04, 0x0a
        /*02e2*/ 	.short	(.L_197 - .L_196)
	.align		4
.L_196:
        /*02e4*/ 	.word	index@(.nv.constant0._Z27dvc_ScaLBL_D3Q19_Color_LIBBPiS_S_S_PdS0_S0_S0_S0_S0_S0_S0_S0_S0_S0_S0_S0_S0_S0_S0_S0_dddddddddiiiiiiS0_S0_S0_S0_S0_S0_S0_)
        /*02e8*/ 	.short	0x0380
        /*02ea*/ 	.short	0x0140


	//----- nvinfo : EIATTR_SW_WAR
	.align		4
.L_197:
        /*02ec*/ 	.byte	0x04, 0x36
        /*02ee*/ 	.short	(.L_199 - .L_198)
.L_198:
        /*02f0*/ 	.word	0x00000008
.L_199:


//--------------------- .nv.info._Z31dvc_ScaLBL_D3Q7_PhaseField_LIBBPiS_S_PdS0_S0_S0_S0_S0_iiiiS0_S0_S0_ --------------------------
	.section	.nv.info._Z31dvc_ScaLBL_D3Q7_PhaseField_LIBBPiS_S_PdS0_S0_S0_S0_S0_iiiiS0_S0_S0_,"",@"SHT_CUDA_INFO"
	.sectionflags	@""
	.align	4


	//----- nvinfo : EIATTR_CUDA_API_VERSION
	.align		4
        /*0000*/ 	.byte	0x04, 0x37
        /*0002*/ 	.short	(.L_201 - .L_200)
.L_200:
        /*0004*/ 	.word	0x00000082


	//----- nvinfo : EIATTR_KPARAM_INFO
	.align		4
.L_201:
        /*0008*/ 	.byte	0x04, 0x17
        /*000a*/ 	.short	(.L_203 - .L_202)
.L_202:
        /*000c*/ 	.word	0x00000000
        /*0010*/ 	.short	0x000f
        /*0012*/ 	.short	0x0068
        /*0014*/ 	.byte	0x00, 0xf5, 0x21, 0x00


	//----- nvinfo : EIATTR_KPARAM_INFO
	.align		4
.L_203:
        /*0018*/ 	.byte	0x04, 0x17
        /*001a*/ 	.short	(.L_205 - .L_204)
.L_204:
        /*001c*/ 	.word	0x00000000
        /*0020*/ 	.short	0x000e
        /*0022*/ 	.short	0x0060
        /*0024*/ 	.byte	0x00, 0xf5, 0x21, 0x00


	//----- nvinfo : EIATTR_KPARAM_INFO
	.align		4
.L_205:
        /*0028*/ 	.byte	0x04, 0x17
        /*002a*/ 	.short	(.L_207 - .L_206)
.L_206:
        /*002c*/ 	.word	0x00000000
        /*0030*/ 	.short	0x000d
        /*0032*/ 	.short	0x0058
        /*0034*/ 	.byte	0x00, 0xf5, 0x21, 0x00


	//----- nvinfo : EIATTR_KPARAM_INFO
	.align		4
.L_207:
        /*0038*/ 	.byte	0x04, 0x17
        /*003a*/ 	.short	(.L_209 - .L_208)
.L_208:
        /*003c*/ 	.word	0x00000000
        /*0040*/ 	.short	0x000c
        /*0042*/ 	.short	0x0054
        /*0044*/ 	.byte	0x00, 0xf0, 0x11, 0x00


	//----- nvinfo : EIATTR_KPARAM_INFO
	.align		4
.L_209:
        /*0048*/ 	.byte	0x04, 0x17
        /*004a*/ 	.short	(.L_211 - .L_210)
.L_210:
        /*004c*/ 	.word	0x00000000
        /*0050*/ 	.short	0x000b
        /*0052*/ 	.short	0x0050
        /*0054*/ 	.byte	0x00, 0xf0, 0x11, 0x00


	//----- nvinfo : EIATTR_KPARAM_INFO
	.align		4
.L_211:
        /*0058*/ 	.byte	0x04, 0x17
        /*005a*/ 	.short	(.L_213 - .L_212)
.L_212:
        /*005c*/ 	.word	0x00000000
        /*0060*/ 	.short	0x000a
        /*0062*/ 	.short	0x004c
        /*0064*/ 	.byte	0x00, 0xf0, 0x11, 0x00


	//----- nvinfo : EIATTR_KPARAM_INFO
	.align		4
.L_213:
        /*0068*/ 	.byte	0x04, 0x17
        /*006a*/ 	.short	(.L_215 - .L_214)
.L_214:
        /*006c*/ 	.word	0x00000000
        /*0070*/ 	.short	0x0009
        /*0072*/ 	.short	0x0048
        /*0074*/ 	.byte	0x00, 0xf0, 0x11, 0x00


	//----- nvinfo : EIATTR_KPARAM_INFO
	.align		4
.L_215:
        /*0078*/ 	.byte	0x04, 0x17
        /*007a*/ 	.short	(.L_217 - .L_216)
.L_216:
        /*007c*/ 	.word	0x00000000
        /*0080*/ 	.short	0x0008
        /*0082*/ 	.short	0x0040
        /*0084*/ 	.byte	0x00, 0xf5, 0x21, 0x00


	//----- nvinfo : EIATTR_KPARAM_INFO
	.align		4
.L_217:
        /*0088*/ 	.byte	0x04, 0x17
        /*008a*/ 	.short	(.L_219 - .L_218)
.L_218:
        /*008c*/ 	.word	0x00000000
        /*0090*/ 	.short	0x0007
        /*0092*/ 	.short	0x0038
        /*0094*/ 	.byte	0x00, 0xf5, 0x21, 0x00


	//----- nvinfo : EIATTR_KPARAM_INFO
	.align		4
.L_219:
        /*0098*/ 	.byte	0x04, 0x17
        /*009a*/ 	.short	(.L_221 - .L_220)
.L_220:
        /*009c*/ 	.word	0x00000000
        /*00a0*/ 	.short	0x0006
        /*00a2*/ 	.short	0x0030
        /*00a4*/ 	.byte	0x00, 0xf5, 0x21, 0x00


	//----- nvinfo : EIATTR_KPARAM_INFO
	.align		4
.L_221:
        /*00a8*/ 	.byte	0x04, 0x17
        /*00aa*/ 	.short	(.L_223 - .L_222)
.L_222:
        /*00ac*/ 	.word	0x00000000
        /*00b0*/ 	.short	0x0005
        /*00b2*/ 	.short	0x0028
        /*00b4*/ 	.byte	0x00, 0xf5, 0x21, 0x00


	//----- nvinfo : EIATTR_KPARAM_INFO
	.align		4
.L_223:
        /*00b8*/ 	.byte	0x04, 0x17
        /*00ba*/ 	.short	(.L_225 - .L_224)
.L_224:
        /*00bc*/ 	.word	0x00000000
        /*00c0*/ 	.short	0x0004
        /*00c2*/ 	.short	0x0020
        /*00c4*/ 	.byte	0x00, 0xf5, 0x21, 0x00


	//----- nvinfo : EIATTR_KPARAM_INFO
	.align		4
.L_225:
        /*00c8*/ 	.byte	0x04, 0x17
        /*00ca*/ 	.short	(.L_227 - .L_226)
.L_226:
        /*00cc*/ 	.word	0x00000000
        /*00d0*/ 	.short	0x0003
        /*00d2*/ 	.short	0x0018
        /*00d4*/ 	.byte	0x00, 0xf5, 0x21, 0x00


	//----- nvinfo : EIATTR_KPARAM_INFO
	.align		4
.L_227:
        /*00d8*/ 	.byte	0x04, 0x17
        /*00da*/ 	.short	(.L_229 - .L_228)
.L_228:
        /*00dc*/ 	.word	0x00000000
        /*00e0*/ 	.short	0x0002
        /*00e2*/ 	.short	0x0010
        /*00e4*/ 	.byte	0x00, 0xf5, 0x21, 0x00


	//----- nvinfo : EIATTR_KPARAM_INFO
	.align		4
.L_229:
        /*00e8*/ 	.byte	0x04, 0x17
        /*00ea*/ 	.short	(.L_231 - .L_230)
.L_230:
        /*00ec*/ 	.word	0x00000000
        /*00f0*/ 	.short	0x0001
        /*00f2*/ 	.short	0x0008
        /*00f4*/ 	.byte	0x00, 0xf5, 0x21, 0x00


	//----- nvinfo : EIATTR_KPARAM_INFO
	.align		4
.L_231:
        /*00f8*/ 	.byte	0x04, 0x17
        /*00fa*/ 	.short	(.L_233 - .L_232)
.L_232:
        /*00fc*/ 	.word	0x00000000
        /*0100*/ 	.short	0x0000
        /*0102*/ 	.short	0x0000
        /*0104*/ 	.byte	0x00, 0xf5, 0x21, 0x00


	//----- nvinfo : EIATTR_SPARSE_MMA_MASK
	.align		4
.L_233:
        /*0108*/ 	.byte	0x03, 0x50
        /*010a*/ 	.short	0x0000


	//----- nvinfo : EIATTR_MAXREG_COUNT
	.align		4
        /*010c*/ 	.byte	0x03, 0x1b
        /*010e*/ 	.short	0x00ff


	//----- nvinfo : EIATTR_MERCURY_ISA_VERSION
	.align		4
        /*0110*/ 	.byte	0x03, 0x5f
        /*0112*/ 	.short	0x0101


	//----- nvinfo : EIATTR_VRC_CTA_INIT_COUNT
	.align		4
        /*0114*/ 	.byte	0x02, 0x4a
	.zero		1
	.zero		1


	//----- nvinfo : EIATTR_EXIT_INSTR_OFFSETS
	.align		4
        /*0118*/ 	.byte	0x04, 0x1c
        /*011a*/ 	.short	(.L_235 - .L_234)


	//   ....[0]....
.L_234:
        /*011c*/ 	.word	0x00000010


	//----- nvinfo : EIATTR_CBANK_PARAM_SIZE
	.align		4
.L_235:
        /*0120*/ 	.byte	0x03, 0x19
        /*0122*/ 	.short	0x0070


	//----- nvinfo : EIATTR_PARAM_CBANK
	.align		4
        /*0124*/ 	.byte	0x04, 0x0a
        /*0126*/ 	.short	(.L_237 - .L_236)
	.align		4
.L_236:
        /*0128*/ 	.word	index@(.nv.constant0._Z31dvc_ScaLBL_D3Q7_PhaseField_LIBBPiS_S_PdS0_S0_S0_S0_S0_iiiiS0_S0_S0_)
        /*012c*/ 	.short	0x0380
        /*012e*/ 	.short	0x0070


	//----- nvinfo : EIATTR_SW_WAR
	.align		4
.L_237:
        /*0130*/ 	.byte	0x04, 0x36
        /*0132*/ 	.short	(.L_239 - .L_238)
.L_238:
        /*0134*/ 	.word	0x00000008
.L_239:


//--------------------- .nv.info._Z23dvc_Inactive_Color_LIBBPiS_PdS0_S0_S0_S0_S0_S0_S0_diiiiiiS0_S0_S0_S0_ --------------------------
	.section	.nv.info._Z23dvc_Inactive_Color_LIBBPiS_PdS0_S0_S0_S0_S0_S0_S0_diiiiiiS0_S0_S0_S0_,"",@"SHT_CUDA_INFO"
	.sectionflags	@""
	.align	4


	//----- nvinfo : EIATTR_CUDA_API_VERSION
	.align		4
        /*0000*/ 	.byte	0x04, 0x37
        /*0002*/ 	.short	(.L_241 - .L_240)
.L_240:
        /*0004*/ 	.word	0x00000082


	//----- nvinfo : EIATTR_KPARAM_INFO
	.align		4
.L_241:
        /*0008*/ 	.byte	0x04, 0x17
        /*000a*/ 	.short	(.L_243 - .L_242)
.L_242:
        /*000c*/ 	.word	0x00000000
        /*0010*/ 	.short	0x0014
        /*0012*/ 	.short	0x0088
        /*0014*/ 	.byte	0x00, 0xf5, 0x21, 0x00


	//----- nvinfo : EIATTR_KPARAM_INFO
	.align		4
.L_243:
        /*0018*/ 	.byte	0x04, 0x17
        /*001a*/ 	.short	(.L_245 - .L_244)
.L_244:
        /*001c*/ 	.word	0x00000000
        /*0020*/ 	.short	0x0013
        /*0022*/ 	.short	0x0080
        /*0024*/ 	.byte	0x00, 0xf5, 0x21, 0x00


	//----- nvinfo : EIATTR_KPARAM_INFO
	.align		4
.L_245:
        /*0028*/ 	.byte	0x04, 0x17
        /*002a*/ 	.short	(.L_247 - .L_246)
.L_246:
        /*002c*/ 	.word	0x00000000
        /*0030*/ 	.short	0x0012
        /*0032*/ 	.short	0x0078
        /*0034*/ 	.byte	0x00, 0xf5, 0x21, 0x00


	//----- nvinfo : EIATTR_KPARAM_INFO
	.align		4
.L_247:
        /*0038*/ 	.byte	0x04, 0x17
        /*003a*/ 	.short	(.L_249 - .L_248)
.L_248:
        /*003c*/ 	.word	0x00000000
        /*0040*/ 	.short	0x0011
        /*0042*/ 	.short	0x0070
        /*0044*/ 	.byte	0x00, 0xf5, 0x21, 0x00


	//----- nvinfo : EIATTR_KPARAM_INFO
	.align		4
.L_249:
        /*0048*/ 	.byte	0x04, 0x17
        /*004a*/ 	.short	(.L_251 - .L_250)
.L_250:
        /*004c*/ 	.word	0x00000000
        /*0050*/ 	.short	0x0010
        /*0052*/ 	.short	0x006c
        /*0054*/ 	.byte	0x00, 0xf0, 0x11, 0x00


	//----- nvinfo : EIATTR_KPARAM_INFO
	.align		4
.L_251:
        /*0058*/ 	.byte	0x04, 0x17
        /*005a*/ 	.short	(.L_253 - .L_252)
.L_252:
        /*005c*/ 	.word	0x00000000
        /*0060*/ 	.short	0x000f
        /*0062*/ 	.short	0x0068
        /*0064*/ 	.byte	0x00, 0xf0, 0x11, 0x00


	//----- nvinfo : EIATTR_KPARAM_INFO
	.align		4
.L_253:
        /*0068*/ 	.byte	0x04, 0x17
        /*006a*/ 	.short	(.L_255 - .L_254)
.L_254:
        /*006c*/ 	.word	0x00000000
        /*0070*/ 	.short	0x000e
        /*0072*/ 	.short	0x0064
        /*0074*/ 	.byte	0x00, 0xf0, 0x11, 0x00


	//----- nvinfo : EIATTR_KPARAM_INFO
	.align		4
.L_255:
        /*0078*/ 	.byte	0x04, 0x17
        /*007a*/ 	.short	(.L_257 - .L_256)
.L_256:
        /*007c*/ 	.word	0x00000000
        /*0080*/ 	.short	0x000d
        /*0082*/ 	.short	0x0060
        /*0084*/ 	.byte	0x00, 0xf0, 0x11, 0x00


	//----- nvinfo : EIATTR_KPARAM_INFO
	.align		4
.L_257:
        /*0088*/ 	.byte	0x04, 0x17
        /*008a*/ 	.short	(.L_259 - .L_258)
.L_258:
        /*008c*/ 	.word	0x00000000
        /*0090*/ 	.short	0x000c
        /*0092*/ 	.short	0x005c
        /*0094*/ 	.byte	0x00, 0xf0, 0x11, 0x00


	//----- nvinfo : EIATTR_KPARAM_INFO
	.align		4
.L_259:
        /*0098*/ 	.byte	0x04, 0x17
        /*009a*/ 	.short	(.L_261 - .L_260)
.L_260:
        /*009c*/ 	.word	0x00000000
        /*00a0*/ 	.short	0x000b
        /*00a2*/ 	.short	0x0058
        /*00a4*/ 	.byte	0x00, 0xf0, 0x11, 0x00


	//----- nvinfo : EIATTR_KPARAM_INFO
	.align		4
.L_261:
        /*00a8*/ 	.byte	0x04, 0x17
        /*00aa*/ 	.short	(.L_263 - .L_262)
.L_262:
        /*00ac*/ 	.word	0x00000000
        /*00b0*/ 	.short	0x000a
        /*00b2*/ 	.short	0x0050
        /*00b4*/ 	.byte	0x00, 0xf0, 0x21, 0x00


	//----- nvinfo : EIATTR_KPARAM_INFO
	.align		4
.L_263:
        /*00b8*/ 	.byte	0x04, 0x17
        /*00ba*/ 	.short	(.L_265 - .L_264)
.L_264:
        /*00bc*/ 	.word	0x00000000
        /*00c0*/ 	.short	0x0009
        /*00c2*/ 	.short	0x0048
        /*00c4*/ 	.byte	0x00, 0xf5, 0x21, 0x00


	//----- nvinfo : EIATTR_KPARAM_INFO
	.align		4
.L_265:
        /*00c8*/ 	.byte	0x04, 0x17
        /*00ca*/ 	.short	(.L_267 - .L_266)
.L_266:
        /*00cc*/ 	.word	0x00000000
        /*00d0*/ 	.short	0x0008
        /*00d2*/ 	.short	0x0040
        /*00d4*/ 	.byte	0x00, 0xf5, 0x21, 0x00


	//----- nvinfo : EIATTR_KPARAM_INFO
	.align		4
.L_267:
        /*00d8*/ 	.byte	0x04, 0x17
        /*00da*/ 	.short	(.L_269 - .L_268)
.L_268:
        /*00dc*/ 	.word	0x00000000
        /*00e0*/ 	.short	0x0007
        /*00e2*/ 	.short	0x0038
        /*00e4*/ 	.byte	0x00, 0xf5, 0x21, 0x00


	//----- nvinfo : EIATTR_KPARAM_INFO
	.align		4
.L_269:
        /*00e8*/ 	.byte	0x04, 0x17
        /*00ea*/ 	.short	(.L_271 - .L_270)
.L_270:
        /*00ec*/ 	.word	0x00000000
        /*00f0*/ 	.short	0x0006
        /*00f2*/ 	.short	0x0030
        /*00f4*/ 	.byte	0x00, 0xf5, 0x21, 0x00


	//----- nvinfo : EIATTR_KPARAM_INFO
	.align		4
.L_271:
        /*00f8*/ 	.byte	0x04, 0x17
        /*00fa*/ 	.short	(.L_273 - .L_272)
.L_272:
        /*00fc*/ 	.word	0x00000000
        /*0100*/ 	.short	0x0005
        /*0102*/ 	.short	0x0028
        /*0104*/ 	.byte	0x00, 0xf5, 0x21, 0x00


	//----- nvinfo : EIATTR_KPARAM_INFO
	.align		4
.L_273:
        /*0108*/ 	.byte	0x04, 0x17
        /*010a*/ 	.short	(.L_275 - .L_274)
.L_274:
        /*010c*/ 	.word	0x00000000
        /*0110*/ 	.short	0x0004
        /*0112*/ 	.short	0x0020
        /*0114*/ 	.byte	0x00, 0xf5, 0x21, 0x00


	//----- nvinfo : EIATTR_KPARAM_INFO
	.align		4
.L_275:
        /*0118*/ 	.byte	0x04, 0x17
        /*011a*/ 	.short	(.L_277 - .L_276)
.L_276:
        /*011c*/ 	.word	0x00000000
        /*0120*/ 	.short	0x0003
        /*0122*/ 	.short	0x0018
        /*0124*/ 	.byte	0x00, 0xf5, 0x21, 0x00


	//----- nvinfo : EIATTR_KPARAM_INFO
	.align		4
.L_277:
        /*0128*/ 	.byte	0x04, 0x17
        /*012a*/ 	.short	(.L_279 - .L_278)
.L_278:
        /*012c*/ 	.word	0x00000000
        /*0130*/ 	.short	0x0002
        /*0132*/ 	.short	0x0010
        /*0134*/ 	.byte	0x00, 0xf5, 0x21, 0x00


	//----- nvinfo : EIATTR_KPARAM_INFO
	.align		4
.L_279:
        /*0138*/ 	.byte	0x04, 0x17
        /*013a*/ 	.short	(.L_281 - .L_280)
.L_280:
        /*013c*/ 	.word	0x00000000
        /*0140*/ 	.short	0x0001
        /*0142*/ 	.short	0x0008
        /*0144*/ 	.byte	0x00, 0xf5, 0x21, 0x00


	//----- nvinfo : EIATTR_KPARAM_INFO
	.align		4
.L_281:
        /*0148*/ 	.byte	0x04, 0x17
        /*014a*/ 	.short	(.L_283 - .L_282)
.L_282:
        /*014c*/ 	.word	0x00000000
        /*0150*/ 	.short	0x0000
        /*0152*/ 	.short	0x0000
        /*0154*/ 	.byte	0x00, 0xf5, 0x21, 0x00


	//----- nvinfo : EIATTR_SPARSE_MMA_MASK
	.align		4
.L_283:
        /*0158*/ 	.byte	0x03, 0x50
        /*015a*/ 	.short	0x0000


	//----- nvinfo : EIATTR_MAXREG_COUNT
	.align		4
        /*015c*/ 	.byte	0x03, 0x1b
        /*015e*/ 	.short	0x00ff


	//----- nvinfo : EIATTR_MERCURY_ISA_VERSION
	.align		4
        /*0160*/ 	.byte	0x03, 0x5f
        /*0162*/ 	.short	0x0101


	//----- nvinfo : EIATTR_VRC_CTA_INIT_COUNT
	.align		4
        /*0164*/ 	.byte	0x02, 0x4a
	.zero		1
	.zero		1


	//----- nvinfo : EIATTR_EXIT_INSTR_OFFSETS
	.align		4
        /*0168*/ 	.byte	0x04, 0x1c
        /*016a*/ 	.short	(.L_285 - .L_284)


	//   ....[0]....
.L_284:
        /*016c*/ 	.word	0x00000030


	//   ....[1]....
        /*0170*/ 	.word	0x00007790


	//----- nvinfo : EIATTR_CRS_STACK_SIZE
	.align		4
.L_285:
        /*0174*/ 	.byte	0x04, 0x1e
        /*0176*/ 	.short	(.L_287 - .L_286)
.L_286:
        /*0178*/ 	.word	0x00000000


	//----- nvinfo : EIATTR_CBANK_PARAM_SIZE
	.align		4
.L_287:
        /*017c*/ 	.byte	0x03, 0x19
        /*017e*/ 	.short	0x0090


	//----- nvinfo : EIATTR_PARAM_CBANK
	.align		4
        /*0180*/ 	.byte	0x04, 0x0a
        /*0182*/ 	.short	(.L_289 - .L_288)
	.align		4
.L_288:
        /*0184*/ 	.word	index@(.nv.constant0._Z23dvc_Inactive_Color_LIBBPiS_PdS0_S0_S0_S0_S0_S0_S0_diiiiiiS0_S0_S0_S0_)
        /*0188*/ 	.short	0x0380
        /*018a*/ 	.short	0x0090


	//----- nvinfo : EIATTR_SW_WAR
	.align		4
.L_289:
        /*018c*/ 	.byte	0x04, 0x36
        /*018e*/ 	.short	(.L_291 - .L_290)
.L_290:
        /*0190*/ 	.word	0x00000008
.L_291:


//--------------------- .nv.info._Z35dvc_InitExtrapolatePhaseFieldActivePiPdS0_S0_iiiii --------------------------
	.section	.nv.info._Z35dvc_InitExtrapolatePhaseFieldActivePiPdS0_S0_iiiii,"",@"SHT_CUDA_INFO"
	.sectionflags	@""
	.align	4


	//----- nvinfo : EIATTR_CUDA_API_VERSION
	.align		4
        /*0000*/ 	.byte	0x04, 0x37
        /*0002*/ 	.short	(.L_293 - .L_292)
.L_292:
        /*0004*/ 	.word	0x00000082


	//----- nvinfo : EIATTR_KPARAM_INFO
	.align		4
.L_293:
        /*0008*/ 	.byte	0x04, 0x17
        /*000a*/ 	.short	(.L_295 - .L_294)
.L_294:
        /*000c*/ 	.word	0x00000000
        /*0010*/ 	.short	0x0008
        /*0012*/ 	.short	0x0030
        /*0014*/ 	.byte	0x00, 0xf0, 0x11, 0x00


	//----- nvinfo : EIATTR_KPARAM_INFO
	.align		4
.L_295:
        /*0018*/ 	.byte	0x04, 0x17
        /*001a*/ 	.short	(.L_297 - .L_296)
.L_296:
        /*001c*/ 	.word	0x00000000
        /*0020*/ 	.short	0x0007
        /*0022*/ 	.short	0x002c
        /*0024*/ 	.byte	0x00, 0xf0, 0x11, 0x00


	//----- nvinfo : EIATTR_KPARAM_INFO
	.align		4
.L_297:
        /*0028*/ 	.byte	0x04, 0x17
        /*002a*/ 	.short	(.L_299 - .L_298)
.L_298:
        /*002c*/ 	.word	0x00000000
        /*0030*/ 	.short	0x0006
        /*0032*/ 	.short	0x0028
        /*0034*/ 	.byte	0x00, 0xf0, 0x11, 0x00


	//----- nvinfo : EIATTR_KPARAM_INFO
	.align		4
.L_299:
        /*0038*/ 	.byte	0x04, 0x17
        /*003a*/ 	.short	(.L_301 - .L_300)
.L_300:
        /*003c*/ 	.word	0x00000000
        /*0040*/ 	.short	0x0005
        /*0042*/ 	.short	0x0024
        /*0044*/ 	.byte	0x00, 0xf0, 0x11, 0x00


	//----- nvinfo : EIATTR_KPARAM_INFO
	.align		4
.L_301:
        /*0048*/ 	.byte	0x04, 0x17
        /*004a*/ 	.short	(.L_303 - .L_302)
.L_302:
        /*004c*/ 	.word	0x00000000
        /*0050*/ 	.short	0x0004
        /*0052*/ 	.short	0x0020
        /*0054*/ 	.byte	0x00, 0xf0, 0x11, 0x00


	//----- nvinfo : EIATTR_KPARAM_INFO
	.align		4
.L_303:
        /*0058*/ 	.byte	0x04, 0x17
        /*005a*/ 	.short	(.L_305 - .L_304)
.L_304:
        /*005c*/ 	.word	0x00000000
        /*0060*/ 	.short	0x0003
        /*0062*/ 	.short	0x0018
        /*0064*/ 	.byte	0x00, 0xf5, 0x21, 0x00


	//----- nvinfo : EIATTR_KPARAM_INFO
	.align		4
.L_305:
        /*0068*/ 	.byte	0x04, 0x17
        /*006a*/ 	.short	(.L_307 - .L_306)
.L_306:
        /*006c*/ 	.word	0x00000000
        /*0070*/ 	.short	0x0002
        /*0072*/ 	.short	0x0010
        /*0074*/ 	.byte	0x00, 0xf5, 0x21, 0x00


	//----- nvinfo : EIATTR_KPARAM_INFO
	.align		4
.L_307:
        /*0078*/ 	.byte	0x04, 0x17
        /*007a*/ 	.short	(.L_309 - .L_308)
.L_308:
        /*007c*/ 	.word	0x00000000
        /*0080*/ 	.short	0x0001
        /*0082*/ 	.short	0x0008
        /*0084*/ 	.byte	0x00, 0xf5, 0x21, 0x00


	//----- nvinfo : EIATTR_KPARAM_INFO
	.align		4
.L_309:
        /*0088*/ 	.byte	0x04, 0x17
        /*008a*/ 	.short	(.L_311 - .L_310)
.L_310:
        /*008c*/ 	.word	0x00000000
        /*0090*/ 	.short	0x0000
        /*0092*/ 	.short	0x0000
        /*0094*/ 	.byte	0x00, 0xf5, 0x21, 0x00


	//----- nvinfo : EIATTR_SPARSE_MMA_MASK
	.align		4
.L_311:
        /*0098*/ 	.byte	0x03, 0x50
        /*009a*/ 	.short	0x0000


	//----- nvinfo : EIATTR_MAXREG_COUNT
	.align		4
        /*009c*/ 	.byte	0x03, 0x1b
        /*009e*/ 	.short	0x00ff


	//----- nvinfo : EIATTR_MERCURY_ISA_VERSION
	.align		4
        /*00a0*/ 	.byte	0x03, 0x5f
        /*00a2*/ 	.short	0x0101


	//----- nvinfo : EIATTR_VRC_CTA_INIT_COUNT
	.align		4
        /*00a4*/ 	.byte	0x02, 0x4a
	.zero		1
	.zero		1


	//----- nvinfo : EIATTR_EXIT_INSTR_OFFSETS
	.align		4
        /*00a8*/ 	.byte	0x04, 0x1c
        /*00aa*/ 	.short	(.L_313 - .L_312)


	//   ....[0]....
.L_312:
        /*00ac*/ 	.word	0x00000030


	//   ....[1]....
        /*00b0*/ 	.word	0x00000df0


	//----- nvinfo : EIATTR_CRS_STACK_SIZE
	.align		4
.L_313:
        /*00b4*/ 	.byte	0x04, 0x1e
        /*00b6*/ 	.short	(.L_315 - .L_314)
.L_314:
        /*00b8*/ 	.word	0x00000000


	//----- nvinfo : EIATTR_CBANK_PARAM_SIZE
	.align		4
.L_315:
        /*00bc*/ 	.byte	0x03, 0x19
        /*00be*/ 	.short	0x0034


	//----- nvinfo : EIATTR_PARAM_CBANK
	.align		4
        /*00c0*/ 	.byte	0x04, 0x0a
        /*00c2*/ 	.short	(.L_317 - .L_316)
	.align		4
.L_316:
        /*00c4*/ 	.word	index@(.nv.constant0._Z35dvc_InitExtrapolatePhaseFieldActivePiPdS0_S0_iiiii)
        /*00c8*/ 	.short	0x0380
        /*00ca*/ 	.short	0x0034


	//----- nvinfo : EIATTR_SW_WAR
	.align		4
.L_317:
        /*00cc*/ 	.byte	0x04, 0x36
        /*00ce*/ 	.short	(.L_319 - .L_318)
.L_318:
        /*00d0*/ 	.word	0x00000008
.L_319:


//--------------------- .nv.info._Z18dvc_ComputeGradPhidPiPdS0_S0_S0_S0_S0_S0_S0_iiiiii --------------------------
	.section	.nv.info._Z18dvc_ComputeGradPhidPiPdS0_S0_S0_S0_S0_S0_S0_iiiiii,"",@"SHT_CUDA_INFO"
	.sectionflags	@""
	.align	4


	//----- nvinfo : EIATTR_CUDA_API_VERSION
	.align		4
        /*0000*/ 	.byte	0x04, 0x37
        /*0002*/ 	.short	(.L_321 - .L_320)
.L_320:
        /*0004*/ 	.word	0x00000082


	//----- nvinfo : EIATTR_KPARAM_INFO
	.align		4
.L_321:
        /*0008*/ 	.byte	0x04, 0x17
        /*000a*/ 	.short	(.L_323 - .L_322)
.L_322:
        /*000c*/ 	.word	0x00000000
        /*0010*/ 	.short	0x000f
        /*0012*/ 	.short	0x0064
        /*0014*/ 	.byte	0x00, 0xf0, 0x11, 0x00


	//----- nvinfo : EIATTR_KPARAM_INFO
	.align		4
.L_323:
        /*0018*/ 	.byte	0x04, 0x17
        /*001a*/ 	.short	(.L_325 - .L_324)
.L_324:
        /*001c*/ 	.word	0x00000000
        /*0020*/ 	.short	0x000e
        /*0022*/ 	.short	0x0060
        /*0024*/ 	.byte	0x00, 0xf0, 0x11, 0x00


	//----- nvinfo : EIATTR_KPARAM_INFO
	.align		4
.L_325:
        /*0028*/ 	.byte	0x04, 0x17
        /*002a*/ 	.short	(.L_327 - .L_326)
.L_326:
        /*002c*/ 	.word	0x00000000
        /*0030*/ 	.short	0x000d
        /*0032*/ 	.short	0x005c
        /*0034*/ 	.byte	0x00, 0xf0, 0x11, 0x00


	//----- nvinfo : EIATTR_KPARAM_INFO
	.align		4
.L_327:
        /*0038*/ 	.byte	0x04, 0x17
        /*003a*/ 	.short	(.L_329 - .L_328)
.L_328:
        /*003c*/ 	.word	0x00000000
        /*0040*/ 	.short	0x000c
        /*0042*/ 	.short	0x0058
        /*0044*/ 	.byte	0x00, 0xf0, 0x11, 0x00


	//----- nvinfo : EIATTR_KPARAM_INFO
	.align		4
.L_329:
        /*0048*/ 	.byte	0x04, 0x17
        /*004a*/ 	.short	(.L_331 - .L_330)
.L_330:
        /*004c*/ 	.word	0x00000000
        /*0050*/ 	.short	0x000b
        /*0052*/ 	.short	0x0054
        /*0054*/ 	.byte	0x00, 0xf0, 0x11, 0x00


	//----- nvinfo : EIATTR_KPARAM_INFO
	.align		4
.L_331:
        /*0058*/ 	.byte	0x04, 0x17
        /*005a*/ 	.short	(.L_333 - .L_332)
.L_332:
        /*005c*/ 	.word	0x00000000
        /*0060*/ 	.short	0x000a
        /*0062*/ 	.short	0x0050
        /*0064*/ 	.byte	0x00, 0xf0, 0x11, 0x00


	//----- nvinfo : EIATTR_KPARAM_INFO
	.align		4
.L_333:
        /*0068*/ 	.byte	0x04, 0x17
        /*006a*/ 	.short	(.L_335 - .L_334)
.L_334:
        /*006c*/ 	.word	0x00000000
        /*0070*/ 	.short	0x0009
        /*0072*/ 	.short	0x0048
        /*0074*/ 	.byte	0x00, 0xf5, 0x21, 0x00


	//----- nvinfo : EIATTR_KPARAM_INFO
	.align		4
.L_335:
        /*0078*/ 	.byte	0x04, 0x17
        /*007a*/ 	.short	(.L_337 - .L_336)
.L_336:
        /*007c*/ 	.word	0x00000000
        /*0080*/ 	.short	0x0008
        /*0082*/ 	.short	0x0040
        /*0084*/ 	.byte	0x00, 0xf5, 0x21, 0x00


	//----- nvinfo : EIATTR_KPARAM_INFO
	.align		4
.L_337:
        /*0088*/ 	.byte	0x04, 0x17
        /*008a*/ 	.short	(.L_339 - .L_338)
.L_338:
        /*008c*/ 	.word	0x00000000
        /*0090*/ 	.short	0x0007
        /*0092*/ 	.short	0x0038
        /*0094*/ 	.byte	0x00, 0xf5, 0x21, 0x00


	//----- nvinfo : EIATTR_KPARAM_INFO
	.align		4
.L_339:
        /*0098*/ 	.byte	0x04, 0x17
        /*009a*/ 	.short	(.L_341 - .L_340)
.L_340:
        /*009c*/ 	.word	0x00000000
        /*00a0*/ 	.short	0x0006
        /*00a2*/ 	.short	0x0030
        /*00a4*/ 	.byte	0x00, 0xf5, 0x21, 0x00


	//----- nvinfo : EIATTR_KPARAM_INFO
	.align		4
.L_341:
        /*00a8*/ 	.byte	0x04, 0x17
        /*00aa*/ 	.short	(.L_343 - .L_342)
.L_342:
        /*00ac*/ 	.word	0x00000000
        /*00b0*/ 	.short	0x0005
        /*00b2*/ 	.short	0x0028
        /*00b4*/ 	.byte	0x00, 0xf5, 0x21, 0x00


	//----- nvinfo : EIATTR_KPARAM_INFO
	.align		4
.L_343:
        /*00b8*/ 	.byte	0x04, 0x17
        /*00ba*/ 	.short	(.L_345 - .L_344)
.L_344:
        /*00bc*/ 	.word	0x00000000
        /*00c0*/ 	.short	0x0004
        /*00c2*/ 	.short	0x0020
        /*00c4*/ 	.byte	0x00, 0xf5, 0x21, 0x00


	//----- nvinfo : EIATTR_KPARAM_INFO
	.align		4
.L_345:
        /*00c8*/ 	.byte	0x04, 0x17
        /*00ca*/ 	.short	(.L_347 - .L_346)
.L_346:
        /*00cc*/ 	.word	0x00000000
        /*00d0*/ 	.short	0x0003
        /*00d2*/ 	.short	0x0018
        /*00d4*/ 	.byte	0x00, 0xf5, 0x21, 0x00


	//----- nvinfo : EIATTR_KPARAM_INFO
	.align		4
.L_347:
        /*00d8*/ 	.byte	0x04, 0x17
        /*00da*/ 	.short	(.L_349 - .L_348)
.L_348:
        /*00dc*/ 	.word	0x00000000
        /*00e0*/ 	.short	0x0002
        /*00e2*/ 	.short	0x0010
        /*00e4*/ 	.byte	0x00, 0xf5, 0x21, 0x00


	//----- nvinfo : EIATTR_KPARAM_INFO
	.align		4
.L_349:
        /*00e8*/ 	.byte	0x04, 0x17
        /*00ea*/ 	.short	(.L_351 - .L_350)
.L_350:
        /*00ec*/ 	.word	0x00000000
        /*00f0*/ 	.short	0x0001
        /*00f2*/ 	.short	0x0008
        /*00f4*/ 	.byte	0x00, 0xf5, 0x21, 0x00


	//----- nvinfo : EIATTR_KPARAM_INFO
	.align		4
.L_351:
        /*00f8*/ 	.byte	0x04, 0x17
        /*00fa*/ 	.short	(.L_353 - .L_352)
.L_352:
        /*00fc*/ 	.word	0x00000000
        /*0100*/ 	.short	0x0000
        /*0102*/ 	.short	0x0000
        /*0104*/ 	.byte	0x00, 0xf0, 0x21, 0x00


	//----- nvinfo : EIATTR_SPARSE_MMA_MASK
	.align		4
.L_353:
        /*0108*/ 	.byte	0x03, 0x50
        /*010a*/ 	.short	0x0000


	//----- nvinfo : EIATTR_MAXREG_COUNT
	.align		4
        /*010c*/ 	.byte	0x03, 0x1b
        /*010e*/ 	.short	0x00ff


	//----- nvinfo : EIATTR_MERCURY_ISA_VERSION
	.align		4
        /*0110*/ 	.byte	0x03, 0x5f
        /*0112*/ 	.short	0x0101


	//----- nvinfo : EIATTR_VRC_CTA_INIT_COUNT
	.align		4
        /*0114*/ 	.byte	0x02, 0x4a
	.zero		1
	.zero		1


	//----- nvinfo : EIATTR_EXIT_INSTR_OFFSETS
	.align		4
        /*0118*/ 	.byte	0x04, 0x1c
        /*011a*/ 	.short	(.L_355 - .L_354)


	//   ....[0]....
.L_354:
        /*011c*/ 	.word	0x00000040


	//   ....[1]....
        /*0120*/ 	.word	0x00004240


	//----- nvinfo : EIATTR_CRS_STACK_SIZE
	.align		4
.L_355:
        /*0124*/ 	.byte	0x04, 0x1e
        /*0126*/ 	.short	(.L_357 - .L_356)
.L_356:
        /*0128*/ 	.word	0x00000000


	//----- nvinfo : EIATTR_CBANK_PARAM_SIZE
	.align		4
.L_357:
        /*012c*/ 	.byte	0x03, 0x19
        /*012e*/ 	.short	0x0068


	//----- nvinfo : EIATTR_PARAM_CBANK
	.align		4
        /*0130*/ 	.byte	0x04, 0x0a
        /*0132*/ 	.short	(.L_359 - .L_358)
	.align		4
.L_358:
        /*0134*/ 	.word	index@(.nv.constant0._Z18dvc_ComputeGradPhidPiPdS0_S0_S0_S0_S0_S0_S0_iiiiii)
        /*0138*/ 	.short	0x0380
        /*013a*/ 	.short	0x0068


	//----- nvinfo : EIATTR_SW_WAR
	.align		4
.L_359:
        /*013c*/ 	.byte	0x04, 0x36
        /*013e*/ 	.short	(.L_361 - .L_360)
.L_360:
        /*0140*/ 	.word	0x00000008
.L_361:


//--------------------- .nv.info._Z26dvc_ExtrapolateScalarFieldPiS_PdS0_iiiii --------------------------
	.section	.nv.info._Z26dvc_ExtrapolateScalarFieldPiS_PdS0_iiiii,"",@"SHT_CUDA_INFO"
	.sectionflags	@""
	.align	4


	//----- nvinfo : EIATTR_CUDA_API_VERSION
	.align		4
        /*0000*/ 	.byte	0x04, 0x37
        /*0002*/ 	.short	(.L_363 - .L_362)
.L_362:
        /*0004*/ 	.word	0x00000082


	//----- nvinfo : EIATTR_KPARAM_INFO
	.align		4
.L_363:
        /*0008*/ 	.byte	0x04, 0x17
        /*000a*/ 	.short	(.L_365 - .L_364)
.L_364:
        /*000c*/ 	.word	0x00000000
        /*0010*/ 	.short	0x0008
        /*0012*/ 	.short	0x0030
        /*0014*/ 	.byte	0x00, 0xf0, 0x11, 0x00


	//----- nvinfo : EIATTR_KPARAM_INFO
	.align		4
.L_365:
        /*0018*/ 	.byte	0x04, 0x17
        /*001a*/ 	.short	(.L_367 - .L_366)
.L_366:
        /*001c*/ 	.word	0x00000000
        /*0020*/ 	.short	0x0007
        /*0022*/ 	.short	0x002c
        /*0024*/ 	.byte	0x00, 0xf0, 0x11, 0x00


	//----- nvinfo : EIATTR_KPARAM_INFO
	.align		4
.L_367:
        /*0028*/ 	.byte	0x04, 0x17
        /*002a*/ 	.short	(.L_369 - .L_368)
.L_368:
        /*002c*/ 	.word	0x00000000
        /*0030*/ 	.short	0x0006
        /*0032*/ 	.short	0x0028
        /*0034*/ 	.byte	0x00, 0xf0, 0x11, 0x00


	//----- nvinfo : EIATTR_KPARAM_INFO
	.align		4
.L_369:
        /*0038*/ 	.byte	0x04, 0x17
        /*003a*/ 	.short	(.L_371 - .L_370)
.L_370:
        /*003c*/ 	.word	0x00000000
        /*0040*/ 	.short	0x0005
        /*0042*/ 	.short	0x0024
        /*0044*/ 	.byte	0x00, 0xf0, 0x11, 0x00


	//----- nvinfo : EIATTR_KPARAM_INFO
	.align		4
.L_371:
        /*0048*/ 	.byte	0x04, 0x17
        /*004a*/ 	.short	(.L_373 - .L_372)
.L_372:
        /*004c*/ 	.word	0x00000000
        /*0050*/ 	.short	0x0004
        /*0052*/ 	.short	0x0020
        /*0054*/ 	.byte	0x00, 0xf0, 0x11, 0x00


	//----- nvinfo : EIATTR_KPARAM_INFO
	.align		4
.L_373:
        /*0058*/ 	.byte	0x04, 0x17
        /*005a*/ 	.short	(.L_375 - .L_374)
.L_374:
        /*005c*/ 	.word	0x00000000
        /*0060*/ 	.short	0x0003
        /*0062*/ 	.short	0x0018
        /*0064*/ 	.byte	0x00, 0xf5, 0x21, 0x00


	//----- nvinfo : EIATTR_KPARAM_INFO
	.align		4
.L_375:
        /*0068*/ 	.byte	0x04, 0x17
        /*006a*/ 	.short	(.L_377 - .L_376)
.L_376:
        /*006c*/ 	.word	0x00000000
        /*0070*/ 	.short	0x0002
        /*0072*/ 	.short	0x0010
        /*0074*/ 	.byte	0x00, 0xf5, 0x21, 0x00


	//----- nvinfo : EIATTR_KPARAM_INFO
	.align		4
.L_377:
        /*0078*/ 	.byte	0x04, 0x17
        /*007a*/ 	.short	(.L_379 - .L_378)
.L_378:
        /*007c*/ 	.word	0x00000000
        /*0080*/ 	.short	0x0001
        /*0082*/ 	.short	0x0008
        /*0084*/ 	.byte	0x00, 0xf5, 0x21, 0x00


	//----- nvinfo : EIATTR_KPARAM_INFO
	.align		4
.L_379:
        /*0088*/ 	.byte	0x04, 0x17
        /*008a*/ 	.short	(.L_381 - .L_380)
.L_380:
        /*008c*/ 	.word	0x00000000
        /*0090*/ 	.short	0x0000
        /*0092*/ 	.short	0x0000
        /*0094*/ 	.byte	0x00, 0xf5, 0x21, 0x00


	//----- nvinfo : EIATTR_SPARSE_MMA_MASK
	.align		4
.L_381:
        /*0098*/ 	.byte	0x03, 0x50
        /*009a*/ 	.short	0x0000


	//----- nvinfo : EIATTR_MAXREG_COUNT
	.align		4
        /*009c*/ 	.byte	0x03, 0x1b
        /*009e*/ 	.short	0x00ff


	//----- nvinfo : EIATTR_MERCURY_ISA_VERSION
	.align		4
        /*00a0*/ 	.byte	0x03, 0x5f
        /*00a2*/ 	.short	0x0101


	//----- nvinfo : EIATTR_VRC_CTA_INIT_COUNT
	.align		4
        /*00a4*/ 	.byte	0x02, 0x4a
	.zero		1
	.zero		1


	//----- nvinfo : EIATTR_EXIT_INSTR_OFFSETS
	.align		4
        /*00a8*/ 	.byte	0x04, 0x1c
        /*00aa*/ 	.short	(.L_383 - .L_382)


	//   ....[0]....
.L_382:
        /*00ac*/ 	.word	0x00000030


	//   ....[1]....
        /*00b0*/ 	.word	0x00000950


	//----- nvinfo : EIATTR_CRS_STACK_SIZE
	.align		4
.L_383:
        /*00b4*/ 	.byte	0x04, 0x1e
        /*00b6*/ 	.short	(.L_385 - .L_384)
.L_384:
        /*00b8*/ 	.word	0x00000000


	//----- nvinfo : EIATTR_CBANK_PARAM_SIZE
	.align		4
.L_385:
        /*00bc*/ 	.byte	0x03, 0x19
        /*00be*/ 	.short	0x0034


	//----- nvinfo : EIATTR_PARAM_CBANK
	.align		4
        /*00c0*/ 	.byte	0x04, 0x0a
        /*00c2*/ 	.short	(.L_387 - .L_386)
	.align		4
.L_386:
        /*00c4*/ 	.word	index@(.nv.constant0._Z26dvc_ExtrapolateScalarFieldPiS_PdS0_iiiii)
        /*00c8*/ 	.short	0x0380
        /*00ca*/ 	.short	0x0034


	//----- nvinfo : EIATTR_SW_WAR
	.align		4
.L_387:
        /*00cc*/ 	.byte	0x04, 0x36
        /*00ce*/ 	.short	(.L_389 - .L_388)
.L_388:
        /*00d0*/ 	.word	0x00000008
.L_389:


//--------------------- .nv.info._Z37dvc_InitExtrapolatePhaseFieldInactivePiPcPdS1_iiiii --------------------------
	.section	.nv.info._Z37dvc_InitExtrapolatePhaseFieldInactivePiPcPdS1_iiiii,"",@"SHT_CUDA_INFO"
	.sectionflags	@""
	.align	4


	//----- nvinfo : EIATTR_CUDA_API_VERSION
	.align		4
        /*0000*/ 	.byte	0x04, 0x37
        /*0002*/ 	.short	(.L_391 - .L_390)
.L_390:
        /*0004*/ 	.word	0x00000082


	//----- nvinfo : EIATTR_KPARAM_INFO
	.align		4
.L_391:
        /*0008*/ 	.byte	0x04, 0x17
        /*000a*/ 	.short	(.L_393 - .L_392)
.L_392:
        /*000c*/ 	.word	0x00000000
        /*0010*/ 	.short	0x0008
        /*0012*/ 	.short	0x0030
        /*0014*/ 	.byte	0x00, 0xf0, 0x11, 0x00


	//----- nvinfo : EIATTR_KPARAM_INFO
	.align		4
.L_393:
        /*0018*/ 	.byte	0x04, 0x17
        /*001a*/ 	.short	(.L_395 - .L_394)
.L_394:
        /*001c*/ 	.word	0x00000000
        /*0020*/ 	.short	0x0007
        /*0022*/ 	.short	0x002c
        /*0024*/ 	.byte	0x00, 0xf0, 0x11, 0x00


	//----- nvinfo : EIATTR_KPARAM_INFO
	.align		4
.L_395:
        /*0028*/ 	.byte	0x04, 0x17
        /*002a*/ 	.short	(.L_397 - .L_396)
.L_396:
        /*002c*/ 	.word	0x00000000
        /*0030*/ 	.short	0x0006
        /*0032*/ 	.short	0x0028
        /*0034*/ 	.byte	0x00, 0xf0, 0x11, 0x00


	//----- nvinfo : EIATTR_KPARAM_INFO
	.align		4
.L_397:
        /*0038*/ 	.byte	0x04, 0x17
        /*003a*/ 	.short	(.L_399 - .L_398)
.L_398:
        /*003c*/ 	.word	0x00000000
        /*0040*/ 	.short	0x0005
        /*0042*/ 	.short	0x0024
        /*0044*/ 	.byte	0x00, 0xf0, 0x11, 0x00


	//----- nvinfo : EIATTR_KPARAM_INFO
	.align		4
.L_399:
        /*0048*/ 	.byte	0x04, 0x17
        /*004a*/ 	.short	(.L_401 - .L_400)
.L_400:
        /*004c*/ 	.word	0x00000000
        /*0050*/ 	.short	0x0004
        /*0052*/ 	.short	0x0020
        /*0054*/ 	.byte	0x00, 0xf0, 0x11, 0x00


	//----- nvinfo : EIATTR_KPARAM_INFO
	.align		4
.L_401:
        /*0058*/ 	.byte	0x04, 0x17
        /*005a*/ 	.short	(.L_403 - .L_402)
.L_402:
        /*005c*/ 	.word	0x00000000
        /*0060*/ 	.short	0x0003
        /*0062*/ 	.short	0x0018
        /*0064*/ 	.byte	0x00, 0xf5, 0x21, 0x00


	//----- nvinfo : EIATTR_KPARAM_INFO
	.align		4
.L_403:
        /*0068*/ 	.byte	0x04, 0x17
        /*006a*/ 	.short	(.L_405 - .L_404)
.L_404:
        /*006c*/ 	.word	0x00000000
        /*0070*/ 	.short	0x0002
        /*0072*/ 	.short	0x0010
        /*0074*/ 	.byte	0x00, 0xf5, 0x21, 0x00


	//----- nvinfo : EIATTR_KPARAM_INFO
	.align		4
.L_405:
        /*0078*/ 	.byte	0x04, 0x17
        /*007a*/ 	.short	(.L_407 - .L_406)
.L_406:
        /*007c*/ 	.word	0x00000000
        /*0080*/ 	.short	0x0001
        /*0082*/ 	.short	0x0008
        /*0084*/ 	.byte	0x00, 0xf5, 0x21, 0x00


	//----- nvinfo : EIATTR_KPARAM_INFO
	.align		4
.L_407:
        /*0088*/ 	.byte	0x04, 0x17
        /*008a*/ 	.short	(.L_409 - .L_408)
.L_408:
        /*008c*/ 	.word	0x00000000
        /*0090*/ 	.short	0x0000
        /*0092*/ 	.short	0x0000
        /*0094*/ 	.byte	0x00, 0xf5, 0x21, 0x00


	//----- nvinfo : EIATTR_SPARSE_MMA_MASK
	.align		4
.L_409:
        /*0098*/ 	.byte	0x03, 0x50
        /*009a*/ 	.short	0x0000


	//----- nvinfo : EIATTR_MAXREG_COUNT
	.align		4
        /*009c*/ 	.byte	0x03, 0x1b
        /*009e*/ 	.short	0x00ff


	//----- nvinfo : EIATTR_MERCURY_ISA_VERSION
	.align		4
        /*00a0*/ 	.byte	0x03, 0x5f
        /*00a2*/ 	.short	0x0101


	//----- nvinfo : EIATTR_VRC_CTA_INIT_COUNT
	.align		4
        /*00a4*/ 	.byte	0x02, 0x4a
	.zero		1
	.zero		1


	//----- nvinfo : EIATTR_EXIT_INSTR_OFFSETS
	.align		4
        /*00a8*/ 	.byte	0x04, 0x1c
        /*00aa*/ 	.short	(.L_411 - .L_410)


	//   ....[0]....
.L_410:
        /*00ac*/ 	.word	0x00000030


	//   ....[1]....
        /*00b0*/ 	.word	0x00000ea0


	//----- nvinfo : EIATTR_CRS_STACK_SIZE
	.align		4
.L_411:
        /*00b4*/ 	.byte	0x04, 0x1e
        /*00b6*/ 	.short	(.L_413 - .L_412)
.L_412:
        /*00b8*/ 	.word	0x00000000


	//----- nvinfo : EIATTR_CBANK_PARAM_SIZE
	.align		4
.L_413:
        /*00bc*/ 	.byte	0x03, 0x19
        /*00be*/ 	.short	0x0034


	//----- nvinfo : EIATTR_PARAM_CBANK
	.align		4
        /*00c0*/ 	.byte	0x04, 0x0a
        /*00c2*/ 	.short	(.L_415 - .L_414)
	.align		4
.L_414:
        /*00c4*/ 	.word	index@(.nv.constant0._Z37dvc_InitExtrapolatePhaseFieldInactivePiPcPdS1_iiiii)
        /*00c8*/ 	.short	0x0380
        /*00ca*/ 	.short	0x0034


	//----- nvinfo : EIATTR_SW_WAR
	.align		4
.L_415:
        /*00cc*/ 	.byte	0x04, 0x36
        /*00ce*/ 	.short	(.L_417 - .L_416)
.L_416:
        /*00d0*/ 	.word	0x00000008
.L_417:


//--------------------- .nv.info._Z30dvc_InitExtrapolateScalarFieldPiPcPdS1_iiiii --------------------------
	.section	.nv.info._Z30dvc_InitExtrapolateScalarFieldPiPcPdS1_iiiii,"",@"SHT_CUDA_INFO"
	.sectionflags	@""
	.align	4


	//----- nvinfo : EIATTR_CUDA_API_VERSION
	.align		4
        /*0000*/ 	.byte	0x04, 0x37
        /*0002*/ 	.short	(.L_419 - .L_418)
.L_418:
        /*0004*/ 	.word	0x00000082


	//----- nvinfo : EIATTR_KPARAM_INFO
	.align		4
.L_419:
        /*0008*/ 	.byte	0x04, 0x17
        /*000a*/ 	.short	(.L_421 - .L_420)
.L_420:
        /*000c*/ 	.word	0x00000000
        /*0010*/ 	.short	0x0008
        /*0012*/ 	.short	0x0030
        /*0014*/ 	.byte	0x00, 0xf0, 0x11, 0x00


	//----- nvinfo : EIATTR_KPARAM_INFO
	.align		4
.L_421:
        /*0018*/ 	.byte	0x04, 0x17
        /*001a*/ 	.short	(.L_423 - .L_422)
.L_422:
        /*001c*/ 	.word	0x00000000
        /*0020*/ 	.short	0x0007
        /*0022*/ 	.short	0x002c
        /*0024*/ 	.byte	0x00, 0xf0, 0x11, 0x00


	//----- nvinfo : EIATTR_KPARAM_INFO
	.align		4
.L_423:
        /*0028*/ 	.byte	0x04, 0x17
        /*002a*/ 	.short	(.L_425 - .L_424)
.L_424:
        /*002c*/ 	.word	0x00000000
        /*0030*/ 	.short	0x0006
        /*0032*/ 	.short	0x0028
        /*0034*/ 	.byte	0x00, 0xf0, 0x11, 0x00


	//----- nvinfo : EIATTR_KPARAM_INFO
	.align		4
.L_425:
        /*0038*/ 	.byte	0x04, 0x17
        /*003a*/ 	.short	(.L_427 - .L_426)
.L_426:
        /*003c*/ 	.word	0x00000000
        /*0040*/ 	.short	0x0005
        /*0042*/ 	.short	0x0024
        /*0044*/ 	.byte	0x00, 0xf0, 0x11, 0x00


	//----- nvinfo : EIATTR_KPARAM_INFO
	.align		4
.L_427:
        /*0048*/ 	.byte	0x04, 0x17
        /*004a*/ 	.short	(.L_429 - .L_428)
.L_428:
        /*004c*/ 	.word	0x00000000
        /*0050*/ 	.short	0x0004
        /*0052*/ 	.short	0x0020
        /*0054*/ 	.byte	0x00, 0xf0, 0x11, 0x00


	//----- nvinfo : EIATTR_KPARAM_INFO
	.align		4
.L_429:
        /*0058*/ 	.byte	0x04, 0x17
        /*005a*/ 	.short	(.L_431 - .L_430)
.L_430:
        /*005c*/ 	.word	0x00000000
        /*0060*/ 	.short	0x0003
        /*0062*/ 	.short	0x0018
        /*0064*/ 	.byte	0x00, 0xf5, 0x21, 0x00


	//----- nvinfo : EIATTR_KPARAM_INFO
	.align		4
.L_431:
        /*0068*/ 	.byte	0x04, 0x17
        /*006a*/ 	.short	(.L_433 - .L_432)
.L_432:
        /*006c*/ 	.word	0x00000000
        /*0070*/ 	.short	0x0002
        /*0072*/ 	.short	0x0010
        /*0074*/ 	.byte	0x00, 0xf5, 0x21, 0x00


	//----- nvinfo : EIATTR_KPARAM_INFO
	.align		4
.L_433:
        /*0078*/ 	.byte	0x04, 0x17
        /*007a*/ 	.short	(.L_435 - .L_434)
.L_434:
        /*007c*/ 	.word	0x00000000
        /*0080*/ 	.short	0x0001
        /*0082*/ 	.short	0x0008
        /*0084*/ 	.byte	0x00, 0xf5, 0x21, 0x00


	//----- nvinfo : EIATTR_KPARAM_INFO
	.align		4
.L_435:
        /*0088*/ 	.byte	0x04, 0x17
        /*008a*/ 	.short	(.L_437 - .L_436)
.L_436:
        /*008c*/ 	.word	0x00000000
        /*0090*/ 	.short	0x0000
        /*0092*/ 	.short	0x0000
        /*0094*/ 	.byte	0x00, 0xf5, 0x21, 0x00


	//----- nvinfo : EIATTR_SPARSE_MMA_MASK
	.align		4
.L_437:
        /*0098*/ 	.byte	0x03, 0x50
        /*009a*/ 	.short	0x0000


	//----- nvinfo : EIATTR_MAXREG_COUNT
	.align		4
        /*009c*/ 	.byte	0x03, 0x1b
        /*009e*/ 	.short	0x00ff


	//----- nvinfo : EIATTR_MERCURY_ISA_VERSION
	.align		4
        /*00a0*/ 	.byte	0x03, 0x5f
        /*00a2*/ 	.short	0x0101


	//----- nvinfo : EIATTR_VRC_CTA_INIT_COUNT
	.align		4
        /*00a4*/ 	.byte	0x02, 0x4a
	.zero		1
	.zero		1


	//----- nvinfo : EIATTR_EXIT_INSTR_OFFSETS
	.align		4
        /*00a8*/ 	.byte	0x04, 0x1c
        /*00aa*/ 	.short	(.L_439 - .L_438)


	//   ....[0]....
.L_438:
        /*00ac*/ 	.word	0x00000030


	//   ....[1]....
        /*00b0*/ 	.word	0x00000ea0


	//----- nvinfo : EIATTR_CRS_STACK_SIZE
	.align		4
.L_439:
        /*00b4*/ 	.byte	0x04, 0x1e
        /*00b6*/ 	.short	(.L_441 - .L_440)
.L_440:
        /*00b8*/ 	.word	0x00000000


	//----- nvinfo : EIATTR_CBANK_PARAM_SIZE
	.align		4
.L_441:
        /*00bc*/ 	.byte	0x03, 0x19
        /*00be*/ 	.short	0x0034


	//----- nvinfo : EIATTR_PARAM_CBANK
	.align		4
        /*00c0*/ 	.byte	0x04, 0x0a
        /*00c2*/ 	.short	(.L_443 - .L_442)
	.align		4
.L_442:
        /*00c4*/ 	.word	index@(.nv.constant0._Z30dvc_InitExtrapolateScalarFieldPiPcPdS1_iiiii)
        /*00c8*/ 	.short	0x0380
        /*00ca*/ 	.short	0x0034


	//----- nvinfo : EIATTR_SW_WAR
	.align		4
.L_443:
        /*00cc*/ 	.byte	0x04, 0x36
        /*00ce*/ 	.short	(.L_445 - .L_444)
.L_444:
        /*00d0*/ 	.word	0x00000008
.L_445:


//--------------------- .nv.callgraph             --------------------------
	.section	.nv.callgraph,"",@"SHT_CUDA_CALLGRAPH"
	.align	4
	.sectionentsize	8
	.align		4
        /*0000*/ 	.word	0x00000000
	.align		4
        /*0004*/ 	.word	0xffffffff
	.align		4
        /*0008*/ 	.word	0x00000000
	.align		4
        /*000c*/ 	.word	0xfffffffe
	.align		4
        /*0010*/ 	.word	0x00000000
	.align		4
        /*0014*/ 	.word	0xfffffffd
	.align		4
        /*0018*/ 	.word	0x00000000
	.align		4
        /*001c*/ 	.word	0xfffffffc


//--------------------- .nv.constant4             --------------------------
	.section	.nv.constant4,"a",@progbits
	.align	8
	.align		8
.nv.constant4:
        /*0000*/ 	.dword	__cudart_i2opi_d
	.align		8
        /*0008*/ 	.dword	__cudart_sin_cos_coeffs


//--------------------- .text._Z31dvc_ScaLBL_PhaseField_Init_LIBBPiPdS0_S0_S0_iii --------------------------
	.section	.text._Z31dvc_ScaLBL_PhaseField_Init_LIBBPiPdS0_S0_S0_iii,"ax",@progbits
	.align	128
        .global         _Z31dvc_ScaLBL_PhaseField_Init_LIBBPiPdS0_S0_S0_iii
        .type           _Z31dvc_ScaLBL_PhaseField_Init_LIBBPiPdS0_S0_S0_iii,@function
        .size           _Z31dvc_ScaLBL_PhaseField_Init_LIBBPiPdS0_S0_S0_iii,(.L_x_411 - _Z31dvc_ScaLBL_PhaseField_Init_LIBBPiPdS0_S0_S0_iii)
        .other          _Z31dvc_ScaLBL_PhaseField_Init_LIBBPiPdS0_S0_S0_iii,@"STO_CUDA_ENTRY STV_DEFAULT"
_Z31dvc_ScaLBL_PhaseField_Init_LIBBPiPdS0_S0_S0_iii:
.text._Z31dvc_ScaLBL_PhaseField_Init_LIBBPiPdS0_S0_S0_iii:
[----:B------:R-:W-:Y:S08]  /*0000*/  LDC R1, c[0x0][0x37c] ;  /* 0x0000df00ff017b82 */ /* 0x000ff00000000800 */
[----:B------:R-:W0:Y:S02]  /*0010*/  LDC R16, c[0x0][0x3b0] ;  /* 0x0000ec00ff107b82 */ /* 0x000e240000000800 */
[----:B0-----:R-:W-:-:S13]  /*0020*/  ISETP.GE.AND P0, PT, R16, -0x3ffff, PT ;  /* 0xfffc00011000780c */ /* 0x001fda0003f06270 */
[----:B------:R-:W-:Y:S05]  /*0030*/  @!P0 EXIT ;  /* 0x000000000000894d */ /* 0x000fea0003800000 */
[----:B------:R-:W0:Y:S01]  /*0040*/  S2UR UR4, SR_CTAID.X ;  /* 0x00000000000479c3 */ /* 0x000e220000002500 */
[----:B------:R-:W1:Y:S01]  /*0050*/  S2R R14, SR_TID.X ;  /* 0x00000000000e7919 */ /* 0x000e620000002100 */
[----:B------:R-:W1:Y:S01]  /*0060*/  LDCU UR5, c[0x0][0x3a8] ;  /* 0x00007500ff0577ac */ /* 0x000e620008000800 */
[----:B------:R-:W-:Y:S01]  /*0070*/  SHF.R.S32.HI R3, RZ, 0x1f, R16 ;  /* 0x0000001fff037819 */ /* 0x000fe20000011410 */
[----:B------:R-:W2:Y:S03]  /*0080*/  LDCU.64 UR6, c[0x0][0x358] ;  /* 0x00006b00ff0677ac */ /* 0x000ea60008000a00 */
[----:B------:R-:W-:Y:S01]  /*0090*/  LEA.HI R3, R3, R16, RZ, 0x12 ;  /* 0x0000001003037211 */ /* 0x000fe200078f90ff */
[----:B------:R-:W0:Y:S01]  /*00a0*/  LDC R0, c[0x0][0x360] ;  /* 0x0000d800ff007b82 */ /* 0x000e220000000800 */
[----:B------:R-:W3:Y:S02]  /*00b0*/  LDCU UR8, c[0x0][0x3ac] ;  /* 0x00007580ff0877ac */ /* 0x000ee40008000800 */
[----:B------:R-:W-:-:S05]  /*00c0*/  SHF.R.S32.HI R28, RZ, 0x12, R3 ;  /* 0x00000012ff1c7819 */ /* 0x000fca0000011403 */
[----:B------:R-:W4:Y:S08]  /*00d0*/  LDC R2, c[0x0][0x3b0] ;  /* 0x0000ec00ff027b82 */ /* 0x000f300000000800 */
[----:B------:R-:W2:Y:S08]  /*00e0*/  LDC.64 R4, c[0x0][0x3a0] ;  /* 0x0000e800ff047b82 */ /* 0x000eb00000000a00 */
[----:B------:R-:W2:Y:S01]  /*00f0*/  LDC.64 R6, c[0x0][0x380] ;  /* 0x0000e000ff067b82 */ /* 0x000ea20000000a00 */
[----:B0-----:R-:W-:-:S04]  /*0100*/  IMAD R3, R0, UR4, RZ ;  /* 0x0000000400037c24 */ /* 0x001fc8000f8e02ff */
[C---:B------:R-:W-:Y:S01]  /*0110*/  IMAD R3, R28.reuse, R3, R3 ;  /* 0x000000031c037224 */ /* 0x040fe200078e0203 */
[----:B------:R-:W-:Y:S02]  /*0120*/  IADD3 R28, PT, PT, -R28, RZ, RZ ;  /* 0x000000ff1c1c7210 */ /* 0x000fe40007ffe1ff */
[----:B------:R-:W0:Y:S02]  /*0130*/  LDC.64 R8, c[0x0][0x388] ;  /* 0x0000e200ff087b82 */ /* 0x000e240000000a00 */
[----:B-1----:R-:W-:-:S06]  /*0140*/  IADD3 R3, PT, PT, R3, UR5, R14 ;  /* 0x0000000503037c10 */ /* 0x002fcc000fffe00e */
[----:B------:R-:W1:Y:S08]  /*0150*/  LDC.64 R10, c[0x0][0x390] ;  /* 0x0000e400ff0a7b82 */ /* 0x000e700000000a00 */
[----:B---34-:R-:W0:Y:S02]  /*0160*/  LDC.64 R12, c[0x0][0x398] ;  /* 0x0000e600ff0c7b82 */ /* 0x018e240000000a00 */
.L_x_4:
[----:B------:R-:W-:Y:S01]  /*0170*/  ISETP.GE.AND P1, PT, R3, UR8, PT ;  /* 0x0000000803007c0c */ /* 0x000fe2000bf26270 */
[----:B------:R-:W-:Y:S01]  /*0180*/  BSSY.RECONVERGENT B0, `(.L_x_0) ;  /* 0x0000074000007945 */ /* 0x000fe20003800200 */
[----:B------:R-:W-:-:S04]  /*0190*/  IADD3 R28, PT, PT, R28, 0x1, RZ ;  /* 0x000000011c1c7810 */ /* 0x000fc80007ffe0ff */
[----:B------:R-:W-:-:S07]  /*01a0*/  ISETP.NE.AND P0, PT, R28, 0x1, PT ;  /* 0x000000011c00780c */ /* 0x000fce0003f05270 */
[----:B----4-:R-:W-:Y:S06]  /*01b0*/  @P1 BRA `(.L_x_1) ;  /* 0x0000000400c01947 */ /* 0x010fec0003800000 */
[----:B--2---:R-:W-:-:S05]  /*01c0*/  IMAD.WIDE R18, R3, 0x4, R6 ;  /* 0x0000000403127825 */ /* 0x004fca00078e0206 */
[----:B------:R-:W0:Y:S02]  /*01d0*/  LDG.E R17, desc[UR6][R18.64] ;  /* 0x0000000612117981 */ /* 0x000e24000c1e1900 */
[----:B0-----:R-:W-:-:S06]  /*01e0*/  IMAD.WIDE R16, R17, 0x8, R8 ;  /* 0x0000000811107825 */ /* 0x001fcc00078e0208 */
[----:B------:R-:W2:Y:S01]  /*01f0*/  LDG.E.64 R16, desc[UR6][R16.64] ;  /* 0x0000000610107981 */ /* 0x000ea2000c1e1b00 */
[----:B------:R-:W-:Y:S01]  /*0200*/  BSSY.RECONVERGENT B1, `(.L_x_2) ;  /* 0x0000011000017945 */ /* 0x000fe20003800200 */
[----:B------:R-:W-:Y:S01]  /*0210*/  HFMA2 R21, -RZ, RZ, 1.984375, 0 ;  /* 0x3ff00000ff157431 */ /* 0x000fe200000001ff */
[----:B------:R-:W-:Y:S01]  /*0220*/  CS2R R14, SRZ ;  /* 0x00000000000e7805 */ /* 0x000fe2000001ff00 */
[----:B-1----:R-:W-:Y:S01]  /*0230*/  IMAD.WIDE R26, R3, 0x8, R10 ;  /* 0x00000008031a7825 */ /* 0x002fe200078e020a */
[----:B------:R-:W-:-:S03]  /*0240*/  MOV R20, 0x0 ;  /* 0x0000000000147802 */ /* 0x000fc60000000f00 */
[----:B------:R-:W-:Y:S01]  /*0250*/  IMAD.WIDE R24, R3, 0x8, R12 ;  /* 0x0000000803187825 */ /* 0x000fe200078e020c */
[----:B--2---:R-:W-:-:S14]  /*0260*/  DSETP.GT.AND P1, PT, R16, RZ, PT ;  /* 0x000000ff1000722a */ /* 0x004fdc0003f24000 */
[----:B------:R-:W-:Y:S05]  /*0270*/  @P1 BRA `(.L_x_3) ;  /* 0x0000000000241947 */ /* 0x000fea0003800000 */
[C---:B------:R-:W-:Y:S02]  /*0280*/  DADD R18, R16.reuse, 1 ;  /* 0x3ff0000010127429 */ /* 0x040fe40000000000 */
[C---:B------:R-:W-:Y:S02]  /*0290*/  DADD R14, -R16.reuse, 1 ;  /* 0x3ff00000100e7429 */ /* 0x040fe40000000100 */
[----:B------:R-:W-:-:S04]  /*02a0*/  DSETP.GEU.AND P1, PT, R16, RZ, PT ;  /* 0x000000ff1000722a */ /* 0x000fc80003f2e000 */
[----:B------:R-:W-:Y:S02]  /*02b0*/  DMUL R18, R18, 0.5 ;  /* 0x3fe0000012127828 */ /* 0x000fe40000000000 */
[----:B------:R-:W-:-:S08]  /*02c0*/  DMUL R14, R14, 0.5 ;  /* 0x3fe000000e0e7828 */ /* 0x000fd00000000000 */
[----:B------:R-:W-:Y:S02]  /*02d0*/  FSEL R20, R18, RZ, P1 ;  /* 0x000000ff12147208 */ /* 0x000fe40000800000 */
[----:B------:R-:W-:Y:S02]  /*02e0*/  FSEL R21, R19, RZ, P1 ;  /* 0x000000ff13157208 */ /* 0x000fe40000800000 */
[----:B------:R-:W-:Y:S02]  /*02f0*/  FSEL R14, R14, RZ, P1 ;  /* 0x000000ff0e0e7208 */ /* 0x000fe40000800000 */
[----:B------:R-:W-:-:S07]  /*0300*/  FSEL R15, R15, 1.875, P1 ;  /* 0x3ff000000f0f7808 */ /* 0x000fce0000800000 */
.L_x_3:
[----:B------:R-:W-:Y:S05]  /*0310*/  BSYNC.RECONVERGENT B1 ;  /* 0x0000000000017941 */ /* 0x000fea0003800200 */
.L_x_2:
[C---:B------:R-:W-:Y:S01]  /*0320*/  IMAD.WIDE R18, R2.reuse, 0x8, R24 ;  /* 0x0000000802127825 */ /* 0x040fe200078e0218 */
[----:B------:R-:W-:Y:S01]  /*0330*/  UMOV UR4, 0x55555555 ;  /* 0x5555555500047882 */ /* 0x000fe20000000000 */
[----:B------:R-:W-:Y:S01]  /*0340*/  UMOV UR5, 0x3fd55555 ;  /* 0x3fd5555500057882 */ /* 0x000fe20000000000 */
[----:B------:R0:W-:Y:S01]  /*0350*/  STG.E.64 desc[UR6][R26.64], R20 ;  /* 0x000000141a007986 */ /* 0x0001e2000c101b06 */
[----:B------:R-:W-:Y:S01]  /*0360*/  DMUL R16, R20, UR4 ;  /* 0x0000000414107c28 */ /* 0x000fe20008000000 */
[----:B------:R-:W-:Y:S01]  /*0370*/  UMOV UR10, 0x1c71c71c ;  /* 0x1c71c71c000a7882 */ /* 0x000fe20000000000 */
[C---:B------:R-:W-:Y:S01]  /*0380*/  IMAD.WIDE R22, R2.reuse, 0x8, R18 ;  /* 0x0000000802167825 */ /* 0x040fe200078e0212 */
[----:B------:R-:W-:Y:S01]  /*0390*/  UMOV UR11, 0x3fac71c7 ;  /* 0x3fac71c7000b7882 */ /* 0x000fe20000000000 */
[----:B------:R-:W-:Y:S01]  /*03a0*/  UMOV UR12, 0x1c71c723 ;  /* 0x1c71c723000c7882 */ /* 0x000fe20000000000 */
[----:B------:R-:W-:Y:S01]  /*03b0*/  UMOV UR13, 0x3f9c71c7 ;  /* 0x3f9c71c7000d7882 */ /* 0x000fe20000000000 */
[----:B0-----:R-:W-:-:S05]  /*03c0*/  IMAD.WIDE R26, R2, 0x8, R26 ;  /* 0x00000008021a7825 */ /* 0x001fca00078e021a */
[----:B------:R-:W-:Y:S04]  /*03d0*/  STG.E.64 desc[UR6][R26.64], R14 ;  /* 0x0000000e1a007986 */ /* 0x000fe8000c101b06 */
[----:B------:R0:W-:Y:S02]  /*03e0*/  STG.E.64 desc[UR6][R24.64], R16 ;  /* 0x0000001018007986 */ /* 0x0001e4000c101b06 */
[C---:B0-----:R-:W-:Y:S01]  /*03f0*/  IMAD.WIDE R16, R2.reuse, 0x8, R22 ;  /* 0x0000000802107825 */ /* 0x041fe200078e0216 */
[C---:B------:R-:W-:Y:S02]  /*0400*/  DMUL R24, R20.reuse, UR10 ;  /* 0x0000000a14187c28 */ /* 0x040fe40008000000 */
[----:B------:R-:W-:Y:S01]  /*0410*/  DMUL R20, R20, UR12 ;  /* 0x0000000c14147c28 */ /* 0x000fe20008000000 */
[----:B------:R-:W-:-:S04]  /*0420*/  IMAD.WIDE R26, R2, 0x8, R16 ;  /* 0x00000008021a7825 */ /* 0x000fc800078e0210 */
[----:B------:R-:W-:Y:S04]  /*0430*/  STG.E.64 desc[UR6][R18.64], R24 ;  /* 0x0000001812007986 */ /* 0x000fe8000c101b06 */
[----:B------:R0:W-:Y:S04]  /*0440*/  STG.E.64 desc[UR6][R22.64], R24 ;  /* 0x0000001816007986 */ /* 0x0001e8000c101b06 */
[----:B------:R1:W-:Y:S04]  /*0450*/  STG.E.64 desc[UR6][R16.64], R24 ;  /* 0x0000001810007986 */ /* 0x0003e8000c101b06 */
[----:B------:R2:W-:Y:S01]  /*0460*/  STG.E.64 desc[UR6][R26.64], R24 ;  /* 0x000000181a007986 */ /* 0x0005e2000c101b06 */
[----:B0-----:R-:W-:-:S05]  /*0470*/  IMAD.WIDE R22, R2, 0x8, R26 ;  /* 0x0000000802167825 */ /* 0x001fca00078e021a */
[----:B------:R-:W-:Y:S01]  /*0480*/  STG.E.64 desc[UR6][R22.64], R24 ;  /* 0x0000001816007986 */ /* 0x000fe2000c101b06 */
[----:B------:R-:W-:-:S05]  /*0490*/  IMAD.WIDE R18, R2, 0x8, R22 ;  /* 0x0000000802127825 */ /* 0x000fca00078e0216 */
[----:B------:R0:W-:Y:S01]  /*04a0*/  STG.E.64 desc[UR6][R18.64], R24 ;  /* 0x0000001812007986 */ /* 0x0001e2000c101b06 */
[----:B-1----:R-:W-:-:S05]  /*04b0*/  IMAD.WIDE R16, R2, 0x8, R18 ;  /* 0x0000000802107825 */ /* 0x002fca00078e0212 */
[----:B------:R1:W-:Y:S01]  /*04c0*/  STG.E.64 desc[UR6][R16.64], R20 ;  /* 0x0000001410007986 */ /* 0x0003e2000c101b06 */
[----:B--2---:R-:W-:-:S05]  /*04d0*/  IMAD.WIDE R26, R2, 0x8, R16 ;  /* 0x00000008021a7825 */ /* 0x004fca00078e0210 */
[----:B------:R2:W-:Y:S01]  /*04e0*/  STG.E.64 desc[UR6][R26.64], R20 ;  /* 0x000000141a007986 */ /* 0x0005e2000c101b06 */
[----:B0-----:R-:W-:-:S05]  /*04f0*/  IMAD.WIDE R18, R2, 0x8, R26 ;  /* 0x0000000802127825 */ /* 0x001fca00078e021a */
[----:B------:R-:W-:Y:S01]  /*0500*/  STG.E.64 desc[UR6][R18.64], R20 ;  /* 0x0000001412007986 */ /* 0x000fe2000c101b06 */
[----:B------:R-:W-:-:S05]  /*0510*/  IMAD.WIDE R22, R2, 0x8, R18 ;  /* 0x0000000802167825 */ /* 0x000fca00078e0212 */
[----:B------:R0:W-:Y:S01]  /*0520*/  STG.E.64 desc[UR6][R22.64], R20 ;  /* 0x0000001416007986 */ /* 0x0001e2000c101b06 */
[----:B-1----:R-:W-:-:S05]  /*0530*/  IMAD.WIDE R16, R2, 0x8, R22 ;  /* 0x0000000802107825 */ /* 0x002fca00078e0216 */
[----:B------:R-:W-:Y:S01]  /*0540*/  STG.E.64 desc[UR6][R16.64], R20 ;  /* 0x0000001410007986 */ /* 0x000fe2000c101b06 */
[----:B------:R-:W-:-:S05]  /*0550*/  IMAD.WIDE R24, R2, 0x8, R16 ;  /* 0x0000000802187825 */ /* 0x000fca00078e0210 */
[----:B------:R1:W-:Y:S01]  /*0560*/  STG.E.64 desc[UR6][R24.64], R20 ;  /* 0x0000001418007986 */ /* 0x0003e2000c101b06 */
[----:B--2---:R-:W-:-:S05]  /*0570*/  IMAD.WIDE R26, R2, 0x8, R24 ;  /* 0x00000008021a7825 */ /* 0x004fca00078e0218 */
[----:B------:R-:W-:Y:S01]  /*0580*/  STG.E.64 desc[UR6][R26.64], R20 ;  /* 0x000000141a007986 */ /* 0x000fe2000c101b06 */
[----:B0-----:R-:W-:-:S05]  /*0590*/  IMAD.WIDE R22, R2, 0x8, R26 ;  /* 0x0000000802167825 */ /* 0x001fca00078e021a */
[----:B------:R0:W-:Y:S01]  /*05a0*/  STG.E.64 desc[UR6][R22.64], R20 ;  /* 0x0000001416007986 */ /* 0x0001e2000c101b06 */
[----:B------:R-:W-:-:S05]  /*05b0*/  IMAD.WIDE R18, R2, 0x8, R22 ;  /* 0x0000000802127825 */ /* 0x000fca00078e0216 */
[----:B------:R2:W-:Y:S01]  /*05c0*/  STG.E.64 desc[UR6][R18.64], R20 ;  /* 0x0000001412007986 */ /* 0x0005e2000c101b06 */
[----:B-1----:R-:W-:-:S05]  /*05d0*/  IMAD.WIDE R24, R2, 0x8, R18 ;  /* 0x0000000802187825 */ /* 0x002fca00078e0212 */
[----:B------:R1:W-:Y:S01]  /*05e0*/  STG.E.64 desc[UR6][R24.64], R20 ;  /* 0x0000001418007986 */ /* 0x0003e2000c101b06 */
[----:B------:R-:W-:-:S05]  /*05f0*/  IMAD.WIDE R16, R2, 0x8, R24 ;  /* 0x0000000802107825 */ /* 0x000fca00078e0218 */
[----:B------:R3:W-:Y:S01]  /*0600*/  STG.E.64 desc[UR6][R16.64], R20 ;  /* 0x0000001410007986 */ /* 0x0007e2000c101b06 */
[----:B0-----:R-:W-:-:S04]  /*0610*/  IMAD.WIDE R22, R2, 0x8, R16 ;  /* 0x0000000802167825 */ /* 0x001fc800078e0210 */
[----:B--2---:R-:W-:Y:S01]  /*0620*/  IMAD.WIDE R18, R3, 0x8, R4 ;  /* 0x0000000803127825 */ /* 0x004fe200078e0204 */
[----:B------:R0:W-:Y:S01]  /*0630*/  STG.E.64 desc[UR6][R22.64], R20 ;  /* 0x0000001416007986 */ /* 0x0001e2000c101b06 */
[----:B-1----:R-:W-:Y:S02]  /*0640*/  DMUL R24, R14, UR4 ;  /* 0x000000040e187c28 */ /* 0x002fe40008000000 */
[----:B---3--:R-:W-:-:S05]  /*0650*/  IMAD.WIDE R16, R2, 0x8, R18 ;  /* 0x0000000802107825 */ /* 0x008fca00078e0212 */
[----:B------:R1:W-:Y:S01]  /*0660*/  STG.E.64 desc[UR6][R18.64], R24 ;  /* 0x0000001812007986 */ /* 0x0003e2000c101b06 */
[----:B------:R-:W-:-:S04]  /*0670*/  IMAD.WIDE R26, R2, 0x8, R16 ;  /* 0x00000008021a7825 */ /* 0x000fc800078e0210 */
[C---:B0-----:R-:W-:Y:S01]  /*0680*/  IMAD.WIDE R22, R2.reuse, 0x8, R26 ;  /* 0x0000000802167825 */ /* 0x041fe200078e021a */
[C---:B-1----:R-:W-:Y:S02]  /*0690*/  DMUL R24, R14.reuse, UR10 ;  /* 0x0000000a0e187c28 */ /* 0x042fe40008000000 */
[----:B------:R-:W-:Y:S01]  /*06a0*/  DMUL R14, R14, UR12 ;  /* 0x0000000c0e0e7c28 */ /* 0x000fe20008000000 */
[----:B------:R-:W-:-:S04]  /*06b0*/  IMAD.WIDE R20, R2, 0x8, R22 ;  /* 0x0000000802147825 */ /* 0x000fc800078e0216 */
[----:B------:R0:W-:Y:S01]  /*06c0*/  STG.E.64 desc[UR6][R16.64], R24 ;  /* 0x0000001810007986 */ /* 0x0001e2000c101b06 */
[----:B------:R-:W-:-:S03]  /*06d0*/  IMAD.WIDE R18, R2, 0x8, R20 ;  /* 0x0000000802127825 */ /* 0x000fc600078e0214 */
[----:B------:R1:W-:Y:S04]  /*06e0*/  STG.E.64 desc[UR6][R26.64], R24 ;  /* 0x000000181a007986 */ /* 0x0003e8000c101b06 */
[----:B------:R2:W-:Y:S04]  /*06f0*/  STG.E.64 desc[UR6][R22.64], R24 ;  /* 0x0000001816007986 */ /* 0x0005e8000c101b06 */
[----:B------:R3:W-:Y:S01]  /*0700*/  STG.E.64 desc[UR6][R20.64], R24 ;  /* 0x0000001814007986 */ /* 0x0007e2000c101b06 */
[----:B0-----:R-:W-:-:S03]  /*0710*/  IMAD.WIDE R16, R2, 0x8, R18 ;  /* 0x0000000802107825 */ /* 0x001fc600078e0212 */
[----:B------:R-:W-:Y:S01]  /*0720*/  STG.E.64 desc[UR6][R18.64], R24 ;  /* 0x0000001812007986 */ /* 0x000fe2000c101b06 */
[----:B-1----:R-:W-:-:S03]  /*0730*/  IMAD.WIDE R26, R2, 0x8, R16 ;  /* 0x00000008021a7825 */ /* 0x002fc600078e0210 */
[----:B------:R0:W-:Y:S04]  /*0740*/  STG.E.64 desc[UR6][R16.64], R24 ;  /* 0x0000001810007986 */ /* 0x0001e8000c101b06 */
[----:B------:R-:W-:Y:S01]  /*0750*/  STG.E.64 desc[UR6][R26.64], R14 ;  /* 0x0000000e1a007986 */ /* 0x000fe2000c101b06 */
[----:B--2---:R-:W-:-:S05]  /*0760*/  IMAD.WIDE R22, R2, 0x8, R26 ;  /* 0x0000000802167825 */ /* 0x004fca00078e021a */
[----:B------:R1:W-:Y:S01]  /*0770*/  STG.E.64 desc[UR6][R22.64], R14 ;  /* 0x0000000e16007986 */ /* 0x0003e2000c101b06 */
[----:B---3--:R-:W-:-:S05]  /*0780*/  IMAD.WIDE R20, R2, 0x8, R22 ;  /* 0x0000000802147825 */ /* 0x008fca00078e0216 */
[----:B------:R2:W-:Y:S01]  /*0790*/  STG.E.64 desc[UR6][R20.64], R14 ;  /* 0x0000000e14007986 */ /* 0x0005e2000c101b06 */
[----:B0-----:R-:W-:-:S05]  /*07a0*/  IMAD.WIDE R16, R2, 0x8, R20 ;  /* 0x0000000802107825 */ /* 0x001fca00078e0214 */
[----:B------:R0:W-:Y:S01]  /*07b0*/  STG.E.64 desc[UR6][R16.64], R14 ;  /* 0x0000000e10007986 */ /* 0x0001e2000c101b06 */
[----:B------:R-:W-:-:S05]  /*07c0*/  IMAD.WIDE R18, R2, 0x8, R16 ;  /* 0x0000000802127825 */ /* 0x000fca00078e0210 */
[----:B------:R3:W-:Y:S01]  /*07d0*/  STG.E.64 desc[UR6][R18.64], R14 ;  /* 0x0000000e12007986 */ /* 0x0007e2000c101b06 */
[----:B------:R-:W-:-:S05]  /*07e0*/  IMAD.WIDE R24, R2, 0x8, R18 ;  /* 0x0000000802187825 */ /* 0x000fca00078e0212 */
[----:B------:R-:W-:Y:S01]  /*07f0*/  STG.E.64 desc[UR6][R24.64], R14 ;  /* 0x0000000e18007986 */ /* 0x000fe2000c101b06 */
[----:B-1----:R-:W-:-:S05]  /*0800*/  IMAD.WIDE R22, R2, 0x8, R24 ;  /* 0x0000000802167825 */ /* 0x002fca00078e0218 */
[----:B------:R1:W-:Y:S01]  /*0810*/  STG.E.64 desc[UR6][R22.64], R14 ;  /* 0x0000000e16007986 */ /* 0x0003e2000c101b06 */
[----:B--2---:R-:W-:-:S05]  /*0820*/  IMAD.WIDE R20, R2, 0x8, R22 ;  /* 0x0000000802147825 */ /* 0x004fca00078e0216 */
[----:B------:R4:W-:Y:S01]  /*0830*/  STG.E.64 desc[UR6][R20.64], R14 ;  /* 0x0000000e14007986 */ /* 0x0009e2000c101b06 */
[----:B0-----:R-:W-:-:S05]  /*0840*/  IMAD.WIDE R16, R2, 0x8, R20 ;  /* 0x0000000802107825 */ /* 0x001fca00078e0214 */
[----:B------:R4:W-:Y:S01]  /*0850*/  STG.E.64 desc[UR6][R16.64], R14 ;  /* 0x0000000e10007986 */ /* 0x0009e2000c101b06 */
[----:B---3--:R-:W-:-:S05]  /*0860*/  IMAD.WIDE R18, R2, 0x8, R16 ;  /* 0x0000000802127825 */ /* 0x008fca00078e0210 */
[----:B------:R4:W-:Y:S01]  /*0870*/  STG.E.64 desc[UR6][R18.64], R14 ;  /* 0x0000000e12007986 */ /* 0x0009e2000c101b06 */
[----:B------:R-:W-:-:S05]  /*0880*/  IMAD.WIDE R26, R2, 0x8, R18 ;  /* 0x00000008021a7825 */ /* 0x000fca00078e0212 */
[----:B------:R4:W-:Y:S01]  /*0890*/  STG.E.64 desc[UR6][R26.64], R14 ;  /* 0x0000000e1a007986 */ /* 0x0009e2000c101b06 */
[----:B-1----:R-:W-:-:S05]  /*08a0*/  IMAD.WIDE R22, R2, 0x8, R26 ;  /* 0x0000000802167825 */ /* 0x002fca00078e021a */
[----:B------:R4:W-:Y:S02]  /*08b0*/  STG.E.64 desc[UR6][R22.64], R14 ;  /* 0x0000000e16007986 */ /* 0x0009e4000c101b06 */
.L_x_1:
[----:B--2---:R-:W-:Y:S05]  /*08c0*/  BSYNC.RECONVERGENT B0 ;  /* 0x0000000000007941 */ /* 0x004fea0003800200 */
.L_x_0:
[----:B------:R-:W-:Y:S01]  /*08d0*/  IADD3 R3, PT, PT, R0, R3, RZ ;  /* 0x0000000300037210 */ /* 0x000fe20007ffe0ff */
[----:B------:R-:W-:Y:S06]  /*08e0*/  @P0 BRA `(.L_x_4) ;  /* 0xfffffff800200947 */ /* 0x000fec000383ffff */
[----:B------:R-:W-:Y:S05]  /*08f0*/  EXIT ;  /* 0x000000000000794d */ /* 0x000fea0003800000 */
.L_x_5:
[----:B------:R-:W-:-:S00]  /*0900*/  BRA `(.L_x_5) ;  /* 0xfffffffc00fc7947 */ /* 0x000fc0000383ffff */
[----:B------:R-:W-:-:S00]  /*0910*/  NOP ;  /* 0x0000000000007918 */ /* 0x000fc00000000000 */
        /* <DEDUP_REMOVED lines=14> */
.L_x_411:


//--------------------- .text._Z27dvc_ScaLBL_D3Q19_Color_LIBBPiS_S_S_PdS0_S0_S0_S0_S0_S0_S0_S0_S0_S0_S0_S0_S0_S0_S0_S0_dddddddddiiiiiiS0_S0_S0_S0_S0_S0_S0_ --------------------------
	.section	.text._Z27dvc_ScaLBL_D3Q19_Color_LIBBPiS_S_S_PdS0_S0_S0_S0_S0_S0_S0_S0_S0_S0_S0_S0_S0_S0_S0_S0_dddddddddiiiiiiS0_S0_S0_S0_S0_S0_S0_,"ax",@progbits
	.align	128
        .global         _Z27dvc_ScaLBL_D3Q19_Color_LIBBPiS_S_S_PdS0_S0_S0_S0_S0_S0_S0_S0_S0_S0_S0_S0_S0_S0_S0_S0_dddddddddiiiiiiS0_S0_S0_S0_S0_S0_S0_
        .type           _Z27dvc_ScaLBL_D3Q19_Color_LIBBPiS_S_S_PdS0_S0_S0_S0_S0_S0_S0_S0_S0_S0_S0_S0_S0_S0_S0_S0_dddddddddiiiiiiS0_S0_S0_S0_S0_S0_S0_,@function
        .size           _Z27dvc_ScaLBL_D3Q19_Color_LIBBPiS_S_S_PdS0_S0_S0_S0_S0_S0_S0_S0_S0_S0_S0_S0_S0_S0_S0_S0_dddddddddiiiiiiS0_S0_S0_S0_S0_S0_S0_,(.L_x_401 - _Z27dvc_ScaLBL_D3Q19_Color_LIBBPiS_S_S_PdS0_S0_S0_S0_S0_S0_S0_S0_S0_S0_S0_S0_S0_S0_S0_S0_dddddddddiiiiiiS0_S0_S0_S0_S0_S0_S0_)
        .other          _Z27dvc_ScaLBL_D3Q19_Color_LIBBPiS_S_S_PdS0_S0_S0_S0_S0_S0_S0_S0_S0_S0_S0_S0_S0_S0_S0_S0_dddddddddiiiiiiS0_S0_S0_S0_S0_S0_S0_,@"STO_CUDA_ENTRY STV_DEFAULT"
_Z27dvc_ScaLBL_D3Q19_Color_LIBBPiS_S_S_PdS0_S0_S0_S0_S0_S0_S0_S0_S0_S0_S0_S0_S0_S0_S0_S0_dddddddddiiiiiiS0_S0_S0_S0_S0_S0_S0_:
.text._Z27dvc_ScaLBL_D3Q19_Color_LIBBPiS_S_S_PdS0_S0_S0_S0_S0_S0_S0_S0_S0_S0_S0_S0_S0_S0_S0_S0_dddddddddiiiiiiS0_S0_S0_S0_S0_S0_S0_:
[----:B------:R-:W-:Y:S08]  /*0000*/  LDC R1, c[0x0][0x37c] ;  /* 0x0000df00ff017b82 */ /* 0x000ff00000000800 */
[----:B------:R-:W0:Y:S02]  /*0010*/  LDC R3, c[0x0][0x480] ;  /* 0x00012000ff037b82 */ /* 0x000e240000000800 */
[----:B0-----:R-:W-:-:S13]  /*0020*/  ISETP.GE.AND P0, PT, R3, -0x3ffff, PT ;  /* 0xfffc00010300780c */ /* 0x001fda0003f06270 */
[----:B------:R-:W-:Y:S05]  /*0030*/  @!P0 EXIT ;  /* 0x000000000000894d */ /* 0x000fea0003800000 */
[----:B------:R-:W0:Y:S01]  /*0040*/  S2UR UR8, SR_CTAID.X ;  /* 0x00000000000879c3 */ /* 0x000e220000002500 */
[----:B------:R-:W1:Y:S01]  /*0050*/  S2R R4, SR_TID.X ;  /* 0x0000000000047919 */ /* 0x000e620000002100 */
[----:B------:R-:W2:Y:S01]  /*0060*/  LDCU.64 UR12, c[0x0][0x458] ;  /* 0x00008b00ff0c77ac */ /* 0x000ea20008000a00 */
[----:B------:R-:W-:Y:S01]  /*0070*/  SHF.R.S32.HI R2, RZ, 0x1f, R3 ;  /* 0x0000001fff027819 */ /* 0x000fe20000011403 */
[----:B------:R-:W1:Y:S03]  /*0080*/  LDCU UR9, c[0x0][0x478] ;  /* 0x00008f00ff0977ac */ /* 0x000e660008000800 */
[----:B------:R-:W-:Y:S01]  /*0090*/  LEA.HI R2, R2, R3, RZ, 0x12 ;  /* 0x0000000302027211 */ /* 0x000fe200078f90ff */
[----:B------:R-:W0:Y:S01]  /*00a0*/  LDC R0, c[0x0][0x360] ;  /* 0x0000d800ff007b82 */ /* 0x000e220000000800 */
[----:B------:R-:W3:Y:S02]  /*00b0*/  LDCU.128 UR4, c[0x0][0x430] ;  /* 0x00008600ff0477ac */ /* 0x000ee40008000c00 */
[----:B------:R-:W-:Y:S01]  /*00c0*/  SHF.R.S32.HI R2, RZ, 0x12, R2 ;  /* 0x00000012ff027819 */ /* 0x000fe20000011402 */
[----:B------:R-:W4:Y:S04]  /*00d0*/  LDCU.64 UR10, c[0x0][0x358] ;  /* 0x00006b00ff0a77ac */ /* 0x000f280008000a00 */
[----:B------:R-:W2:Y:S01]  /*00e0*/  LDC.64 R206, c[0x0][0x460] ;  /* 0x00011800ffce7b82 */ /* 0x000ea20000000a00 */
[----:B------:R-:W0:Y:S01]  /*00f0*/  LDCU.64 UR32, c[0x0][0x450] ;  /* 0x00008a00ff2077ac */ /* 0x000e220008000a00 */
[----:B------:R-:W0:Y:S06]  /*0100*/  LDCU.64 UR34, c[0x0][0x428] ;  /* 0x00008500ff2277ac */ /* 0x000e2c0008000a00 */
[----:B------:R-:W5:Y:S01]  /*0110*/  LDC.64 R202, c[0x0][0x468] ;  /* 0x00011a00ffca7b82 */ /* 0x000f620000000a00 */
[----:B------:R-:W0:Y:S01]  /*0120*/  LDCU.64 UR40, c[0x0][0x458] ;  /* 0x00008b00ff2877ac */ /* 0x000e220008000a00 */
[----:B------:R-:W0:Y:S06]  /*0130*/  LDCU UR14, c[0x0][0x47c] ;  /* 0x00008f80ff0e77ac */ /* 0x000e2c0008000800 */
[----:B------:R-:W3:Y:S01]  /*0140*/  LDC.64 R200, c[0x0][0x448] ;  /* 0x00011200ffc87b82 */ /* 0x000ee20000000a00 */
[----:B0-----:R-:W-:Y:S01]  /*0150*/  IMAD R3, R0, UR8, RZ ;  /* 0x0000000800037c24 */ /* 0x001fe2000f8e02ff */
[----:B------:R-:W0:Y:S03]  /*0160*/  LDCU.64 UR36, c[0x0][0x438] ;  /* 0x00008700ff2477ac */ /* 0x000e260008000a00 */
[----:B------:R-:W-:Y:S01]  /*0170*/  IMAD R3, R2, R3, R3 ;  /* 0x0000000302037224 */ /* 0x000fe200078e0203 */
[----:B------:R-:W0:Y:S01]  /*0180*/  LDCU.64 UR38, c[0x0][0x448] ;  /* 0x00008900ff2677ac */ /* 0x000e220008000a00 */
[----:B------:R-:W-:Y:S01]  /*0190*/  IMAD.MOV R2, RZ, RZ, -R2 ;  /* 0x000000ffff027224 */ /* 0x000fe200078e0a02 */
[----:B------:R-:W4:Y:S01]  /*01a0*/  LDC.64 R216, c[0x0][0x428] ;  /* 0x00010a00ffd87b82 */ /* 0x000f220000000a00 */
[C---:B--2---:R-:W-:Y:S01]  /*01b0*/  DADD R212, R206.reuse, UR12 ;  /* 0x0000000cced47e29 */ /* 0x044fe20008000000 */
[----:B-1----:R-:W-:Y:S01]  /*01c0*/  IADD3 R3, PT, PT, R3, UR9, R4 ;  /* 0x0000000903037c10 */ /* 0x002fe2000fffe004 */
[----:B------:R-:W-:-:S05]  /*01d0*/  DADD R210, -R206, UR12 ;  /* 0x0000000cced27e29 */ /* 0x000fca0008000100 */
[----:B------:R-:W1:Y:S01]  /*01e0*/  LDC.64 R214, c[0x0][0x440] ;  /* 0x00011000ffd67b82 */ /* 0x000e620000000a00 */
[C-C-:B-----5:R-:W-:Y:S02]  /*01f0*/  DADD R208, R206.reuse, R202.reuse ;  /* 0x00000000ced07229 */ /* 0x160fe400000000ca */
[----:B------:R-:W-:Y:S02]  /*0200*/  DADD R206, R206, -R202 ;  /* 0x00000000cece7229 */ /* 0x000fe400000008ca */
[C---:B------:R-:W-:Y:S02]  /*0210*/  DADD R204, R202.reuse, UR12 ;  /* 0x0000000ccacc7e29 */ /* 0x040fe40008000000 */
[----:B------:R-:W-:Y:S02]  /*0220*/  DADD R202, -R202, UR12 ;  /* 0x0000000ccaca7e29 */ /* 0x000fe40008000100 */
[----:B---3--:R-:W-:Y:S02]  /*0230*/  DMUL R200, R200, 0.5 ;  /* 0x3fe00000c8c87828 */ /* 0x008fe40000000000 */
[----:B----4-:R-:W-:-:S02]  /*0240*/  DADD R216, -R216, UR4 ;  /* 0x00000004d8d87e29 */ /* 0x010fc40008000100 */
[----:B-1----:R-:W-:Y:S01]  /*0250*/  DADD R214, R214, -UR6 ;  /* 0x80000006d6d67e29 */ /* 0x002fe20008000000 */
[----:B0-----:R-:W1:Y:S10]  /*0260*/  LDCU.128 UR4, c[0x0][0x460] ;  /* 0x00008c00ff0477ac */ /* 0x001e740008000c00 */
.L_x_146:
[----:B------:R-:W-:Y:S01]  /*0270*/  ISETP.GE.AND P0, PT, R3, UR14, PT ;  /* 0x0000000e03007c0c */ /* 0x000fe2000bf06270 */
[----:B------:R-:W-:Y:S01]  /*0280*/  VIADD R2, R2, 0x1 ;  /* 0x0000000102027836 */ /* 0x000fe20000000000 */
[----:B------:R-:W-:Y:S04]  /*0290*/  BSSY.RECONVERGENT B0, `(.L_x_6) ;  /* 0x0000c53000007945 */ /* 0x000fe80003800200 */
[----:B------:R-:W-:-:S07]  /*02a0*/  ISETP.NE.AND P1, PT, R2, 0x1, PT ;  /* 0x000000010200780c */ /* 0x000fce0003f25270 */
[----:B0-----:R-:W-:Y:S06]  /*02b0*/  @P0 BRA `(.L_x_7) ;  /* 0x000000c400400947 */ /* 0x001fec0003800000 */
[----:B------:R-:W0:Y:S08]  /*02c0*/  LDC.64 R30, c[0x0][0x390] ;  /* 0x0000e400ff1e7b82 */ /* 0x000e300000000a00 */
[----:B------:R-:W2:Y:S08]  /*02d0*/  LDC R5, c[0x0][0x480] ;  /* 0x00012000ff057b82 */ /* 0x000eb00000000800 */
[----:B------:R-:W3:Y:S01]  /*02e0*/  LDC.64 R6, c[0x0][0x388] ;  /* 0x0000e200ff067b82 */ /* 0x000ee20000000a00 */
[----:B0-----:R-:W-:-:S07]  /*02f0*/  IMAD.WIDE R30, R3, 0x4, R30 ;  /* 0x00000004031e7825 */ /* 0x001fce00078e021e */
[----:B------:R-:W0:Y:S01]  /*0300*/  LDC.64 R198, c[0x0][0x3a0] ;  /* 0x0000e800ffc67b82 */ /* 0x000e220000000a00 */
[----:B------:R-:W0:Y:S01]  /*0310*/  LDG.E R197, desc[UR10][R30.64] ;  /* 0x0000000a1ec57981 */ /* 0x000e22000c1e1900 */
[----:B--2---:R-:W-:-:S06]  /*0320*/  IMAD.WIDE R32, R5, 0x4, R30 ;  /* 0x0000000405207825 */ /* 0x004fcc00078e021e */
[----:B------:R-:W2:Y:S01]  /*0330*/  LDC.64 R186, c[0x0][0x3e8] ;  /* 0x0000fa00ffba7b82 */ /* 0x000ea20000000a00 */
[----:B------:R-:W4:Y:S01]  /*0340*/  LDG.E R193, desc[UR10][R32.64] ;  /* 0x0000000a20c17981 */ /* 0x000f22000c1e1900 */
[----:B------:R-:W-:-:S04]  /*0350*/  IMAD.WIDE R34, R5, 0x4, R32 ;  /* 0x0000000405227825 */ /* 0x000fc800078e0220 */
[----:B---3--:R-:W-:Y:S01]  /*0360*/  IMAD.WIDE R6, R3, 0x4, R6 ;  /* 0x0000000403067825 */ /* 0x008fe200078e0206 */
[----:B------:R-:W3:Y:S03]  /*0370*/  LDG.E R183, desc[UR10][R34.64] ;  /* 0x0000000a22b77981 */ /* 0x000ee6000c1e1900 */
[C---:B------:R-:W-:Y:S01]  /*0380*/  IMAD.WIDE R36, R5.reuse, 0x4, R34 ;  /* 0x0000000405247825 */ /* 0x040fe200078e0222 */
[----:B------:R-:W2:Y:S03]  /*0390*/  LDG.E R173, desc[UR10][R6.64] ;  /* 0x0000000a06ad7981 */ /* 0x000ea6000c1e1900 */
[C---:B------:R-:W-:Y:S01]  /*03a0*/  IMAD.WIDE R8, R5.reuse, 0x4, R6 ;  /* 0x0000000405087825 */ /* 0x040fe200078e0206 */
[----:B------:R-:W2:Y:S03]  /*03b0*/  LDG.E R175, desc[UR10][R36.64] ;  /* 0x0000000a24af7981 */ /* 0x000ea6000c1e1900 */
[C---:B------:R-:W-:Y:S01]  /*03c0*/  IMAD.WIDE R38, R5.reuse, 0x4, R36 ;  /* 0x0000000405267825 */ /* 0x040fe200078e0224 */
[----:B------:R-:W2:Y:S03]  /*03d0*/  LDG.E R163, desc[UR10][R8.64] ;  /* 0x0000000a08a37981 */ /* 0x000ea6000c1e1900 */
[C---:B------:R-:W-:Y:S01]  /*03e0*/  IMAD.WIDE R10, R5.reuse, 0x4, R8 ;  /* 0x00000004050a7825 */ /* 0x040fe200078e0208 */
[----:B------:R-:W2:Y:S03]  /*03f0*/  LDG.E R165, desc[UR10][R38.64] ;  /* 0x0000000a26a57981 */ /* 0x000ea6000c1e1900 */
[C---:B------:R-:W-:Y:S01]  /*0400*/  IMAD.WIDE R40, R5.reuse, 0x4, R38 ;  /* 0x0000000405287825 */ /* 0x040fe200078e0226 */
[----:B------:R1:W2:Y:S03]  /*0410*/  LDG.E R153, desc[UR10][R10.64] ;  /* 0x0000000a0a997981 */ /* 0x0002a6000c1e1900 */
[C---:B------:R-:W-:Y:S01]  /*0420*/  IMAD.WIDE R12, R5.reuse, 0x4, R10 ;  /* 0x00000004050c7825 */ /* 0x040fe200078e020a */
[----:B------:R1:W2:Y:S03]  /*0430*/  LDG.E R155, desc[UR10][R40.64] ;  /* 0x0000000a289b7981 */ /* 0x0002a6000c1e1900 */
[C---:B------:R-:W-:Y:S01]  /*0440*/  IMAD.WIDE R42, R5.reuse, 0x4, R40 ;  /* 0x00000004052a7825 */ /* 0x040fe200078e0228 */
[----:B------:R-:W2:Y:S01]  /*0450*/  LDG.E R143, desc[UR10][R12.64] ;  /* 0x0000000a0c8f7981 */ /* 0x000ea2000c1e1900 */
[----:B-1----:R-:W1:Y:S02]  /*0460*/  LDC.64 R10, c[0x0][0x498] ;  /* 0x00012600ff0a7b82 */ /* 0x002e640000000a00 */
[C---:B------:R-:W-:Y:S01]  /*0470*/  IMAD.WIDE R14, R5.reuse, 0x4, R12 ;  /* 0x00000004050e7825 */ /* 0x040fe200078e020c */
[----:B------:R-:W2:Y:S03]  /*0480*/  LDG.E R145, desc[UR10][R42.64] ;  /* 0x0000000a2a917981 */ /* 0x000ea6000c1e1900 */
[C---:B------:R-:W-:Y:S01]  /*0490*/  IMAD.WIDE R44, R5.reuse, 0x4, R42 ;  /* 0x00000004052c7825 */ /* 0x040fe200078e022a */
[----:B------:R-:W2:Y:S01]  /*04a0*/  LDG.E R133, desc[UR10][R14.64] ;  /* 0x0000000a0e857981 */ /* 0x000ea2000c1e1900 */
[----:B------:R-:W1:Y:S02]  /*04b0*/  LDC.64 R40, c[0x0][0x398] ;  /* 0x0000e600ff287b82 */ /* 0x000e640000000a00 */
[C---:B------:R-:W-:Y:S01]  /*04c0*/  IMAD.WIDE R16, R5.reuse, 0x4, R14 ;  /* 0x0000000405107825 */ /* 0x040fe200078e020e */
[----:B------:R-:W2:Y:S03]  /*04d0*/  LDG.E R135, desc[UR10][R44.64] ;  /* 0x0000000a2c877981 */ /* 0x000ea6000c1e1900 */
[C---:B------:R-:W-:Y:S01]  /*04e0*/  IMAD.WIDE R46, R5.reuse, 0x4, R44 ;  /* 0x00000004052e7825 */ /* 0x040fe200078e022c */
[----:B------:R1:W2:Y:S03]  /*04f0*/  LDG.E R123, desc[UR10][R16.64] ;  /* 0x0000000a107b7981 */ /* 0x0002a6000c1e1900 */
[C---:B------:R-:W-:Y:S01]  /*0500*/  IMAD.WIDE R18, R5.reuse, 0x4, R16 ;  /* 0x0000000405127825 */ /* 0x040fe200078e0210 */
[----:B------:R-:W2:Y:S03]  /*0510*/  LDG.E R125, desc[UR10][R46.64] ;  /* 0x0000000a2e7d7981 */ /* 0x000ea6000c1e1900 */
[C---:B------:R-:W-:Y:S01]  /*0520*/  IMAD.WIDE R48, R5.reuse, 0x4, R46 ;  /* 0x0000000405307825 */ /* 0x040fe200078e022e */
[----:B------:R-:W2:Y:S01]  /*0530*/  LDG.E R113, desc[UR10][R18.64] ;  /* 0x0000000a12717981 */ /* 0x000ea2000c1e1900 */
[----:B-1----:R-:W1:Y:S02]  /*0540*/  LDC.64 R16, c[0x0][0x3b0] ;  /* 0x0000ec00ff107b82 */ /* 0x002e640000000a00 */
        /* <DEDUP_REMOVED lines=11> */
[----:B------:R-:W2:Y:S04]  /*0600*/  LDG.E R83, desc[UR10][R24.64] ;  /* 0x0000000a18537981 */ /* 0x000ea8000c1e1900 */
[----:B------:R-:W2:Y:S01]  /*0610*/  LDG.E R85, desc[UR10][R54.64] ;  /* 0x0000000a36557981 */ /* 0x000ea2000c1e1900 */
[----:B------:R-:W-:-:S05]  /*0620*/  IMAD.WIDE R56, R5, 0x4, R54 ;  /* 0x0000000405387825 */ /* 0x000fca00078e0236 */
[----:B------:R-:W2:Y:S01]  /*0630*/  LDG.E R75, desc[UR10][R56.64] ;  /* 0x0000000a384b7981 */ /* 0x000ea2000c1e1900 */
[----:B------:R-:W-:-:S05]  /*0640*/  IMAD.WIDE R58, R5, 0x4, R56 ;  /* 0x00000004053a7825 */ /* 0x000fca00078e0238 */
[----:B------:R-:W2:Y:S01]  /*0650*/  LDG.E R65, desc[UR10][R58.64] ;  /* 0x0000000a3a417981 */ /* 0x000ea2000c1e1900 */
[----:B------:R-:W-:-:S04]  /*0660*/  IMAD.WIDE R60, R5, 0x4, R58 ;  /* 0x00000004053c7825 */ /* 0x000fc800078e023a */
[C---:B------:R-:W-:Y:S02]  /*0670*/  IMAD.WIDE R62, R5.reuse, 0x4, R60 ;  /* 0x00000004053e7825 */ /* 0x040fe400078e023c */
[----:B------:R-:W2:Y:S02]  /*0680*/  LDG.E R61, desc[UR10][R60.64] ;  /* 0x0000000a3c3d7981 */ /* 0x000ea4000c1e1900 */
[C---:B------:R-:W-:Y:S02]  /*0690*/  IMAD.WIDE R38, R5.reuse, 0x4, R62 ;  /* 0x0000000405267825 */ /* 0x040fe400078e023e */
[----:B------:R-:W2:Y:S04]  /*06a0*/  LDG.E R45, desc[UR10][R62.64] ;  /* 0x0000000a3e2d7981 */ /* 0x000ea8000c1e1900 */
[----:B------:R1:W2:Y:S01]  /*06b0*/  LDG.E R47, desc[UR10][R38.64] ;  /* 0x0000000a262f7981 */ /* 0x0002a2000c1e1900 */
[----:B------:R-:W-:-:S05]  /*06c0*/  IMAD.WIDE R26, R5, 0x4, R24 ;  /* 0x00000004051a7825 */ /* 0x000fca00078e0218 */
[----:B------:R-:W2:Y:S01]  /*06d0*/  LDG.E R73, desc[UR10][R26.64] ;  /* 0x0000000a1a497981 */ /* 0x000ea2000c1e1900 */
        /* <DEDUP_REMOVED lines=8> */
[----:B------:R-:W-:-:S04]  /*0760*/  IMAD.WIDE R36, R5, 0x4, R34 ;  /* 0x0000000405247825 */ /* 0x000fc800078e0222 */
[C---:B-1----:R-:W-:Y:S02]  /*0770*/  IMAD.WIDE R38, R5.reuse, 0x4, R36 ;  /* 0x0000000405267825 */ /* 0x042fe400078e0224 */
[----:B------:R-:W2:Y:S02]  /*0780*/  LDG.E R37, desc[UR10][R36.64] ;  /* 0x0000000a24257981 */ /* 0x000ea4000c1e1900 */
[----:B------:R-:W-:Y:S02]  /*0790*/  IMAD.WIDE R8, R5, 0x4, R38 ;  /* 0x0000000405087825 */ /* 0x000fe400078e0226 */
[----:B------:R-:W2:Y:S04]  /*07a0*/  LDG.E R19, desc[UR10][R38.64] ;  /* 0x0000000a26137981 */ /* 0x000ea8000c1e1900 */
[----:B------:R1:W2:Y:S01]  /*07b0*/  LDG.E R15, desc[UR10][R8.64] ;  /* 0x0000000a080f7981 */ /* 0x0002a2000c1e1900 */
[----:B------:R-:W-:-:S05]  /*07c0*/  IMAD.WIDE R6, R3, 0x4, R40 ;  /* 0x0000000403067825 */ /* 0x000fca00078e0228 */
[----:B------:R1:W2:Y:S02]  /*07d0*/  LDG.E R4, desc[UR10][R6.64] ;  /* 0x0000000a06047981 */ /* 0x0002a4000c1e1900 */
[----:B-1----:R-:W1:Y:S08]  /*07e0*/  LDC.64 R8, c[0x0][0x490] ;  /* 0x00012400ff087b82 */ /* 0x002e700000000a00 */
[----:B------:R-:W1:Y:S01]  /*07f0*/  LDC.64 R6, c[0x0][0x488] ;  /* 0x00012200ff067b82 */ /* 0x000e620000000a00 */
[----:B------:R-:W-:-:S05]  /*0800*/  IMAD.WIDE R10, R3, 0x8, R10 ;  /* 0x00000008030a7825 */ /* 0x000fca00078e020a */
[----:B------:R2:W5:Y:S01]  /*0810*/  LDG.E.64 R194, desc[UR10][R10.64] ;  /* 0x0000000a0ac27981 */ /* 0x000562000c1e1b00 */
[----:B------:R-:W-:-:S05]  /*0820*/  IMAD.WIDE R20, R5, 0x8, R10 ;  /* 0x0000000805147825 */ /* 0x000fca00078e020a */
[----:B------:R-:W5:Y:S01]  /*0830*/  LDG.E.64 R184, desc[UR10][R20.64] ;  /* 0x0000000a14b87981 */ /* 0x000f62000c1e1b00 */
[----:B-1----:R-:W-:-:S05]  /*0840*/  IMAD.WIDE R8, R3, 0x8, R8 ;  /* 0x0000000803087825 */ /* 0x002fca00078e0208 */
[----:B------:R1:W5:Y:S01]  /*0850*/  LDG.E.64 R188, desc[UR10][R8.64] ;  /* 0x0000000a08bc7981 */ /* 0x000362000c1e1b00 */
[----:B------:R-:W-:-:S04]  /*0860*/  IMAD.WIDE R6, R3, 0x8, R6 ;  /* 0x0000000803067825 */ /* 0x000fc800078e0206 */
[C---:B------:R-:W-:Y:S01]  /*0870*/  IMAD.WIDE R26, R5.reuse, 0x8, R20 ;  /* 0x00000008051a7825 */ /* 0x040fe200078e0214 */
[----:B------:R-:W5:Y:S04]  /*0880*/  LDG.E.64 R190, desc[UR10][R6.64] ;  /* 0x0000000a06be7981 */ /* 0x000f68000c1e1b00 */
[----:B------:R-:W5:Y:S01]  /*0890*/  LDG.E.64 R176, desc[UR10][R26.64] ;  /* 0x0000000a1ab07981 */ /* 0x000f62000c1e1b00 */
[----:B------:R-:W-:-:S05]  /*08a0*/  IMAD.WIDE R28, R5, 0x8, R26 ;  /* 0x00000008051c7825 */ /* 0x000fca00078e021a */
[----:B------:R-:W5:Y:S01]  /*08b0*/  LDG.E.64 R166, desc[UR10][R28.64] ;  /* 0x0000000a1ca67981 */ /* 0x000f62000c1e1b00 */
[----:B0-----:R-:W-:-:S06]  /*08c0*/  IMAD.WIDE R196, R197, 0x8, R198 ;  /* 0x00000008c5c47825 */ /* 0x001fcc00078e02c6 */
[----:B------:R-:W2:Y:S01]  /*08d0*/  LDG.E.64 R196, desc[UR10][R196.64] ;  /* 0x0000000ac4c47981 */ /* 0x000ea2000c1e1b00 */
[----:B----4-:R-:W-:-:S04]  /*08e0*/  IMAD.WIDE R192, R193, 0x8, R198 ;  /* 0x00000008c1c07825 */ /* 0x010fc800078e02c6 */
[--C-:B---3--:R-:W-:Y:S02]  /*08f0*/  IMAD.WIDE R182, R183, 0x8, R198.reuse ;  /* 0x00000008b7b67825 */ /* 0x108fe400078e02c6 */
[----:B------:R-:W3:Y:S04]  /*0900*/  LDG.E.64 R192, desc[UR10][R192.64] ;  /* 0x0000000ac0c07981 */ /* 0x000ee8000c1e1b00 */
[----:B------:R-:W4:Y:S01]  /*0910*/  LDG.E.64 R182, desc[UR10][R182.64] ;  /* 0x0000000ab6b67981 */ /* 0x000f22000c1e1b00 */
[----:B--2---:R-:W-:-:S06]  /*0920*/  IMAD.WIDE R174, R175, 0x8, R198 ;  /* 0x00000008afae7825 */ /* 0x004fcc00078e02c6 */
[----:B------:R-:W2:Y:S01]  /*0930*/  LDG.E.64 R174, desc[UR10][R174.64] ;  /* 0x0000000aaeae7981 */ /* 0x000ea2000c1e1b00 */
[----:B------:R-:W-:-:S06]  /*0940*/  IMAD.WIDE R164, R165, 0x8, R198 ;  /* 0x00000008a5a47825 */ /* 0x000fcc00078e02c6 */
[----:B------:R-:W2:Y:S01]  /*0950*/  LDG.E.64 R164, desc[UR10][R164.64] ;  /* 0x0000000aa4a47981 */ /* 0x000ea2000c1e1b00 */
[----:B------:R-:W-:-:S06]  /*0960*/  IMAD.WIDE R154, R155, 0x8, R198 ;  /* 0x000000089b9a7825 */ /* 0x000fcc00078e02c6 */
[----:B------:R-:W2:Y:S01]  /*0970*/  LDG.E.64 R154, desc[UR10][R154.64] ;  /* 0x0000000a9a9a7981 */ /* 0x000ea2000c1e1b00 */
[----:B------:R-:W-:-:S04]  /*0980*/  IMAD.WIDE R144, R145, 0x8, R198 ;  /* 0x0000000891907825 */ /* 0x000fc800078e02c6 */
[--C-:B------:R-:W-:Y:S02]  /*0990*/  IMAD.WIDE R134, R135, 0x8, R198.reuse ;  /* 0x0000000887867825 */ /* 0x100fe400078e02c6 */
[----:B------:R-:W2:Y:S02]  /*09a0*/  LDG.E.64 R144, desc[UR10][R144.64] ;  /* 0x0000000a90907981 */ /* 0x000ea4000c1e1b00 */
[----:B------:R-:W-:Y:S02]  /*09b0*/  IMAD.WIDE R124, R125, 0x8, R198 ;  /* 0x000000087d7c7825 */ /* 0x000fe400078e02c6 */
[----:B------:R-:W2:Y:S02]  /*09c0*/  LDG.E.64 R134, desc[UR10][R134.64] ;  /* 0x0000000a86867981 */ /* 0x000ea4000c1e1b00 */
[----:B------:R-:W-:Y:S02]  /*09d0*/  IMAD.WIDE R172, R173, 0x8, R16 ;  /* 0x00000008adac7825 */ /* 0x000fe400078e0210 */
[----:B------:R-:W2:Y:S02]  /*09e0*/  LDG.E.64 R124, desc[UR10][R124.64] ;  /* 0x0000000a7c7c7981 */ /* 0x000ea4000c1e1b00 */
[----:B------:R-:W-:-:S02]  /*09f0*/  IMAD.WIDE R114, R115, 0x8, R198 ;  /* 0x0000000873727825 */ /* 0x000fc400078e02c6 */
[----:B------:R-:W5:Y:S02]  /*0a00*/  LDG.E.64 R172, desc[UR10][R172.64] ;  /* 0x0000000aacac7981 */ /* 0x000f64000c1e1b00 */
[--C-:B------:R-:W-:Y:S02]  /*0a10*/  IMAD.WIDE R104, R105, 0x8, R198.reuse ;  /* 0x0000000869687825 */ /* 0x100fe400078e02c6 */
[----:B------:R-:W2:Y:S02]  /*0a20*/  LDG.E.64 R114, desc[UR10][R114.64] ;  /* 0x0000000a72727981 */ /* 0x000ea4000c1e1b00 */
[--C-:B------:R-:W-:Y:S02]  /*0a30*/  IMAD.WIDE R94, R95, 0x8, R198.reuse ;  /* 0x000000085f5e7825 */ /* 0x100fe400078e02c6 */
[----:B------:R-:W2:Y:S02]  /*0a40*/  LDG.E.64 R104, desc[UR10][R104.64] ;  /* 0x0000000a68687981 */ /* 0x000ea4000c1e1b00 */
[----:B------:R-:W-:-:S02]  /*0a50*/  IMAD.WIDE R84, R85, 0x8, R198 ;  /* 0x0000000855547825 */ /* 0x000fc400078e02c6 */
[----:B------:R-:W2:Y:S02]  /*0a60*/  LDG.E.64 R94, desc[UR10][R94.64] ;  /* 0x0000000a5e5e7981 */ /* 0x000ea4000c1e1b00 */
        /* <DEDUP_REMOVED lines=11> */
[----:B------:R-:W2:Y:S04]  /*0b20*/  LDG.E.64 R34, desc[UR10][R34.64] ;  /* 0x0000000a22227981 */ /* 0x000ea8000c1e1b00 */
[----:B------:R-:W3:Y:S01]  /*0b30*/  LDG.E.64 R198, desc[UR10][R198.64] ;  /* 0x0000000ac6c67981 */ /* 0x000ee2000c1e1b00 */
[----:B------:R-:W-:-:S04]  /*0b40*/  IMAD.WIDE R162, R163, 0x8, R16 ;  /* 0x00000008a3a27825 */ /* 0x000fc800078e0210 */
[--C-:B------:R-:W-:Y:S02]  /*0b50*/  IMAD.WIDE R152, R153, 0x8, R16.reuse ;  /* 0x0000000899987825 */ /* 0x100fe400078e0210 */
[----:B------:R-:W5:Y:S02]  /*0b60*/  LDG.E.64 R162, desc[UR10][R162.64] ;  /* 0x0000000aa2a27981 */ /* 0x000f64000c1e1b00 */
[--C-:B------:R-:W-:Y:S02]  /*0b70*/  IMAD.WIDE R142, R143, 0x8, R16.reuse ;  /* 0x000000088f8e7825 */ /* 0x100fe400078e0210 */
[----:B------:R-:W5:Y:S02]  /*0b80*/  LDG.E.64 R152, desc[UR10][R152.64] ;  /* 0x0000000a98987981 */ /* 0x000f64000c1e1b00 */
[--C-:B------:R-:W-:Y:S02]  /*0b90*/  IMAD.WIDE R132, R133, 0x8, R16.reuse ;  /* 0x0000000885847825 */ /* 0x100fe400078e0210 */
[----:B------:R-:W5:Y:S02]  /*0ba0*/  LDG.E.64 R142, desc[UR10][R142.64] ;  /* 0x0000000a8e8e7981 */ /* 0x000f64000c1e1b00 */
[----:B------:R-:W-:-:S02]  /*0bb0*/  IMAD.WIDE R32, R13, 0x8, R16 ;  /* 0x000000080d207825 */ /* 0x000fc400078e0210 */
[----:B------:R-:W5:Y:S02]  /*0bc0*/  LDG.E.64 R132, desc[UR10][R132.64] ;  /* 0x0000000a84847981 */ /* 0x000f64000c1e1b00 */
[----:B------:R-:W-:Y:S02]  /*0bd0*/  IMAD.WIDE R12, R5, 0x8, R6 ;  /* 0x00000008050c7825 */ /* 0x000fe400078e0206 */
[----:B------:R-:W5:Y:S02]  /*0be0*/  LDG.E.64 R32, desc[UR10][R32.64] ;  /* 0x0000000a20207981 */ /* 0x000f64000c1e1b00 */
[--C-:B------:R-:W-:Y:S02]  /*0bf0*/  IMAD.WIDE R122, R123, 0x8, R16.reuse ;  /* 0x000000087b7a7825 */ /* 0x100fe400078e0210 */
[----:B------:R0:W5:Y:S02]  /*0c00*/  LDG.E.64 R180, desc[UR10][R12.64] ;  /* 0x0000000a0cb47981 */ /* 0x000164000c1e1b00 */
[----:B------:R-:W-:-:S02]  /*0c10*/  IMAD.WIDE R112, R113, 0x8, R16 ;  /* 0x0000000871707825 */ /* 0x000fc400078e0210 */
[----:B------:R-:W5:Y:S02]  /*0c20*/  LDG.E.64 R122, desc[UR10][R122.64] ;  /* 0x0000000a7a7a7981 */ /* 0x000f64000c1e1b00 */
[--C-:B------:R-:W-:Y:S02]  /*0c30*/  IMAD.WIDE R102, R103, 0x8, R16.reuse ;  /* 0x0000000867667825 */ /* 0x100fe400078e0210 */
[----:B------:R-:W5:Y:S02]  /*0c40*/  LDG.E.64 R112, desc[UR10][R112.64] ;  /* 0x0000000a70707981 */ /* 0x000f64000c1e1b00 */
[--C-:B------:R-:W-:Y:S02]  /*0c50*/  IMAD.WIDE R92, R93, 0x8, R16.reuse ;  /* 0x000000085d5c7825 */ /* 0x100fe400078e0210 */
[----:B------:R-:W5:Y:S02]  /*0c60*/  LDG.E.64 R102, desc[UR10][R102.64] ;  /* 0x0000000a66667981 */ /* 0x000f64000c1e1b00 */
        /* <DEDUP_REMOVED lines=16> */
[C---:B------:R-:W-:Y:S02]  /*0d70*/  IMAD.WIDE R14, R5.reuse, 0x8, R8 ;  /* 0x00000008050e7825 */ /* 0x040fe400078e0208 */
[----:B------:R-:W5:Y:S02]  /*0d80*/  LDG.E.64 R16, desc[UR10][R16.64] ;  /* 0x0000000a10107981 */ /* 0x000f64000c1e1b00 */
[----:B------:R-:W-:-:S02]  /*0d90*/  IMAD.WIDE R10, R5, 0x8, R12 ;  /* 0x00000008050a7825 */ /* 0x000fc400078e020c */
[----:B------:R0:W5:Y:S02]  /*0da0*/  LDG.E.64 R178, desc[UR10][R14.64] ;  /* 0x0000000a0eb27981 */ /* 0x000164000c1e1b00 */
[C---:B------:R-:W-:Y:S02]  /*0db0*/  IMAD.WIDE R22, R5.reuse, 0x8, R14 ;  /* 0x0000000805167825 */ /* 0x040fe400078e020e */
[----:B------:R0:W5:Y:S02]  /*0dc0*/  LDG.E.64 R170, desc[UR10][R10.64] ;  /* 0x0000000a0aaa7981 */ /* 0x000164000c1e1b00 */
[C---:B-1----:R-:W-:Y:S02]  /*0dd0*/  IMAD.WIDE R8, R5.reuse, 0x8, R10 ;  /* 0x0000000805087825 */ /* 0x042fe400078e020a */
[----:B------:R1:W5:Y:S02]  /*0de0*/  LDG.E.64 R168, desc[UR10][R22.64] ;  /* 0x0000000a16a87981 */ /* 0x000364000c1e1b00 */
[----:B0-----:R-:W-:-:S02]  /*0df0*/  IMAD.WIDE R12, R5, 0x8, R22 ;  /* 0x00000008050c7825 */ /* 0x001fc400078e0216 */
[----:B------:R0:W5:Y:S02]  /*0e00*/  LDG.E.64 R160, desc[UR10][R8.64] ;  /* 0x0000000a08a07981 */ /* 0x000164000c1e1b00 */
[C---:B------:R-:W-:Y:S02]  /*0e10*/  IMAD.WIDE R14, R5.reuse, 0x8, R8 ;  /* 0x00000008050e7825 */ /* 0x040fe400078e0208 */
[----:B------:R0:W5:Y:S02]  /*0e20*/  LDG.E.64 R158, desc[UR10][R12.64] ;  /* 0x0000000a0c9e7981 */ /* 0x000164000c1e1b00 */
[----:B------:R-:W-:Y:S02]  /*0e30*/  IMAD.WIDE R186, R4, 0x8, R186 ;  /* 0x0000000804ba7825 */ /* 0x000fe400078e02ba */
[----:B------:R0:W5:Y:S02]  /*0e40*/  LDG.E.64 R150, desc[UR10][R14.64] ;  /* 0x0000000a0e967981 */ /* 0x000164000c1e1b00 */
[----:B------:R-:W-:-:S02]  /*0e50*/  IMAD.WIDE R10, R5, 0x8, R12 ;  /* 0x00000008050a7825 */ /* 0x000fc400078e020c */
[----:B------:R-:W2:Y:S02]  /*0e60*/  LDG.E.64 R6, desc[UR10][R186.64] ;  /* 0x0000000aba067981 */ /* 0x000ea4000c1e1b00 */
[C---:B-1----:R-:W-:Y:S02]  /*0e70*/  IMAD.WIDE R22, R5.reuse, 0x8, R14 ;  /* 0x0000000805167825 */ /* 0x042fe400078e020e */
[----:B------:R1:W5:Y:S02]  /*0e80*/  LDG.E.64 R148, desc[UR10][R10.64] ;  /* 0x0000000a0a947981 */ /* 0x000364000c1e1b00 */
[C---:B------:R-:W-:Y:S02]  /*0e90*/  IMAD.WIDE R20, R5.reuse, 0x8, R28 ;  /* 0x0000000805147825 */ /* 0x040fe400078e021c */
[----:B------:R-:W5:Y:S02]  /*0ea0*/  LDG.E.64 R140, desc[UR10][R22.64] ;  /* 0x0000000a168c7981 */ /* 0x000f64000c1e1b00 */
[----:B0-----:R-:W-:-:S02]  /*0eb0*/  IMAD.WIDE R8, R5, 0x8, R10 ;  /* 0x0000000805087825 */ /* 0x001fc400078e020a */
[----:B------:R0:W5:Y:S02]  /*0ec0*/  LDG.E.64 R156, desc[UR10][R20.64] ;  /* 0x0000000a149c7981 */ /* 0x000164000c1e1b00 */
[C---:B------:R-:W-:Y:S02]  /*0ed0*/  IMAD.WIDE R12, R5.reuse, 0x8, R22 ;  /* 0x00000008050c7825 */ /* 0x040fe400078e0216 */
[----:B------:R0:W5:Y:S02]  /*0ee0*/  LDG.E.64 R138, desc[UR10][R8.64] ;  /* 0x0000000a088a7981 */ /* 0x000164000c1e1b00 */
[C---:B------:R-:W-:Y:S02]  /*0ef0*/  IMAD.WIDE R26, R5.reuse, 0x8, R20 ;  /* 0x00000008051a7825 */ /* 0x040fe400078e0214 */
[----:B------:R0:W5:Y:S02]  /*0f00*/  LDG.E.64 R130, desc[UR10][R12.64] ;  /* 0x0000000a0c827981 */ /* 0x000164000c1e1b00 */
[----:B------:R-:W-:-:S02]  /*0f10*/  IMAD.WIDE R14, R5, 0x8, R8 ;  /* 0x00000008050e7825 */ /* 0x000fc400078e0208 */
[----:B------:R-:W5:Y:S02]  /*0f20*/  LDG.E.64 R146, desc[UR10][R26.64] ;  /* 0x0000000a1a927981 */ /* 0x000f64000c1e1b00 */
[C---:B-1----:R-:W-:Y:S02]  /*0f30*/  IMAD.WIDE R10, R5.reuse, 0x8, R12 ;  /* 0x00000008050a7825 */ /* 0x042fe400078e020c */
[----:B------:R1:W5:Y:S02]  /*0f40*/  LDG.E.64 R128, desc[UR10][R14.64] ;  /* 0x0000000a0e807981 */ /* 0x000364000c1e1b00 */
[C---:B------:R-:W-:Y:S02]  /*0f50*/  IMAD.WIDE R28, R5.reuse, 0x8, R26 ;  /* 0x00000008051c7825 */ /* 0x040fe400078e021a */
[----:B------:R1:W5:Y:S02]  /*0f60*/  LDG.E.64 R120, desc[UR10][R10.64] ;  /* 0x0000000a0a787981 */ /* 0x000364000c1e1b00 */
[----:B0-----:R-:W-:-:S02]  /*0f70*/  IMAD.WIDE R20, R5, 0x8, R14 ;  /* 0x0000000805147825 */ /* 0x001fc400078e020e */
[----:B------:R-:W5:Y:S02]  /*0f80*/  LDG.E.64 R136, desc[UR10][R28.64] ;  /* 0x0000000a1c887981 */ /* 0x000f64000c1e1b00 */
        /* <DEDUP_REMOVED lines=10> */
[----:B------:R-:W-:-:S02]  /*1030*/  IMAD.WIDE R10, R5, 0x8, R12 ;  /* 0x00000008050a7825 */ /* 0x000fc400078e020c */
[----:B------:R-:W5:Y:S02]  /*1040*/  LDG.E.64 R116, desc[UR10][R22.64] ;  /* 0x0000000a16747981 */ /* 0x000f64000c1e1b00 */
[C---:B0-----:R-:W-:Y:S02]  /*1050*/  IMAD.WIDE R20, R5.reuse, 0x8, R14 ;  /* 0x0000000805147825 */ /* 0x041fe400078e020e */
        /* <DEDUP_REMOVED lines=15> */
[----:B----4-:R-:W-:-:S02]  /*1150*/  IMAD.WIDE R20, R5, 0x8, R14 ;  /* 0x0000000805147825 */ /* 0x010fc400078e020e */
        /* <DEDUP_REMOVED lines=10> */
[----:B------:R-:W5:Y:S02]  /*1200*/  LDG.E.64 R50, desc[UR10][R14.64] ;  /* 0x0000000a0e327981 */ /* 0x000f64000c1e1b00 */
[----:B------:R-:W-:-:S02]  /*1210*/  IMAD.WIDE R10, R5, 0x8, R12 ;  /* 0x00000008050a7825 */ /* 0x000fc400078e020c */
[----:B------:R0:W5:Y:S02]  /*1220*/  LDG.E.64 R66, desc[UR10][R28.64] ;  /* 0x0000000a1c427981 */ /* 0x000164000c1e1b00 */
[C---:B-1----:R-:W-:Y:S02]  /*1230*/  IMAD.WIDE R20, R5.reuse, 0x8, R14 ;  /* 0x0000000805147825 */ /* 0x042fe400078e020e */
[----:B------:R-:W5:Y:S02]  /*1240*/  LDG.E.64 R48, desc[UR10][R10.64] ;  /* 0x0000000a0a307981 */ /* 0x000f64000c1e1b00 */
[C---:B------:R-:W-:Y:S02]  /*1250*/  IMAD.WIDE R22, R5.reuse, 0x8, R28 ;  /* 0x0000000805167825 */ /* 0x040fe400078e021c */
[----:B------:R-:W5:Y:S02]  /*1260*/  LDG.E.64 R40, desc[UR10][R20.64] ;  /* 0x0000000a14287981 */ /* 0x000f64000c1e1b00 */
[----:B----4-:R-:W-:-:S02]  /*1270*/  IMAD.WIDE R8, R5, 0x8, R10 ;  /* 0x0000000805087825 */ /* 0x010fc400078e020a */
[----:B------:R1:W5:Y:S02]  /*1280*/  LDG.E.64 R56, desc[UR10][R22.64] ;  /* 0x0000000a16387981 */ /* 0x000364000c1e1b00 */
[C---:B0-----:R-:W-:Y:S02]  /*1290*/  IMAD.WIDE R12, R5.reuse, 0x8, R20 ;  /* 0x00000008050c7825 */ /* 0x041fe400078e0214 */
[----:B------:R3:W5:Y:S02]  /*12a0*/  LDG.E.64 R38, desc[UR10][R8.64] ;  /* 0x0000000a08267981 */ /* 0x000764000c1e1b00 */
[C---:B------:R-:W-:Y:S02]  /*12b0*/  IMAD.WIDE R26, R5.reuse, 0x8, R22 ;  /* 0x00000008051a7825 */ /* 0x040fe400078e0216 */
[----:B------:R-:W5:Y:S02]  /*12c0*/  LDG.E.64 R30, desc[UR10][R12.64] ;  /* 0x0000000a0c1e7981 */ /* 0x000f64000c1e1b00 */
[C---:B------:R-:W-:Y:S01]  /*12d0*/  IMAD.WIDE R28, R5.reuse, 0x8, R8 ;  /* 0x00000008051c7825 */ /* 0x040fe200078e0208 */
[----:B------:R-:W-:Y:S01]  /*12e0*/  BSSY.RECONVERGENT B2, `(.L_x_8) ;  /* 0x0000032000027945 */ /* 0x000fe20003800200 */
[----:B------:R-:W5:Y:S02]  /*12f0*/  LDG.E.64 R46, desc[UR10][R26.64] ;  /* 0x0000000a1a2e7981 */ /* 0x000f64000c1e1b00 */
[----:B-1----:R-:W-:-:S04]  /*1300*/  IMAD.WIDE R22, R5, 0x8, R12 ;  /* 0x0000000805167825 */ /* 0x002fc800078e020c */
[C---:B------:R-:W-:Y:S02]  /*1310*/  IMAD.WIDE R10, R5.reuse, 0x8, R28 ;  /* 0x00000008050a7825 */ /* 0x040fe400078e021c */
[----:B------:R-:W5:Y:S04]  /*1320*/  LDG.E.64 R28, desc[UR10][R28.64] ;  /* 0x0000000a1c1c7981 */ /* 0x000f68000c1e1b00 */
[----:B------:R-:W5:Y:S01]  /*1330*/  LDG.E.64 R22, desc[UR10][R22.64] ;  /* 0x0000000a16167981 */ /* 0x000f62000c1e1b00 */
[----:B------:R-:W-:-:S03]  /*1340*/  IMAD.WIDE R218, R5, 0x8, R26 ;  /* 0x0000000805da7825 */ /* 0x000fc600078e021a */
[----:B------:R-:W5:Y:S01]  /*1350*/  LDG.E.64 R20, desc[UR10][R10.64] ;  /* 0x0000000a0a147981 */ /* 0x000f62000c1e1b00 */
[----:B---3--:R-:W-:-:S03]  /*1360*/  DADD R8, R198, R196 ;  /* 0x00000000c6087229 */ /* 0x008fc600000000c4 */
[----:B------:R0:W5:Y:S05]  /*1370*/  LDG.E.64 R36, desc[UR10][R218.64] ;  /* 0x0000000ada247981 */ /* 0x00016a000c1e1b00 */
[----:B------:R-:W-:-:S08]  /*1380*/  DADD R8, R192, R8 ;  /* 0x00000000c0087229 */ /* 0x000fd00000000008 */
[----:B------:R-:W-:-:S08]  /*1390*/  DADD R8, R182, R8 ;  /* 0x00000000b6087229 */ /* 0x000fd00000000008 */
[----:B--2---:R-:W-:-:S08]  /*13a0*/  DADD R8, R174, R8 ;  /* 0x00000000ae087229 */ /* 0x004fd00000000008 */
[----:B------:R-:W-:-:S08]  /*13b0*/  DADD R8, R164, R8 ;  /* 0x00000000a4087229 */ /* 0x000fd00000000008 */
[----:B------:R-:W-:-:S08]  /*13c0*/  DADD R8, R154, R8 ;  /* 0x000000009a087229 */ /* 0x000fd00000000008 */
[----:B------:R-:W-:-:S08]  /*13d0*/  DADD R8, R144, R8 ;  /* 0x0000000090087229 */ /* 0x000fd00000000008 */
[----:B------:R-:W-:-:S08]  /*13e0*/  DADD R8, R134, R8 ;  /* 0x0000000086087229 */ /* 0x000fd00000000008 */
[----:B------:R-:W-:Y:S01]  /*13f0*/  DADD R8, R124, R8 ;  /* 0x000000007c087229 */ /* 0x000fe20000000008 */
[----:B------:R-:W-:-:S05]  /*1400*/  IMAD.WIDE R14, R5, 0x8, R218 ;  /* 0x00000008050e7825 */ /* 0x000fca00078e02da */
[----:B------:R1:W5:Y:S02]  /*1410*/  LDG.E.64 R26, desc[UR10][R14.64] ;  /* 0x0000000a0e1a7981 */ /* 0x000364000c1e1b00 */
[----:B------:R-:W-:-:S08]  /*1420*/  DADD R8, R114, R8 ;  /* 0x0000000072087229 */ /* 0x000fd00000000008 */
[----:B------:R-:W-:Y:S02]  /*1430*/  DADD R8, R104, R8 ;  /* 0x0000000068087229 */ /* 0x000fe40000000008 */
[----:B------:R-:W-:-:S08]  /*1440*/  DADD R6, -R6, 1 ;  /* 0x3ff0000006067429 */ /* 0x000fd00000000100 */
[----:B------:R-:W-:-:S08]  /*1450*/  DMUL R6, R6, 0.5 ;  /* 0x3fe0000006067828 */ /* 0x000fd00000000000 */
[----:B0-----:R-:W-:Y:S02]  /*1460*/  DFMA R218, R214, R6, UR36 ;  /* 0x00000024d6da7e2b */ /* 0x001fe40008000006 */
[----:B------:R-:W-:-:S04]  /*1470*/  DADD R8, R94, R8 ;  /* 0x000000005e087229 */ /* 0x000fc80000000008 */
[----:B------:R-:W0:Y:S04]  /*1480*/  MUFU.RCP64H R11, R219 ;  /* 0x000000db000b7308 */ /* 0x000e280000001800 */
[----:B------:R-:W-:Y:S01]  /*1490*/  DADD R8, R84, R8 ;  /* 0x0000000054087229 */ /* 0x000fe20000000008 */
[----:B------:R-:W-:-:S07]  /*14a0*/  IADD3 R10, PT, PT, R219, 0x300402, RZ ;  /* 0x00300402db0a7810 */ /* 0x000fce0007ffe0ff */
[----:B------:R-:W-:Y:S02]  /*14b0*/  DADD R8, R74, R8 ;  /* 0x000000004a087229 */ /* 0x000fe40000000008 */
[----:B0-----:R-:W-:-:S06]  /*14c0*/  DFMA R12, -R218, R10, 1 ;  /* 0x3ff00000da0c742b */ /* 0x001fcc000000010a */
[----:B------:R-:W-:Y:S02]  /*14d0*/  DADD R8, R64, R8 ;  /* 0x0000000040087229 */ /* 0x000fe40000000008 */
[----:B------:R-:W-:-:S06]  /*14e0*/  DFMA R12, R12, R12, R12 ;  /* 0x0000000c0c0c722b */ /* 0x000fcc000000000c */
[----:B------:R-:W-:Y:S01]  /*14f0*/  DADD R8, R54, R8 ;  /* 0x0000000036087229 */ /* 0x000fe20000000008 */
[----:B------:R-:W-:Y:S01]  /*1500*/  FSETP.GEU.AND P0, PT, |R10|, 5.8789094863358348022e-39, PT ;  /* 0x004004020a00780b */ /* 0x000fe20003f0e200 */
[----:B------:R-:W-:-:S06]  /*1510*/  DFMA R12, R10, R12, R10 ;  /* 0x0000000c0a0c722b */ /* 0x000fcc000000000a */
[----:B------:R-:W-:Y:S02]  /*1520*/  DADD R8, R44, R8 ;  /* 0x000000002c087229 */ /* 0x000fe40000000008 */
[----:B------:R-:W-:Y:S02]  /*1530*/  DFMA R234, -R218, R12, 1 ;  /* 0x3ff00000daea742b */ /* 0x000fe4000000010c */
[----:B-1----:R-:W-:-:S06]  /*1540*/  DFMA R14, R216, R6, UR34 ;  /* 0x00000022d80e7e2b */ /* 0x002fcc0008000006 */
[----:B------:R-:W-:Y:S02]  /*1550*/  DFMA R234, R12, R234, R12 ;  /* 0x000000ea0cea722b */ /* 0x000fe4000000000c */
[----:B------:R-:W-:Y:S01]  /*1560*/  DADD R12, R34, R8 ;  /* 0x00000000220c7229 */ /* 0x000fe20000000008 */
[----:B------:R-:W-:Y:S10]  /*1570*/  @P0 BRA `(.L_x_9) ;  /* 0x0000000000200947 */ /* 0x000ff40003800000 */
[----:B------:R-:W-:Y:S01]  /*1580*/  LOP3.LUT R8, R219, 0x7fffffff, RZ, 0xc0, !PT ;  /* 0x7fffffffdb087812 */ /* 0x000fe200078ec0ff */
[----:B------:R-:W-:Y:S01]  /*1590*/  IMAD.MOV.U32 R10, RZ, RZ, R218 ;  /* 0x000000ffff0a7224 */ /* 0x000fe200078e00da */
[----:B------:R-:W-:Y:S01]  /*15a0*/  MOV R6, 0x15e0 ;  /* 0x000015e000067802 */ /* 0x000fe20000000f00 */
[----:B------:R-:W-:Y:S01]  /*15b0*/  IMAD.MOV.U32 R5, RZ, RZ, R219 ;  /* 0x000000ffff057224 */ /* 0x000fe200078e00db */
[----:B------:R-:W-:-:S07]  /*15c0*/  IADD3 R8, PT, PT, R8, -0x100000, RZ ;  /* 0xfff0000008087810 */ /* 0x000fce0007ffe0ff */
[----:B-----5:R-:W-:Y:S05]  /*15d0*/  CALL.REL.NOINC `($__internal_0_$__cuda_sm20_dblrcp_rn_slowpath_v3) ;  /* 0x000000b000887944 */ /* 0x020fea0003c00000 */
[----:B------:R-:W-:Y:S02]  /*15e0*/  IMAD.MOV.U32 R234, RZ, RZ, R8 ;  /* 0x000000ffffea7224 */ /* 0x000fe400078e0008 */
[----:B------:R-:W-:-:S07]  /*15f0*/  IMAD.MOV.U32 R235, RZ, RZ, R9 ;  /* 0x000000ffffeb7224 */ /* 0x000fce00078e0009 */
.L_x_9:
[----:B------:R-:W-:Y:S05]  /*1600*/  BSYNC.RECONVERGENT B2 ;  /* 0x0000000000027941 */ /* 0x000fea0003800200 */
.L_x_8:
[----:B------:R-:W-:Y:S01]  /*1610*/  DADD R220, -R234, 8 ;  /* 0x40200000eadc7429 */ /* 0x000fe20000000100 */
[----:B------:R-:W-:Y:S01]  /*1620*/  MOV R6, 0x1 ;  /* 0x0000000100067802 */ /* 0x000fe20000000f00 */
[----:B------:R-:W-:Y:S04]  /*1630*/  BSSY.RECONVERGENT B2, `(.L_x_10) ;  /* 0x0000018000027945 */ /* 0x000fe80003800200 */
[----:B------:R-:W0:Y:S02]  /*1640*/  MUFU.RCP64H R7, R221 ;  /* 0x000000dd00077308 */ /* 0x000e240000001800 */
[----:B0-----:R-:W-:-:S08]  /*1650*/  DFMA R8, -R220, R6, 1 ;  /* 0x3ff00000dc08742b */ /* 0x001fd00000000106 */
[----:B------:R-:W-:-:S08]  /*1660*/  DFMA R8, R8, R8, R8 ;  /* 0x000000080808722b */ /* 0x000fd00000000008 */
[----:B------:R-:W-:Y:S02]  /*1670*/  DFMA R8, R6, R8, R6 ;  /* 0x000000080608722b */ /* 0x000fe40000000006 */
[----:B------:R-:W-:-:S06]  /*1680*/  DADD R6, -R234, 2 ;  /* 0x40000000ea067429 */ /* 0x000fcc0000000100 */
[----:B------:R-:W-:Y:S02]  /*1690*/  DFMA R10, -R220, R8, 1 ;  /* 0x3ff00000dc0a742b */ /* 0x000fe40000000108 */
[----:B------:R-:W-:-:S06]  /*16a0*/  DMUL R218, R6, 8 ;  /* 0x4020000006da7828 */ /* 0x000fcc0000000000 */
[----:B------:R-:W-:-:S04]  /*16b0*/  DFMA R10, R8, R10, R8 ;  /* 0x0000000a080a722b */ /* 0x000fc80000000008 */
[----:B------:R-:W-:-:S04]  /*16c0*/  FSETP.GEU.AND P2, PT, |R219|, 6.5827683646048100446e-37, PT ;  /* 0x03600000db00780b */ /* 0x000fc80003f4e200 */
[----:B------:R-:W-:-:S08]  /*16d0*/  DMUL R232, R218, R10 ;  /* 0x0000000adae87228 */ /* 0x000fd00000000000 */
[----:B------:R-:W-:-:S08]  /*16e0*/  DFMA R6, -R220, R232, R218 ;  /* 0x000000e8dc06722b */ /* 0x000fd000000001da */
[----:B------:R-:W-:-:S10]  /*16f0*/  DFMA R232, R10, R6, R232 ;  /* 0x000000060ae8722b */ /* 0x000fd400000000e8 */
[----:B------:R-:W-:-:S05]  /*1700*/  FFMA R5, RZ, R221, R233 ;  /* 0x000000ddff057223 */ /* 0x000fca00000000e9 */
[----:B------:R-:W-:-:S13]  /*1710*/  FSETP.GT.AND P0, PT, |R5|, 1.469367938527859385e-39, PT ;  /* 0x001000000500780b */ /* 0x000fda0003f04200 */
[----:B------:R-:W-:Y:S05]  /*1720*/  @P0 BRA P2, `(.L_x_11) ;  /* 0x0000000000200947 */ /* 0x000fea0001000000 */
[----:B------:R-:W-:Y:S01]  /*1730*/  IMAD.MOV.U32 R8, RZ, RZ, R218 ;  /* 0x000000ffff087224 */ /* 0x000fe200078e00da */
[----:B------:R-:W-:Y:S01]  /*1740*/  MOV R218, R220 ;  /* 0x000000dc00da7202 */ /* 0x000fe20000000f00 */
[----:B------:R-:W-:Y:S01]  /*1750*/  IMAD.MOV.U32 R5, RZ, RZ, R219 ;  /* 0x000000ffff057224 */ /* 0x000fe200078e00db */
[----:B------:R-:W-:Y:S01]  /*1760*/  MOV R6, 0x1790 ;  /* 0x0000179000067802 */ /* 0x000fe20000000f00 */
[----:B------:R-:W-:-:S07]  /*1770*/  IMAD.MOV.U32 R7, RZ, RZ, R221 ;  /* 0x000000ffff077224 */ /* 0x000fce00078e00dd */
[----:B-----5:R-:W-:Y:S05]  /*1780*/  CALL.REL.NOINC `($__internal_1_$__cuda_sm20_div_rn_f64_full) ;  /* 0x000000b000c07944 */ /* 0x020fea0003c00000 */
[----:B------:R-:W-:Y:S01]  /*1790*/  IMAD.MOV.U32 R232, RZ, RZ, R8 ;  /* 0x000000ffffe87224 */ /* 0x000fe200078e0008 */
[----:B------:R-:W-:-:S07]  /*17a0*/  MOV R233, R9 ;  /* 0x0000000900e97202 */ /* 0x000fce0000000f00 */
.L_x_11:
[----:B------:R-:W-:Y:S05]  /*17b0*/  BSYNC.RECONVERGENT B2 ;  /* 0x0000000000027941 */ /* 0x000fea0003800200 */
.L_x_10:
[----:B------:R-:W0:Y:S01]  /*17c0*/  LDC.64 R6, c[0x0][0x4b8] ;  /* 0x00012e00ff067b82 */ /* 0x000e220000000a00 */
[----:B-----5:R-:W-:Y:S02]  /*17d0*/  DMUL R156, R156, R164 ;  /* 0x000000a49c9c7228 */ /* 0x020fe40000000000 */
[----:B------:R-:W-:Y:S02]  /*17e0*/  DMUL R146, R146, R154 ;  /* 0x0000009a92927228 */ /* 0x000fe40000000000 */
[----:B------:R-:W-:Y:S02]  /*17f0*/  DMUL R184, R184, R192 ;  /* 0x000000c0b8b87228 */ /* 0x000fe40000000000 */
[----:B------:R-:W-:Y:S01]  /*1800*/  DMUL R194, R194, R196 ;  /* 0x000000c4c2c27228 */ /* 0x000fe20000000000 */
[----:B------:R-:W1:Y:S01]  /*1810*/  LDC.64 R8, c[0x0][0x4b0] ;  /* 0x00012c00ff087b82 */ /* 0x000e620000000a00 */
[----:B------:R-:W-:Y:S02]  /*1820*/  DFMA R150, R150, R122, R156 ;  /* 0x0000007a9696722b */ /* 0x000fe4000000009c */
[----:B------:R-:W-:-:S02]  /*1830*/  DFMA R140, R140, R132, R146 ;  /* 0x000000848c8c722b */ /* 0x000fc40000000092 */
[----:B------:R-:W-:-:S03]  /*1840*/  DMUL R146, R126, R134 ;  /* 0x000000867e927228 */ /* 0x000fc60000000000 */
[----:B------:R-:W2:Y:S01]  /*1850*/  LDC.64 R10, c[0x0][0x4a8] ;  /* 0x00012a00ff0a7b82 */ /* 0x000ea20000000a00 */
[----:B------:R-:W-:Y:S02]  /*1860*/  DMUL R26, R26, R34 ;  /* 0x000000221a1a7228 */ /* 0x000fe40000000000 */
[----:B------:R-:W-:Y:S02]  /*1870*/  DFMA R172, R180, R172, R184 ;  /* 0x000000acb4ac722b */ /* 0x000fe400000000b8 */
[----:B------:R-:W-:Y:S02]  /*1880*/  DMUL R36, R36, R44 ;  /* 0x0000002c24247228 */ /* 0x000fe40000000000 */
[----:B------:R-:W-:Y:S01]  /*1890*/  DFMA R162, R190, R162, R194 ;  /* 0x000000a2bea2722b */ /* 0x000fe200000000c2 */
[----:B0-----:R-:W-:Y:S01]  /*18a0*/  IMAD.WIDE R6, R4, 0x8, R6 ;  /* 0x0000000804067825 */ /* 0x001fe200078e0206 */
[----:B------:R-:W-:Y:S01]  /*18b0*/  DMUL R166, R166, R174 ;  /* 0x000000aea6a67228 */ /* 0x000fe20000000000 */
[----:B------:R-:W0:Y:S01]  /*18c0*/  LDC.64 R218, c[0x0][0x4a0] ;  /* 0x00012800ffda7b82 */ /* 0x000e220000000a00 */
[----:B------:R-:W-:-:S02]  /*18d0*/  DMUL R176, R176, R182 ;  /* 0x000000b6b0b07228 */ /* 0x000fc40000000000 */
[----:B------:R3:W5:Y:S01]  /*18e0*/  LDG.E.64 R122, desc[UR10][R6.64] ;  /* 0x0000000a067a7981 */ /* 0x000762000c1e1b00 */
[C---:B-1----:R-:W-:Y:S01]  /*18f0*/  IMAD.WIDE R8, R4.reuse, 0x8, R8 ;  /* 0x0000000804087825 */ /* 0x042fe200078e0208 */
[----:B------:R-:W-:Y:S02]  /*1900*/  DFMA R18, R22, R18, R26 ;  /* 0x000000121612722b */ /* 0x000fe4000000001a */
[----:B------:R-:W-:Y:S02]  /*1910*/  DFMA R172, R178, R196, R172 ;  /* 0x000000c4b2ac722b */ /* 0x000fe400000000ac */
[----:B------:R1:W5:Y:S01]  /*1920*/  LDG.E.64 R126, desc[UR10][R8.64] ;  /* 0x0000000a087e7981 */ /* 0x000362000c1e1b00 */
[----:B------:R-:W-:Y:S01]  /*1930*/  DFMA R16, R30, R16, R36 ;  /* 0x000000101e10722b */ /* 0x000fe20000000024 */
[----:B---3--:R-:W1:Y:S01]  /*1940*/  MUFU.RCP64H R7, R15 ;  /* 0x0000000f00077308 */ /* 0x008e620000001800 */
[----:B------:R-:W-:Y:S01]  /*1950*/  IMAD.MOV.U32 R6, RZ, RZ, 0x1 ;  /* 0x00000001ff067424 */ /* 0x000fe200078e00ff */
[----:B------:R-:W-:Y:S01]  /*1960*/  DFMA R162, R188, R192, R162 ;  /* 0x000000c0bca2722b */ /* 0x000fe200000000a2 */
[----:B--2---:R-:W-:Y:S01]  /*1970*/  IMAD.WIDE R10, R4, 0x8, R10 ;  /* 0x00000008040a7825 */ /* 0x004fe200078e020a */
[----:B------:R-:W-:-:S02]  /*1980*/  DFMA R44, R20, R44, R18 ;  /* 0x0000002c142c722b */ /* 0x000fc40000000012 */
[----:B------:R-:W-:Y:S02]  /*1990*/  DFMA R152, R160, R152, R166 ;  /* 0x00000098a098722b */ /* 0x000fe400000000a6 */
[----:B------:R-:W-:Y:S01]  /*19a0*/  DFMA R34, R28, R34, R16 ;  /* 0x000000221c22722b */ /* 0x000fe20000000010 */
[----:B------:R2:W5:Y:S01]  /*19b0*/  LDG.E.64 R132, desc[UR10][R10.64] ;  /* 0x0000000a0a847981 */ /* 0x000562000c1e1b00 */
[----:B------:R-:W-:Y:S02]  /*19c0*/  DFMA R142, R170, R142, R176 ;  /* 0x0000008eaa8e722b */ /* 0x000fe400000000b0 */
[----:B------:R-:W-:Y:S02]  /*19d0*/  DMUL R106, R106, R114 ;  /* 0x000000726a6a7228 */ /* 0x000fe40000000000 */
[----:B------:R-:W-:Y:S02]  /*19e0*/  DMUL R56, R56, R64 ;  /* 0x0000004038387228 */ /* 0x000fe40000000000 */
[----:B------:R-:W-:-:S02]  /*19f0*/  DMUL R116, R116, R124 ;  /* 0x0000007c74747228 */ /* 0x000fc40000000000 */
[----:B------:R-:W-:Y:S02]  /*1a00*/  DMUL R86, R86, R94 ;  /* 0x0000005e56567228 */ /* 0x000fe40000000000 */
[----:B------:R-:W-:Y:S02]  /*1a10*/  DMUL R96, R96, R104 ;  /* 0x0000006860607228 */ /* 0x000fe40000000000 */
[----:B------:R-:W-:Y:S02]  /*1a20*/  DMUL R46, R46, R54 ;  /* 0x000000362e2e7228 */ /* 0x000fe40000000000 */
[----:B------:R-:W-:Y:S02]  /*1a30*/  DMUL R66, R66, R74 ;  /* 0x0000004a42427228 */ /* 0x000fe40000000000 */
[----:B------:R-:W-:Y:S01]  /*1a40*/  DMUL R76, R76, R84 ;  /* 0x000000544c4c7228 */ /* 0x000fe20000000000 */
[----:B------:R-:W-:Y:S01]  /*1a50*/  UMOV UR8, 0x55555555 ;  /* 0x5555555500087882 */ /* 0x000fe20000000000 */
[----:B-1----:R-:W-:Y:S01]  /*1a60*/  DFMA R8, -R14, R6, 1 ;  /* 0x3ff000000e08742b */ /* 0x002fe20000000106 */
[----:B------:R-:W-:Y:S01]  /*1a70*/  UMOV UR9, 0x3fd55555 ;  /* 0x3fd5555500097882 */ /* 0x000fe20000000000 */
[----:B------:R-:W-:Y:S01]  /*1a80*/  DMUL R156, R136, R144 ;  /* 0x00000090889c7228 */ /* 0x000fe20000000000 */
[----:B0-----:R-:W-:-:S05]  /*1a90*/  IMAD.WIDE R218, R4, 0x8, R218 ;  /* 0x0000000804da7825 */ /* 0x001fca00078e02da */
[----:B------:R-:W-:Y:S01]  /*1aa0*/  DFMA R8, R8, R8, R8 ;  /* 0x000000080808722b */ /* 0x000fe20000000008 */
[----:B------:R0:W5:Y:S01]  /*1ab0*/  LDG.E.64 R136, desc[UR10][R218.64] ;  /* 0x0000000ada887981 */ /* 0x000162000c1e1b00 */
[----:B------:R-:W-:-:S06]  /*1ac0*/  DADD R16, R162, R162 ;  /* 0x00000000a2107229 */ /* 0x000fcc00000000a2 */
[----:B------:R-:W-:Y:S02]  /*1ad0*/  DFMA R20, R6, R8, R6 ;  /* 0x000000080614722b */ /* 0x000fe40000000006 */
[----:B------:R-:W-:Y:S02]  /*1ae0*/  DADD R6, R198, R172 ;  /* 0x00000000c6067229 */ /* 0x000fe400000000ac */
[----:B--2---:R-:W-:Y:S02]  /*1af0*/  DMUL R10, R172, -4 ;  /* 0xc0100000ac0a7828 */ /* 0x004fe40000000000 */
[----:B------:R-:W-:Y:S02]  /*1b00*/  DFMA R112, R120, R112, R146 ;  /* 0x000000707870722b */ /* 0x000fe40000000092 */
[----:B------:R-:W-:Y:S02]  /*1b10*/  DMUL R8, R172, 11 ;  /* 0x40260000ac087828 */ /* 0x000fe40000000000 */
[----:B------:R-:W-:-:S02]  /*1b20*/  DFMA R152, R158, R182, R152 ;  /* 0x000000b69e98722b */ /* 0x000fc40000000098 */
[----:B------:R-:W-:Y:S02]  /*1b30*/  DADD R6, R162, R6 ;  /* 0x00000000a2067229 */ /* 0x000fe40000000006 */
[----:B------:R-:W-:Y:S02]  /*1b40*/  DFMA R18, R172, 2, R16 ;  /* 0x40000000ac12782b */ /* 0x000fe40000000010 */
[----:B------:R-:W-:Y:S02]  /*1b50*/  DFMA R142, R168, R174, R142 ;  /* 0x000000aea88e722b */ /* 0x000fe4000000008e */
[----:B------:R-:W-:Y:S02]  /*1b60*/  DFMA R16, R162, -4, R10 ;  /* 0xc0100000a210782b */ /* 0x000fe4000000000a */
[----:B------:R-:W-:Y:S02]  /*1b70*/  DFMA R102, R130, R102, R156 ;  /* 0x000000668266722b */ /* 0x000fe4000000009c */
[----:B------:R-:W-:-:S02]  /*1b80*/  DFMA R112, R118, R144, R112 ;  /* 0x000000907670722b */ /* 0x000fc40000000070 */
[----:B------:R-:W-:Y:S02]  /*1b90*/  DADD R172, R172, -R162 ;  /* 0x00000000acac7229 */ /* 0x000fe400000008a2 */
[C---:B------:R-:W-:Y:S02]  /*1ba0*/  DFMA R8, R198.reuse, -30, -R8 ;  /* 0xc03e0000c608782b */ /* 0x040fe40000000808 */
[----:B------:R-:W-:Y:S02]  /*1bb0*/  DFMA R198, R198, 12, R10 ;  /* 0x40280000c6c6782b */ /* 0x000fe4000000000a */
[----:B------:R-:W-:Y:S02]  /*1bc0*/  DADD R6, R152, R6 ;  /* 0x0000000098067229 */ /* 0x000fe40000000006 */
[----:B------:R-:W-:Y:S02]  /*1bd0*/  DADD R26, R142, R142 ;  /* 0x000000008e1a7229 */ /* 0x000fe4000000008e */
[----:B------:R-:W-:-:S02]  /*1be0*/  DFMA R22, R152, 2, R16 ;  /* 0x400000009816782b */ /* 0x000fc40000000010 */
[----:B------:R-:W-:Y:S02]  /*1bf0*/  DFMA R92, R100, R92, R106 ;  /* 0x0000005c645c722b */ /* 0x000fe4000000006a */
[----:B------:R-:W-:Y:S02]  /*1c00*/  DFMA R128, R128, R134, R102 ;  /* 0x000000868080722b */ /* 0x000fe40000000066 */
[----:B------:R-:W-:Y:S02]  /*1c10*/  DADD R18, -R152, R18 ;  /* 0x0000000098127229 */ /* 0x000fe40000000112 */
[----:B------:R-:W-:Y:S02]  /*1c20*/  DADD R172, R112, R172 ;  /* 0x0000000070ac7229 */ /* 0x000fe400000000ac */
[----:B------:R-:W-:Y:S02]  /*1c30*/  DFMA R16, R162, 4, R10 ;  /* 0x40100000a210782b */ /* 0x000fe4000000000a */
[----:B------:R-:W-:-:S02]  /*1c40*/  DFMA R138, R138, R164, R140 ;  /* 0x000000a48a8a722b */ /* 0x000fc4000000008c */
[C---:B------:R-:W-:Y:S02]  /*1c50*/  DFMA R10, R162.reuse, -11, R8 ;  /* 0xc0260000a20a782b */ /* 0x040fe40000000008 */
[----:B------:R-:W-:Y:S02]  /*1c60*/  DFMA R198, R162, -4, R198 ;  /* 0xc0100000a2c6782b */ /* 0x000fe400000000c6 */
[----:B------:R-:W-:Y:S02]  /*1c70*/  DADD R6, R142, R6 ;  /* 0x000000008e067229 */ /* 0x000fe40000000006 */
[----:B------:R-:W-:Y:S02]  /*1c80*/  DFMA R24, R50, R24, R56 ;  /* 0x000000183218722b */ /* 0x000fe40000000038 */
[--C-:B------:R-:W-:Y:S02]  /*1c90*/  DADD R22, R22, R26.reuse ;  /* 0x0000000016167229 */ /* 0x100fe4000000001a */
[----:B------:R-:W-:-:S02]  /*1ca0*/  DFMA R26, R152, -2, -R26 ;  /* 0xc0000000981a782b */ /* 0x000fc4000000081a */
[----:B------:R-:W-:Y:S02]  /*1cb0*/  DFMA R82, R110, R82, R116 ;  /* 0x000000526e52722b */ /* 0x000fe40000000074 */
[----:B------:R-:W-:Y:S02]  /*1cc0*/  DFMA R98, R98, R124, R92 ;  /* 0x0000007c6262722b */ /* 0x000fe4000000005c */
[----:B------:R-:W-:Y:S02]  /*1cd0*/  DADD R18, -R142, R18 ;  /* 0x000000008e127229 */ /* 0x000fe40000000112 */
[----:B------:R-:W-:Y:S02]  /*1ce0*/  DADD R172, -R128, R172 ;  /* 0x0000000080ac7229 */ /* 0x000fe400000001ac */
[----:B------:R-:W-:Y:S02]  /*1cf0*/  DFMA R148, R148, R154, R150 ;  /* 0x0000009a9494722b */ /* 0x000fe40000000096 */
[----:B------:R-:W-:-:S02]  /*1d00*/  DFMA R10, R152, -11, R10 ;  /* 0xc0260000980a782b */ /* 0x000fc4000000000a */
[----:B------:R-:W-:Y:S02]  /*1d10*/  DFMA R198, R152, -4, R198 ;  /* 0xc010000098c6782b */ /* 0x000fe400000000c6 */
[----:B------:R-:W-:Y:S02]  /*1d20*/  DADD R6, R138, R6 ;  /* 0x000000008a067229 */ /* 0x000fe40000000006 */
[----:B------:R-:W-:Y:S02]  /*1d30*/  DFMA R48, R48, R54, R24 ;  /* 0x000000363030722b */ /* 0x000fe40000000018 */
[----:B------:R-:W-:Y:S02]  /*1d40*/  DFMA R24, -R14, R20, 1 ;  /* 0x3ff000000e18742b */ /* 0x000fe40000000114 */
[----:B------:R-:W-:Y:S02]  /*1d50*/  DFMA R26, R138, 2, R26 ;  /* 0x400000008a1a782b */ /* 0x000fe4000000001a */
[----:B------:R-:W-:-:S02]  /*1d60*/  DFMA R72, R80, R72, R86 ;  /* 0x000000485048722b */ /* 0x000fc40000000056 */
[----:B------:R-:W-:Y:S02]  /*1d70*/  DFMA R108, R108, R114, R82 ;  /* 0x000000726c6c722b */ /* 0x000fe40000000052 */
[C---:B------:R-:W-:Y:S02]  /*1d80*/  DADD R18, -R138.reuse, R18 ;  /* 0x000000008a127229 */ /* 0x040fe40000000112 */
[----:B------:R-:W-:Y:S02]  /*1d90*/  DFMA R22, R138, 2, R22 ;  /* 0x400000008a16782b */ /* 0x000fe40000000016 */
[----:B------:R-:W-:Y:S02]  /*1da0*/  DADD R172, R98, R172 ;  /* 0x0000000062ac7229 */ /* 0x000fe400000000ac */
[C---:B------:R-:W-:Y:S02]  /*1db0*/  DFMA R10, R142.reuse, -11, R10 ;  /* 0xc02600008e0a782b */ /* 0x040fe4000000000a */
[----:B------:R-:W-:-:S02]  /*1dc0*/  DFMA R198, R142, -4, R198 ;  /* 0xc01000008ec6782b */ /* 0x000fc400000000c6 */
[----:B------:R-:W-:Y:S02]  /*1dd0*/  DADD R6, R148, R6 ;  /* 0x0000000094067229 */ /* 0x000fe40000000006 */
[----:B------:R-:W-:Y:S02]  /*1de0*/  DFMA R8, R20, R24, R20 ;  /* 0x000000181408722b */ /* 0x000fe40000000014 */
[----:B------:R-:W-:Y:S02]  /*1df0*/  DFMA R26, R148, 2, R26 ;  /* 0x40000000941a782b */ /* 0x000fe4000000001a */
[----:B------:R-:W-:Y:S02]  /*1e00*/  DFMA R62, R90, R62, R96 ;  /* 0x0000003e5a3e722b */ /* 0x000fe40000000060 */
[----:B------:R-:W-:Y:S02]  /*1e10*/  DFMA R78, R78, R104, R72 ;  /* 0x000000684e4e722b */ /* 0x000fe40000000048 */
[----:B------:R-:W-:-:S02]  /*1e20*/  DADD R24, R152, -R142 ;  /* 0x0000000098187229 */ /* 0x000fc4000000088e */
[----:B------:R-:W-:Y:S02]  /*1e30*/  DMUL R20, R152, 4 ;  /* 0x4010000098147828 */ /* 0x000fe40000000000 */
[C---:B------:R-:W-:Y:S02]  /*1e40*/  DADD R18, -R148.reuse, R18 ;  /* 0x0000000094127229 */ /* 0x040fe40000000112 */
[----:B------:R-:W-:Y:S02]  /*1e50*/  DFMA R22, R148, 2, R22 ;  /* 0x400000009416782b */ /* 0x000fe40000000016 */
[----:B------:R-:W-:Y:S02]  /*1e60*/  DADD R172, -R108, R172 ;  /* 0x000000006cac7229 */ /* 0x000fe400000001ac */
[----:B------:R-:W-:Y:S02]  /*1e70*/  DADD R152, R152, R142 ;  /* 0x0000000098987229 */ /* 0x000fe4000000008e */
[----:B------:R-:W-:-:S02]  /*1e80*/  DFMA R10, R138, -11, R10 ;  /* 0xc02600008a0a782b */ /* 0x000fc4000000000a */
[----:B------:R-:W-:Y:S02]  /*1e90*/  DFMA R198, R138, -4, R198 ;  /* 0xc01000008ac6782b */ /* 0x000fe400000000c6 */
[----:B------:R-:W-:Y:S02]  /*1ea0*/  DADD R6, R112, R6 ;  /* 0x0000000070067229 */ /* 0x000fe40000000006 */
[----:B------:R-:W-:Y:S02]  /*1eb0*/  DFMA R32, R40, R32, R46 ;  /* 0x000000202820722b */ /* 0x000fe4000000002e */
[----:B------:R-:W-:Y:S02]  /*1ec0*/  DADD R26, R112, R26 ;  /* 0x00000000701a7229 */ /* 0x000fe4000000001a */
[----:B------:R-:W-:Y:S02]  /*1ed0*/  DFMA R52, R60, R52, R66 ;  /* 0x000000343c34722b */ /* 0x000fe40000000042 */
[----:B------:R-:W-:Y:S01]  /*1ee0*/  DFMA R88, R88, R94, R62 ;  /* 0x0000005e5858722b */ /* 0x000fe2000000003e */
[----:B------:R-:W1:Y:S01]  /*1ef0*/  LDC.64 R60, c[0x0][0x420] ;  /* 0x00010800ff3c7b82 */ /* 0x000e620000000a00 */
[----:B------:R-:W-:-:S02]  /*1f00*/  DADD R172, R78, R172 ;  /* 0x000000004eac7229 */ /* 0x000fc400000000ac */
[C---:B------:R-:W-:Y:S02]  /*1f10*/  DADD R18, R112.reuse, R18 ;  /* 0x0000000070127229 */ /* 0x040fe40000000012 */
[----:B------:R-:W-:Y:S02]  /*1f20*/  DADD R22, R112, R22 ;  /* 0x0000000070167229 */ /* 0x000fe40000000016 */
[----:B------:R-:W-:Y:S02]  /*1f30*/  DADD R152, -R138, R152 ;  /* 0x000000008a987229 */ /* 0x000fe40000000198 */
[C---:B------:R-:W-:Y:S02]  /*1f40*/  DFMA R10, R148.reuse, -11, R10 ;  /* 0xc0260000940a782b */ /* 0x040fe4000000000a */
[----:B------:R-:W-:Y:S02]  /*1f50*/  DFMA R198, R148, -4, R198 ;  /* 0xc010000094c6782b */ /* 0x000fe400000000c6 */
[----:B------:R-:W-:-:S02]  /*1f60*/  DADD R6, R128, R6 ;  /* 0x0000000080067229 */ /* 0x000fc40000000006 */
[----:B------:R-:W-:Y:S02]  /*1f70*/  DFMA R38, R38, R64, R32 ;  /* 0x000000402626722b */ /* 0x000fe40000000020 */
[C---:B------:R-:W-:Y:S02]  /*1f80*/  DADD R32, R112.reuse, -R128 ;  /* 0x0000000070207229 */ /* 0x040fe40000000880 */
[----:B------:R-:W-:Y:S02]  /*1f90*/  DADD R24, R112, R24 ;  /* 0x0000000070187229 */ /* 0x000fe40000000018 */
[----:B------:R-:W-:Y:S02]  /*1fa0*/  DFMA R20, R142, 4, -R20 ;  /* 0x401000008e14782b */ /* 0x000fe40000000814 */
[----:B------:R-:W-:Y:S02]  /*1fb0*/  DADD R16, R112, R16 ;  /* 0x0000000070107229 */ /* 0x000fe40000000010 */
[----:B------:R-:W-:-:S02]  /*1fc0*/  DADD R26, R128, R26 ;  /* 0x00000000801a7229 */ /* 0x000fc4000000001a */
[----:B------:R-:W-:Y:S02]  /*1fd0*/  DFMA R42, R70, R42, R76 ;  /* 0x0000002a462a722b */ /* 0x000fe4000000004c */
[----:B------:R-:W-:Y:S02]  /*1fe0*/  DFMA R58, R58, R84, R52 ;  /* 0x000000543a3a722b */ /* 0x000fe40000000034 */
[----:B------:R-:W-:Y:S02]  /*1ff0*/  DADD R172, -R88, R172 ;  /* 0x0000000058ac7229 */ /* 0x000fe400000001ac */
[C---:B------:R-:W-:Y:S02]  /*2000*/  DADD R18, R128.reuse, R18 ;  /* 0x0000000080127229 */ /* 0x040fe40000000012 */
[----:B------:R-:W-:Y:S02]  /*2010*/  DADD R22, R128, R22 ;  /* 0x0000000080167229 */ /* 0x000fe40000000016 */
[----:B------:R-:W-:-:S02]  /*2020*/  DADD R152, -R148, R152 ;  /* 0x0000000094987229 */ /* 0x000fc40000000198 */
[C---:B------:R-:W-:Y:S02]  /*2030*/  DFMA R10, R112.reuse, 8, R10 ;  /* 0x40200000700a782b */ /* 0x040fe4000000000a */
[----:B------:R-:W-:Y:S02]  /*2040*/  DADD R198, R112, R198 ;  /* 0x0000000070c67229 */ /* 0x000fe400000000c6 */
[----:B------:R-:W-:Y:S02]  /*2050*/  DADD R6, R98, R6 ;  /* 0x0000000062067229 */ /* 0x000fe40000000006 */
[----:B------:R-:W-:Y:S02]  /*2060*/  DADD R30, R112, R128 ;  /* 0x00000000701e7229 */ /* 0x000fe40000000080 */
[----:B------:R-:W-:Y:S02]  /*2070*/  DADD R24, -R128, R24 ;  /* 0x0000000080187229 */ /* 0x000fe40000000118 */
[----:B------:R-:W-:-:S02]  /*2080*/  DADD R40, R98, R32 ;  /* 0x0000000062287229 */ /* 0x000fc40000000020 */
[----:B------:R-:W-:Y:S02]  /*2090*/  DADD R20, R112, R20 ;  /* 0x0000000070147229 */ /* 0x000fe40000000014 */
[----:B------:R-:W-:Y:S02]  /*20a0*/  DADD R16, -R128, R16 ;  /* 0x0000000080107229 */ /* 0x000fe40000000110 */
[----:B------:R-:W-:Y:S02]  /*20b0*/  DADD R32, R98, R26 ;  /* 0x0000000062207229 */ /* 0x000fe4000000001a */
[----:B------:R-:W-:Y:S02]  /*20c0*/  DFMA R68, R68, R74, R42 ;  /* 0x0000004a4444722b */ /* 0x000fe4000000002a */
[----:B------:R-:W-:Y:S02]  /*20d0*/  DADD R172, R58, R172 ;  /* 0x000000003aac7229 */ /* 0x000fe400000000ac */
[----:B------:R-:W-:-:S02]  /*20e0*/  DADD R26, R98, R18 ;  /* 0x00000000621a7229 */ /* 0x000fc40000000012 */
[----:B------:R-:W-:Y:S02]  /*20f0*/  DADD R22, R98, R22 ;  /* 0x0000000062167229 */ /* 0x000fe40000000016 */
[----:B------:R-:W-:Y:S02]  /*2100*/  DADD R152, R112, R152 ;  /* 0x0000000070987229 */ /* 0x000fe40000000098 */
[C---:B------:R-:W-:Y:S02]  /*2110*/  DFMA R10, R128.reuse, 8, R10 ;  /* 0x40200000800a782b */ /* 0x040fe4000000000a */
[----:B------:R-:W-:Y:S02]  /*2120*/  DADD R198, R128, R198 ;  /* 0x0000000080c67229 */ /* 0x000fe400000000c6 */
[----:B------:R-:W-:Y:S02]  /*2130*/  DADD R6, R108, R6 ;  /* 0x000000006c067229 */ /* 0x000fe40000000006 */
[----:B------:R-:W-:-:S02]  /*2140*/  DADD R36, -R98, R30 ;  /* 0x0000000062247229 */ /* 0x000fc4000000011e */
[----:B------:R-:W-:Y:S02]  /*2150*/  DADD R30, -R98, R24 ;  /* 0x00000000621e7229 */ /* 0x000fe40000000118 */
[----:B------:R-:W-:Y:S02]  /*2160*/  DADD R20, -R128, R20 ;  /* 0x0000000080147229 */ /* 0x000fe40000000114 */
[----:B------:R-:W-:Y:S02]  /*2170*/  DADD R24, R98, R16 ;  /* 0x0000000062187229 */ /* 0x000fe40000000010 */
[----:B------:R-:W-:Y:S02]  /*2180*/  DADD R16, -R68, R172 ;  /* 0x0000000044107229 */ /* 0x000fe400000001ac */
[C---:B------:R-:W-:Y:S02]  /*2190*/  DADD R26, R108.reuse, R26 ;  /* 0x000000006c1a7229 */ /* 0x040fe4000000001a */
[----:B------:R-:W-:-:S02]  /*21a0*/  DADD R22, R108, R22 ;  /* 0x000000006c167229 */ /* 0x000fc40000000016 */
[----:B------:R-:W-:Y:S02]  /*21b0*/  DADD R152, R128, R152 ;  /* 0x0000000080987229 */ /* 0x000fe40000000098 */
[----:B------:R-:W-:Y:S02]  /*21c0*/  DMUL R28, R138, 4 ;  /* 0x401000008a1c7828 */ /* 0x000fe40000000000 */
[C---:B------:R-:W-:Y:S02]  /*21d0*/  DFMA R10, R98.reuse, 8, R10 ;  /* 0x40200000620a782b */ /* 0x040fe4000000000a */
[----:B------:R-:W-:Y:S02]  /*21e0*/  DADD R198, R98, R198 ;  /* 0x0000000062c67229 */ /* 0x000fe400000000c6 */
[----:B------:R-:W-:Y:S02]  /*21f0*/  DADD R6, R78, R6 ;  /* 0x000000004e067229 */ /* 0x000fe40000000006 */
[----:B------:R-:W-:-:S02]  /*2200*/  DADD R20, -R98, R20 ;  /* 0x0000000062147229 */ /* 0x000fc40000000114 */
[----:B------:R-:W-:Y:S02]  /*2210*/  DADD R18, -R108, R36 ;  /* 0x000000006c127229 */ /* 0x000fe40000000124 */
[----:B------:R-:W-:Y:S02]  /*2220*/  DMUL R36, R16, R8 ;  /* 0x0000000810247228 */ /* 0x000fe40000000000 */
[C---:B------:R-:W-:Y:S02]  /*2230*/  DADD R26, R78.reuse, R26 ;  /* 0x000000004e1a7229 */ /* 0x040fe4000000001a */
[----:B------:R-:W-:Y:S02]  /*2240*/  DADD R22, R78, R22 ;  /* 0x000000004e167229 */ /* 0x000fe40000000016 */
[----:B------:R-:W-:Y:S02]  /*2250*/  DADD R152, R98, R152 ;  /* 0x0000000062987229 */ /* 0x000fe40000000098 */
[----:B------:R-:W-:-:S02]  /*2260*/  DADD R138, R138, -R148 ;  /* 0x000000008a8a7229 */ /* 0x000fc40000000894 */
[----:B------:R-:W-:Y:S02]  /*2270*/  DFMA R28, R148, 4, -R28 ;  /* 0x40100000941c782b */ /* 0x000fe4000000081c */
[C---:B------:R-:W-:Y:S02]  /*2280*/  DFMA R10, R108.reuse, 8, R10 ;  /* 0x402000006c0a782b */ /* 0x040fe4000000000a */
[----:B------:R-:W-:Y:S02]  /*2290*/  DADD R198, R108, R198 ;  /* 0x000000006cc67229 */ /* 0x000fe400000000c6 */
[----:B------:R-:W-:Y:S02]  /*22a0*/  DADD R6, R88, R6 ;  /* 0x0000000058067229 */ /* 0x000fe40000000006 */
[C---:B------:R-:W-:Y:S02]  /*22b0*/  DADD R46, R108.reuse, R20 ;  /* 0x000000006c2e7229 */ /* 0x040fe40000000014 */
[----:B------:R-:W-:-:S02]  /*22c0*/  DADD R24, -R108, R24 ;  /* 0x000000006c187229 */ /* 0x000fc40000000118 */
[----:B------:R-:W-:Y:S02]  /*22d0*/  DFMA R20, -R14, R36, R16 ;  /* 0x000000240e14722b */ /* 0x000fe40000000110 */
[C---:B------:R-:W-:Y:S02]  /*22e0*/  DADD R26, R88.reuse, R26 ;  /* 0x00000000581a7229 */ /* 0x040fe4000000001a */
[----:B------:R-:W-:Y:S02]  /*22f0*/  DADD R22, R88, R22 ;  /* 0x0000000058167229 */ /* 0x000fe40000000016 */
[C---:B------:R-:W-:Y:S02]  /*2300*/  DADD R40, -R108.reuse, R40 ;  /* 0x000000006c287229 */ /* 0x040fe40000000128 */
[C---:B------:R-:W-:Y:S02]  /*2310*/  DADD R152, R108.reuse, R152 ;  /* 0x000000006c987229 */ /* 0x040fe40000000098 */
[----:B------:R-:W-:-:S02]  /*2320*/  DADD R32, R108, R32 ;  /* 0x000000006c207229 */ /* 0x000fc40000000020 */
[C---:B------:R-:W-:Y:S02]  /*2330*/  DADD R138, R78.reuse, R138 ;  /* 0x000000004e8a7229 */ /* 0x040fe4000000008a */
[C---:B------:R-:W-:Y:S02]  /*2340*/  DADD R28, R78.reuse, R28 ;  /* 0x000000004e1c7229 */ /* 0x040fe4000000001c */
[C---:B------:R-:W-:Y:S02]  /*2350*/  DFMA R10, R78.reuse, 8, R10 ;  /* 0x402000004e0a782b */ /* 0x040fe4000000000a */
[----:B------:R-:W-:Y:S02]  /*2360*/  DADD R198, R78, R198 ;  /* 0x000000004ec67229 */ /* 0x000fe400000000c6 */
[----:B------:R-:W-:Y:S02]  /*2370*/  DADD R6, R58, R6 ;  /* 0x000000003a067229 */ /* 0x000fe40000000006 */
[----:B------:R-:W-:-:S02]  /*2380*/  DFMA R8, R8, R20, R36 ;  /* 0x000000140808722b */ /* 0x000fc40000000024 */
[----:B------:R-:W-:Y:S02]  /*2390*/  DADD R24, R78, R24 ;  /* 0x000000004e187229 */ /* 0x000fe40000000018 */
[C---:B------:R-:W-:Y:S02]  /*23a0*/  DADD R26, R58.reuse, R26 ;  /* 0x000000003a1a7229 */ /* 0x040fe4000000001a */
[----:B------:R-:W-:Y:S02]  /*23b0*/  DADD R22, R58, R22 ;  /* 0x000000003a167229 */ /* 0x000fe40000000016 */
[C---:B------:R-:W-:Y:S02]  /*23c0*/  DADD R20, R78.reuse, R88 ;  /* 0x000000004e147229 */ /* 0x040fe40000000058 */
[C---:B------:R-:W-:Y:S02]  /*23d0*/  DADD R40, -R78.reuse, R40 ;  /* 0x000000004e287229 */ /* 0x040fe40000000128 */
[----:B------:R-:W-:-:S02]  /*23e0*/  DADD R152, -R78, R152 ;  /* 0x000000004e987229 */ /* 0x000fc40000000198 */
[----:B------:R-:W-:Y:S02]  /*23f0*/  DADD R32, -R78, R32 ;  /* 0x000000004e207229 */ /* 0x000fe40000000120 */
[----:B------:R-:W-:Y:S02]  /*2400*/  DADD R112, -R112, R128 ;  /* 0x0000000070707229 */ /* 0x000fe40000000180 */
[----:B------:R-:W-:Y:S02]  /*2410*/  DADD R78, R78, -R88 ;  /* 0x000000004e4e7229 */ /* 0x000fe40000000858 */
[C---:B------:R-:W-:Y:S02]  /*2420*/  DADD R138, -R88.reuse, R138 ;  /* 0x00000000588a7229 */ /* 0x040fe4000000018a */
[C---:B------:R-:W-:Y:S02]  /*2430*/  DADD R28, -R88.reuse, R28 ;  /* 0x00000000581c7229 */ /* 0x040fe4000000011c */
[----:B------:R-:W-:-:S02]  /*2440*/  DFMA R10, R88, 8, R10 ;  /* 0x40200000580a782b */ /* 0x000fc4000000000a */
[----:B------:R-:W-:Y:S02]  /*2450*/  DADD R198, R88, R198 ;  /* 0x0000000058c67229 */ /* 0x000fe400000000c6 */
[----:B------:R-:W-:Y:S02]  /*2460*/  DADD R6, R68, R6 ;  /* 0x0000000044067229 */ /* 0x000fe40000000006 */
[----:B------:R-:W-:Y:S02]  /*2470*/  DADD R24, -R88, R24 ;  /* 0x0000000058187229 */ /* 0x000fe40000000118 */
[----:B------:R-:W-:Y:S02]  /*2480*/  DADD R50, R38, R38 ;  /* 0x0000000026327229 */ /* 0x000fe40000000026 */
[C---:B------:R-:W-:Y:S02]  /*2490*/  DADD R26, R68.reuse, R26 ;  /* 0x00000000441a7229 */ /* 0x040fe4000000001a */
[----:B------:R-:W-:-:S02]  /*24a0*/  DADD R22, R68, R22 ;  /* 0x0000000044167229 */ /* 0x000fc40000000016 */
[----:B------:R-:W-:Y:S02]  /*24b0*/  DADD R112, R98, R112 ;  /* 0x0000000062707229 */ /* 0x000fe40000000070 */
[C---:B------:R-:W-:Y:S02]  /*24c0*/  DADD R78, -R58.reuse, R78 ;  /* 0x000000003a4e7229 */ /* 0x040fe4000000014e */
[C---:B------:R-:W-:Y:S02]  /*24d0*/  DADD R138, -R58.reuse, R138 ;  /* 0x000000003a8a7229 */ /* 0x040fe4000000018a */
[C---:B------:R-:W-:Y:S02]  /*24e0*/  DADD R28, -R58.reuse, R28 ;  /* 0x000000003a1c7229 */ /* 0x040fe4000000011c */
[C---:B------:R-:W-:Y:S02]  /*24f0*/  DFMA R10, R58.reuse, 8, R10 ;  /* 0x402000003a0a782b */ /* 0x040fe4000000000a */
[----:B------:R-:W-:-:S02]  /*2500*/  DADD R198, R58, R198 ;  /* 0x000000003ac67229 */ /* 0x000fc400000000c6 */
[----:B------:R-:W-:Y:S02]  /*2510*/  DADD R6, R38, R6 ;  /* 0x0000000026067229 */ /* 0x000fe40000000006 */
[----:B------:R-:W-:Y:S02]  /*2520*/  DADD R40, R88, R40 ;  /* 0x0000000058287229 */ /* 0x000fe40000000028 */
[----:B------:R-:W-:Y:S02]  /*2530*/  DADD R24, R58, R24 ;  /* 0x000000003a187229 */ /* 0x000fe40000000018 */
[--C-:B------:R-:W-:Y:S02]  /*2540*/  DADD R26, R26, -R50.reuse ;  /* 0x000000001a1a7229 */ /* 0x100fe40000000832 */
[----:B------:R-:W-:Y:S02]  /*2550*/  DADD R22, R22, -R50 ;  /* 0x0000000016167229 */ /* 0x000fe40000000832 */
[----:B------:R-:W-:-:S02]  /*2560*/  DADD R50, R48, R48 ;  /* 0x0000000030327229 */ /* 0x000fc40000000030 */
[C---:B------:R-:W-:Y:S02]  /*2570*/  DADD R112, -R108.reuse, R112 ;  /* 0x000000006c707229 */ /* 0x040fe40000000170 */
[----:B------:R-:W-:Y:S02]  /*2580*/  DADD R42, R108, R30 ;  /* 0x000000006c2a7229 */ /* 0x000fe4000000001e */
[C---:B------:R-:W-:Y:S02]  /*2590*/  DADD R78, R68.reuse, R78 ;  /* 0x00000000444e7229 */ /* 0x040fe4000000004e */
[C---:B------:R-:W-:Y:S02]  /*25a0*/  DADD R138, R68.reuse, R138 ;  /* 0x00000000448a7229 */ /* 0x040fe4000000008a */
[C---:B------:R-:W-:Y:S02]  /*25b0*/  DADD R28, R68.reuse, R28 ;  /* 0x00000000441c7229 */ /* 0x040fe4000000001c */
[----:B------:R-:W-:-:S02]  /*25c0*/  DFMA R10, R68, 8, R10 ;  /* 0x40200000440a782b */ /* 0x000fc4000000000a */
[----:B------:R-:W-:Y:S02]  /*25d0*/  DADD R198, R68, R198 ;  /* 0x0000000044c67229 */ /* 0x000fe400000000c6 */
[----:B------:R-:W-:Y:S02]  /*25e0*/  DADD R6, R48, R6 ;  /* 0x0000000030067229 */ /* 0x000fe40000000006 */
[----:B------:R-:W-:Y:S02]  /*25f0*/  DADD R30, -R58, R40 ;  /* 0x000000003a1e7229 */ /* 0x000fe40000000128 */
[----:B------:R-:W-:Y:S02]  /*2600*/  DADD R40, -R68, R24 ;  /* 0x0000000044287229 */ /* 0x000fe40000000118 */
[----:B------:R-:W-:Y:S02]  /*2610*/  DADD R22, R22, -R50 ;  /* 0x0000000016167229 */ /* 0x000fe40000000832 */
[----:B------:R-:W-:-:S02]  /*2620*/  DADD R24, R44, R44 ;  /* 0x000000002c187229 */ /* 0x000fc4000000002c */
[C---:B------:R-:W-:Y:S02]  /*2630*/  DADD R112, R38.reuse, R112 ;  /* 0x0000000026707229 */ /* 0x040fe40000000070 */
[C---:B------:R-:W-:Y:S02]  /*2640*/  DADD R78, -R38.reuse, R78 ;  /* 0x00000000264e7229 */ /* 0x040fe4000000014e */
[C---:B------:R-:W-:Y:S02]  /*2650*/  DADD R42, R38.reuse, R42 ;  /* 0x00000000262a7229 */ /* 0x040fe4000000002a */
[C---:B------:R-:W-:Y:S02]  /*2660*/  DADD R138, R38.reuse, R138 ;  /* 0x00000000268a7229 */ /* 0x040fe4000000008a */
[C---:B------:R-:W-:Y:S02]  /*2670*/  DADD R46, R38.reuse, R46 ;  /* 0x00000000262e7229 */ /* 0x040fe4000000002e */
[----:B------:R-:W-:-:S02]  /*2680*/  DADD R28, R38, R28 ;  /* 0x00000000261c7229 */ /* 0x000fc4000000001c */
[C---:B------:R-:W-:Y:S02]  /*2690*/  DFMA R10, R38.reuse, 8, R10 ;  /* 0x40200000260a782b */ /* 0x040fe4000000000a */
[----:B------:R-:W-:Y:S02]  /*26a0*/  DADD R198, R38, R198 ;  /* 0x0000000026c67229 */ /* 0x000fe400000000c6 */
[----:B------:R-:W-:Y:S01]  /*26b0*/  DADD R6, R44, R6 ;  /* 0x000000002c067229 */ /* 0x000fe20000000006 */
[----:B------:R-:W-:Y:S01]  /*26c0*/  FFMA R5, RZ, R15, R9 ;  /* 0x0000000fff057223 */ /* 0x000fe20000000009 */
[C---:B------:R-:W-:Y:S02]  /*26d0*/  DADD R152, -R88.reuse, R152 ;  /* 0x0000000058987229 */ /* 0x040fe40000000198 */
[----:B------:R-:W-:Y:S02]  /*26e0*/  DADD R32, -R88, R32 ;  /* 0x0000000058207229 */ /* 0x000fe40000000120 */
[----:B------:R-:W-:-:S02]  /*26f0*/  DADD R26, R26, -R50 ;  /* 0x000000001a1a7229 */ /* 0x000fc40000000832 */
[----:B------:R-:W-:Y:S02]  /*2700*/  DADD R38, R38, R48 ;  /* 0x0000000026267229 */ /* 0x000fe40000000030 */
[----:B------:R-:W-:Y:S02]  /*2710*/  DADD R54, R22, -R24 ;  /* 0x0000000016367229 */ /* 0x000fe40000000818 */
[C---:B------:R-:W-:Y:S02]  /*2720*/  DADD R112, -R48.reuse, R112 ;  /* 0x0000000030707229 */ /* 0x040fe40000000170 */
[C---:B------:R-:W-:Y:S02]  /*2730*/  DADD R78, R48.reuse, R78 ;  /* 0x00000000304e7229 */ /* 0x040fe4000000004e */
[C---:B------:R-:W-:Y:S02]  /*2740*/  DADD R42, -R48.reuse, R42 ;  /* 0x00000000302a7229 */ /* 0x040fe4000000012a */
[----:B------:R-:W-:-:S02]  /*2750*/  DADD R138, -R48, R138 ;  /* 0x00000000308a7229 */ /* 0x000fc4000000018a */
[C---:B------:R-:W-:Y:S02]  /*2760*/  DADD R46, -R48.reuse, R46 ;  /* 0x00000000302e7229 */ /* 0x040fe4000000012e */
[C---:B------:R-:W-:Y:S02]  /*2770*/  DADD R28, -R48.reuse, R28 ;  /* 0x00000000301c7229 */ /* 0x040fe4000000011c */
[C---:B------:R-:W-:Y:S02]  /*2780*/  DFMA R10, R48.reuse, 8, R10 ;  /* 0x40200000300a782b */ /* 0x040fe4000000000a */
[----:B------:R-:W-:Y:S02]  /*2790*/  DADD R198, R48, R198 ;  /* 0x0000000030c67229 */ /* 0x000fe400000000c6 */
[----:B------:R-:W-:Y:S01]  /*27a0*/  DADD R22, R34, R6 ;  /* 0x0000000022167229 */ /* 0x000fe20000000006 */
[----:B------:R-:W-:Y:S02]  /*27b0*/  FSETP.GT.AND P0, PT, |R5|, 1.469367938527859385e-39, PT ;  /* 0x001000000500780b */ /* 0x000fe40003f04200 */
[----:B------:R-:W-:Y:S01]  /*27c0*/  FSETP.GEU.AND P2, PT, |R17|, 6.5827683646048100446e-37, PT ;  /* 0x036000001100780b */ /* 0x000fe20003f4e200 */
[----:B------:R-:W-:-:S02]  /*27d0*/  DADD R20, -R58, R20 ;  /* 0x000000003a147229 */ /* 0x000fc40000000114 */
[C---:B------:R-:W-:Y:S02]  /*27e0*/  DADD R152, -R58.reuse, R152 ;  /* 0x000000003a987229 */ /* 0x040fe40000000198 */
[----:B------:R-:W-:Y:S02]  /*27f0*/  DADD R36, -R58, R32 ;  /* 0x000000003a247229 */ /* 0x000fe40000000120 */
[----:B------:R-:W-:Y:S02]  /*2800*/  DADD R48, R26, -R24 ;  /* 0x000000001a307229 */ /* 0x000fe40000000818 */
[----:B------:R-:W-:Y:S02]  /*2810*/  DADD R56, R34, R34 ;  /* 0x0000000022387229 */ /* 0x000fe40000000022 */
[C---:B------:R-:W-:Y:S02]  /*2820*/  DADD R38, -R44.reuse, R38 ;  /* 0x000000002c267229 */ /* 0x040fe40000000126 */
[----:B------:R-:W-:-:S02]  /*2830*/  DADD R112, R44, R112 ;  /* 0x000000002c707229 */ /* 0x000fc40000000070 */
[C---:B------:R-:W-:Y:S02]  /*2840*/  DADD R78, R44.reuse, R78 ;  /* 0x000000002c4e7229 */ /* 0x040fe4000000004e */
[C---:B------:R-:W-:Y:S02]  /*2850*/  DADD R6, R44.reuse, R42 ;  /* 0x000000002c067229 */ /* 0x040fe4000000002a */
[C---:B------:R-:W-:Y:S02]  /*2860*/  DADD R26, -R44.reuse, R138 ;  /* 0x000000002c1a7229 */ /* 0x040fe4000000018a */
[----:B------:R-:W-:Y:S02]  /*2870*/  DADD R50, R44, R46 ;  /* 0x000000002c327229 */ /* 0x000fe4000000002e */
[----:B------:R-:W-:Y:S02]  /*2880*/  DMUL R58, R22, UR8 ;  /* 0x00000008163a7c28 */ /* 0x000fe40008000000 */
[----:B------:R-:W-:-:S02]  /*2890*/  DADD R52, -R44, R28 ;  /* 0x000000002c347229 */ /* 0x000fc4000000011c */
[C---:B------:R-:W-:Y:S02]  /*28a0*/  DFMA R10, R44.reuse, 8, R10 ;  /* 0x402000002c0a782b */ /* 0x040fe4000000000a */
[----:B------:R-:W-:Y:S01]  /*28b0*/  DADD R24, R44, R198 ;  /* 0x000000002c187229 */ /* 0x000fe200000000c6 */
[----:B-1----:R-:W-:Y:S01]  /*28c0*/  IMAD.WIDE R60, R3, 0x8, R60 ;  /* 0x00000008033c7825 */ /* 0x002fe200078e023c */
[----:B------:R-:W-:Y:S01]  /*28d0*/  DADD R46, R48, -R56 ;  /* 0x00000000302e7229 */ /* 0x000fe20000000838 */
[----:B------:R-:W-:Y:S01]  /*28e0*/  BSSY.RECONVERGENT B2, `(.L_x_12) ;  /* 0x0000017000027945 */ /* 0x000fe20003800200 */
[----:B------:R-:W-:Y:S02]  /*28f0*/  DADD R44, -R34, R38 ;  /* 0x00000000222c7229 */ /* 0x000fe40000000126 */
[----:B------:R1:W-:Y:S01]  /*2900*/  STG.E.64 desc[UR10][R60.64], R58 ;  /* 0x0000003a3c007986 */ /* 0x0003e2000c101b0a */
[C---:B------:R-:W-:Y:S02]  /*2910*/  DADD R20, -R68.reuse, R20 ;  /* 0x0000000044147229 */ /* 0x040fe40000000114 */
[----:B------:R-:W-:-:S02]  /*2920*/  DADD R30, R68, R30 ;  /* 0x00000000441e7229 */ /* 0x000fc4000000001e */
[C---:B------:R-:W-:Y:S02]  /*2930*/  DADD R32, -R68.reuse, R152 ;  /* 0x0000000044207229 */ /* 0x040fe40000000198 */
[----:B------:R-:W-:Y:S02]  /*2940*/  DADD R36, -R68, R36 ;  /* 0x0000000044247229 */ /* 0x000fe40000000124 */
[----:B------:R-:W-:Y:S02]  /*2950*/  DADD R48, R54, -R56 ;  /* 0x0000000036307229 */ /* 0x000fe40000000838 */
[C---:B------:R-:W-:Y:S02]  /*2960*/  DADD R42, -R34.reuse, R112 ;  /* 0x00000000222a7229 */ /* 0x040fe40000000170 */
[C---:B------:R-:W-:Y:S02]  /*2970*/  DADD R38, -R34.reuse, R78 ;  /* 0x0000000022267229 */ /* 0x040fe4000000014e */
[----:B------:R-:W-:-:S02]  /*2980*/  DADD R28, -R34, R6 ;  /* 0x00000000221c7229 */ /* 0x000fc40000000106 */
[C---:B------:R-:W-:Y:S02]  /*2990*/  DADD R26, R34.reuse, R26 ;  /* 0x00000000221a7229 */ /* 0x040fe4000000001a */
[C---:B------:R-:W-:Y:S02]  /*29a0*/  DADD R50, -R34.reuse, R50 ;  /* 0x0000000022327229 */ /* 0x040fe40000000132 */
[C---:B------:R-:W-:Y:S02]  /*29b0*/  DADD R52, R34.reuse, R52 ;  /* 0x0000000022347229 */ /* 0x040fe40000000034 */
[C---:B-1----:R-:W-:Y:S02]  /*29c0*/  DFMA R58, R34.reuse, 8, R10 ;  /* 0x40200000223a782b */ /* 0x042fe4000000000a */
[----:B------:R-:W-:Y:S01]  /*29d0*/  DADD R24, R34, R24 ;  /* 0x0000000022187229 */ /* 0x000fe20000000018 */
[----:B0-----:R-:W-:Y:S10]  /*29e0*/  @P0 BRA P2, `(.L_x_13) ;  /* 0x0000000000180947 */ /* 0x001ff40001000000 */
[----:B------:R-:W-:Y:S01]  /*29f0*/  IMAD.MOV.U32 R8, RZ, RZ, R16 ;  /* 0x000000ffff087224 */ /* 0x000fe200078e0010 */
[----:B------:R-:W-:Y:S01]  /*2a00*/  MOV R5, R17 ;  /* 0x0000001100057202 */ /* 0x000fe20000000f00 */
[----:B------:R-:W-:Y:S01]  /*2a10*/  IMAD.MOV.U32 R218, RZ, RZ, R14 ;  /* 0x000000ffffda7224 */ /* 0x000fe200078e000e */
[----:B------:R-:W-:Y:S02]  /*2a20*/  MOV R7, R15 ;  /* 0x0000000f00077202 */ /* 0x000fe40000000f00 */
[----:B------:R-:W-:-:S07]  /*2a30*/  MOV R6, 0x2a50 ;  /* 0x00002a5000067802 */ /* 0x000fce0000000f00 */
[----:B-----5:R-:W-:Y:S05]  /*2a40*/  CALL.REL.NOINC `($__internal_1_$__cuda_sm20_div_rn_f64_full) ;  /* 0x000000a000107944 */ /* 0x020fea0003c00000 */
.L_x_13:
[----:B------:R-:W-:Y:S05]  /*2a50*/  BSYNC.RECONVERGENT B2 ;  /* 0x0000000000027941 */ /* 0x000fea0003800200 */
.L_x_12:
[----:B------:R-:W0:Y:S01]  /*2a60*/  MUFU.RCP64H R7, R15 ;  /* 0x0000000f00077308 */ /* 0x000e220000001800 */
[----:B------:R-:W-:Y:S01]  /*2a70*/  IMAD.MOV.U32 R6, RZ, RZ, 0x1 ;  /* 0x00000001ff067424 */ /* 0x000fe200078e00ff */
[----:B------:R-:W-:Y:S01]  /*2a80*/  FSETP.GEU.AND P2, PT, |R29|, 6.5827683646048100446e-37, PT ;  /* 0x036000001d00780b */ /* 0x000fe20003f4e200 */
[----:B------:R-:W-:Y:S04]  /*2a90*/  BSSY.RECONVERGENT B2, `(.L_x_14) ;  /* 0x0000017000027945 */ /* 0x000fe80003800200 */
[----:B0-----:R-:W-:-:S08]  /*2aa0*/  DFMA R10, -R14, R6, 1 ;  /* 0x3ff000000e0a742b */ /* 0x001fd00000000106 */
[----:B------:R-:W-:-:S08]  /*2ab0*/  DFMA R10, R10, R10, R10 ;  /* 0x0000000a0a0a722b */ /* 0x000fd0000000000a */
[----:B------:R-:W-:Y:S02]  /*2ac0*/  DFMA R6, R6, R10, R6 ;  /* 0x0000000a0606722b */ /* 0x000fe40000000006 */
[----:B------:R-:W0:Y:S06]  /*2ad0*/  LDC.64 R10, c[0x0][0x3f0] ;  /* 0x0000fc00ff0a7b82 */ /* 0x000e2c0000000a00 */
[----:B------:R-:W-:-:S08]  /*2ae0*/  DFMA R34, -R14, R6, 1 ;  /* 0x3ff000000e22742b */ /* 0x000fd00000000106 */
[----:B------:R-:W-:-:S08]  /*2af0*/  DFMA R54, R6, R34, R6 ;  /* 0x000000220636722b */ /* 0x000fd00000000006 */
[----:B------:R-:W-:Y:S01]  /*2b00*/  DMUL R6, R28, R54 ;  /* 0x000000361c067228 */ /* 0x000fe20000000000 */
[----:B0-----:R-:W-:-:S05]  /*2b10*/  IMAD.WIDE R10, R4, 0x8, R10 ;  /* 0x00000008040a7825 */ /* 0x001fca00078e020a */
[----:B------:R0:W-:Y:S02]  /*2b20*/  STG.E.64 desc[UR10][R10.64], R8 ;  /* 0x000000080a007986 */ /* 0x0001e4000c101b0a */
[----:B------:R-:W-:-:S08]  /*2b30*/  DFMA R34, -R14, R6, R28 ;  /* 0x000000060e22722b */ /* 0x000fd0000000011c */
[----:B------:R-:W-:-:S10]  /*2b40*/  DFMA R6, R54, R34, R6 ;  /* 0x000000223606722b */ /* 0x000fd40000000006 */
[----:B------:R-:W-:-:S05]  /*2b50*/  FFMA R5, RZ, R15, R7 ;  /* 0x0000000fff057223 */ /* 0x000fca0000000007 */
[----:B------:R-:W-:-:S13]  /*2b60*/  FSETP.GT.AND P0, PT, |R5|, 1.469367938527859385e-39, PT ;  /* 0x001000000500780b */ /* 0x000fda0003f04200 */
[----:B0-----:R-:W-:Y:S05]  /*2b70*/  @P0 BRA P2, `(.L_x_15) ;  /* 0x0000000000200947 */ /* 0x001fea0001000000 */
[----:B------:R-:W-:Y:S01]  /*2b80*/  MOV R8, R28 ;  /* 0x0000001c00087202 */ /* 0x000fe20000000f00 */
[----:B------:R-:W-:Y:S01]  /*2b90*/  IMAD.MOV.U32 R5, RZ, RZ, R29 ;  /* 0x000000ffff057224 */ /* 0x000fe200078e001d */
[----:B------:R-:W-:Y:S01]  /*2ba0*/  MOV R218, R14 ;  /* 0x0000000e00da7202 */ /* 0x000fe20000000f00 */
[----:B------:R-:W-:Y:S01]  /*2bb0*/  IMAD.MOV.U32 R7, RZ, RZ, R15 ;  /* 0x000000ffff077224 */ /* 0x000fe200078e000f */
[----:B------:R-:W-:-:S07]  /*2bc0*/  MOV R6, 0x2be0 ;  /* 0x00002be000067802 */ /* 0x000fce0000000f00 */
[----:B-----5:R-:W-:Y:S05]  /*2bd0*/  CALL.REL.NOINC `($__internal_1_$__cuda_sm20_div_rn_f64_full) ;  /* 0x0000009c00ac7944 */ /* 0x020fea0003c00000 */
[----:B------:R-:W-:Y:S01]  /*2be0*/  MOV R6, R8 ;  /* 0x0000000800067202 */ /* 0x000fe20000000f00 */
[----:B------:R-:W-:-:S07]  /*2bf0*/  IMAD.MOV.U32 R7, RZ, RZ, R9 ;  /* 0x000000ffff077224 */ /* 0x000fce00078e0009 */
.L_x_15:
[----:B------:R-:W-:Y:S05]  /*2c00*/  BSYNC.RECONVERGENT B2 ;  /* 0x0000000000027941 */ /* 0x000fea0003800200 */
.L_x_14:
[----:B------:R-:W0:Y:S01]  /*2c10*/  MUFU.RCP64H R9, R15 ;  /* 0x0000000f00097308 */ /* 0x000e220000001800 */
[----:B------:R-:W-:Y:S01]  /*2c20*/  HFMA2 R8, -RZ, RZ, 0, 5.9604644775390625e-08 ;  /* 0x00000001ff087431 */ /* 0x000fe200000001ff */
        /* <DEDUP_REMOVED lines=16> */
[----:B------:R-:W-:Y:S01]  /*2d30*/  IMAD.MOV.U32 R8, RZ, RZ, R26 ;  /* 0x000000ffff087224 */ /* 0x000fe200078e001a */
[----:B------:R-:W-:Y:S01]  /*2d40*/  MOV R5, R27 ;  /* 0x0000001b00057202 */ /* 0x000fe20000000f00 */
[----:B------:R-:W-:Y:S01]  /*2d50*/  IMAD.MOV.U32 R218, RZ, RZ, R14 ;  /* 0x000000ffffda7224 */ /* 0x000fe200078e000e */
[----:B------:R-:W-:Y:S02]  /*2d60*/  MOV R7, R15 ;  /* 0x0000000f00077202 */ /* 0x000fe40000000f00 */
[----:B------:R-:W-:-:S07]  /*2d70*/  MOV R6, 0x2d90 ;  /* 0x00002d9000067802 */ /* 0x000fce0000000f00 */
[----:B-----5:R-:W-:Y:S05]  /*2d80*/  CALL.REL.NOINC `($__internal_1_$__cuda_sm20_div_rn_f64_full) ;  /* 0x0000009c00407944 */ /* 0x020fea0003c00000 */
.L_x_17:
[----:B------:R-:W-:Y:S05]  /*2d90*/  BSYNC.RECONVERGENT B2 ;  /* 0x0000000000027941 */ /* 0x000fea0003800200 */
.L_x_16:
[----:B------:R-:W0:Y:S01]  /*2da0*/  MUFU.RCP64H R11, R15 ;  /* 0x0000000f000b7308 */ /* 0x000e220000001800 */
[----:B------:R-:W-:Y:S01]  /*2db0*/  IMAD.MOV.U32 R10, RZ, RZ, 0x1 ;  /* 0x00000001ff0a7424 */ /* 0x000fe200078e00ff */
[----:B------:R-:W-:Y:S01]  /*2dc0*/  DMUL R54, R28, R28 ;  /* 0x0000001c1c367228 */ /* 0x000fe20000000000 */
[----:B------:R-:W-:Y:S01]  /*2dd0*/  BSSY.RECONVERGENT B2, `(.L_x_18) ;  /* 0x000001c000027945 */ /* 0x000fe20003800200 */
[----:B------:R-:W-:-:S03]  /*2de0*/  DMUL R56, R26, R26 ;  /* 0x0000001a1a387228 */ /* 0x000fc60000000000 */
[----:B0-----:R-:W-:-:S08]  /*2df0*/  DFMA R6, -R14, R10, 1 ;  /* 0x3ff000000e06742b */ /* 0x001fd0000000010a */
[----:B------:R-:W-:Y:S02]  /*2e00*/  DFMA R34, R6, R6, R6 ;  /* 0x000000060622722b */ /* 0x000fe40000000006 */
[----:B------:R-:W-:-:S06]  /*2e10*/  DFMA R6, R16, R16, R54 ;  /* 0x000000101006722b */ /* 0x000fcc0000000036 */
[----:B------:R-:W-:Y:S02]  /*2e20*/  DFMA R34, R10, R34, R10 ;  /* 0x000000220a22722b */ /* 0x000fe4000000000a */
[----:B------:R-:W-:Y:S01]  /*2e30*/  DADD R60, R6, R56 ;  /* 0x00000000063c7229 */ /* 0x000fe20000000038 */
[----:B------:R-:W0:Y:S05]  /*2e40*/  LDC.64 R10, c[0x0][0x400] ;  /* 0x00010000ff0a7b82 */ /* 0x000e2a0000000a00 */
[----:B------:R-:W-:Y:S02]  /*2e50*/  DFMA R6, -R14, R34, 1 ;  /* 0x3ff000000e06742b */ /* 0x000fe40000000122 */
[----:B------:R-:W-:-:S06]  /*2e60*/  DMUL R62, R60, 19 ;  /* 0x403300003c3e7828 */ /* 0x000fcc0000000000 */
[----:B------:R-:W-:-:S04]  /*2e70*/  DFMA R64, R34, R6, R34 ;  /* 0x000000062240722b */ /* 0x000fc80000000022 */
[----:B------:R-:W-:-:S04]  /*2e80*/  FSETP.GEU.AND P2, PT, |R63|, 6.5827683646048100446e-37, PT ;  /* 0x036000003f00780b */ /* 0x000fc80003f4e200 */
[----:B------:R-:W-:Y:S01]  /*2e90*/  DMUL R6, R64, R62 ;  /* 0x0000003e40067228 */ /* 0x000fe20000000000 */
[----:B0-----:R-:W-:-:S07]  /*2ea0*/  IMAD.WIDE R10, R4, 0x8, R10 ;  /* 0x00000008040a7825 */ /* 0x001fce00078e020a */
[----:B------:R-:W-:Y:S01]  /*2eb0*/  DFMA R34, -R14, R6, R62 ;  /* 0x000000060e22722b */ /* 0x000fe2000000013e */
[----:B------:R0:W-:Y:S07]  /*2ec0*/  STG.E.64 desc[UR10][R10.64], R8 ;  /* 0x000000080a007986 */ /* 0x0001ee000c101b0a */
        /* <DEDUP_REMOVED lines=12> */
.L_x_19:
[----:B------:R-:W-:Y:S05]  /*2f90*/  BSYNC.RECONVERGENT B2 ;  /* 0x0000000000027941 */ /* 0x000fea0003800200 */
.L_x_18:
[----:B------:R-:W0:Y:S01]  /*2fa0*/  MUFU.RCP64H R9, R15 ;  /* 0x0000000f00097308 */ /* 0x000e220000001800 */
[----:B------:R-:W-:Y:S01]  /*2fb0*/  HFMA2 R8, -RZ, RZ, 0, 5.9604644775390625e-08 ;  /* 0x00000001ff087431 */ /* 0x000fe200000001ff */
[----:B------:R-:W-:Y:S01]  /*2fc0*/  DMUL R60, R60, -5.5 ;  /* 0xc01600003c3c7828 */ /* 0x000fe20000000000 */
[----:B------:R-:W-:Y:S01]  /*2fd0*/  BSSY.RECONVERGENT B2, `(.L_x_20) ;  /* 0x0000017000027945 */ /* 0x000fe20003800200 */
[----:B------:R-:W-:-:S08]  /*2fe0*/  DFMA R6, R22, -11, R6 ;  /* 0xc02600001606782b */ /* 0x000fd00000000006 */
[----:B-----5:R-:W-:Y:S01]  /*2ff0*/  DFMA R6, -R122, UR38, R6 ;  /* 0x000000267a067c2b */ /* 0x020fe20008000106 */
[----:B------:R-:W-:Y:S01]  /*3000*/  FSETP.GEU.AND P2, PT, |R61|, 6.5827683646048100446e-37, PT ;  /* 0x036000003d00780b */ /* 0x000fe20003f4e200 */
[----:B0-----:R-:W-:-:S06]  /*3010*/  DFMA R10, -R14, R8, 1 ;  /* 0x3ff000000e0a742b */ /* 0x001fcc0000000108 */
[----:B------:R-:W-:Y:S02]  /*3020*/  DADD R6, -R58, R6 ;  /* 0x000000003a067229 */ /* 0x000fe40000000106 */
[----:B------:R-:W-:-:S08]  /*3030*/  DFMA R10, R10, R10, R10 ;  /* 0x0000000a0a0a722b */ /* 0x000fd0000000000a */
[----:B------:R-:W-:-:S08]  /*3040*/  DFMA R10, R8, R10, R8 ;  /* 0x0000000a080a722b */ /* 0x000fd00000000008 */
[----:B------:R-:W-:-:S08]  /*3050*/  DFMA R8, -R14, R10, 1 ;  /* 0x3ff000000e08742b */ /* 0x000fd0000000010a */
[----:B------:R-:W-:-:S08]  /*3060*/  DFMA R34, R10, R8, R10 ;  /* 0x000000080a22722b */ /* 0x000fd0000000000a */
[----:B------:R-:W-:-:S08]  /*3070*/  DMUL R8, R34, R60 ;  /* 0x0000003c22087228 */ /* 0x000fd00000000000 */
[----:B------:R-:W-:-:S08]  /*3080*/  DFMA R10, -R14, R8, R60 ;  /* 0x000000080e0a722b */ /* 0x000fd0000000013c */
[----:B------:R-:W-:Y:S02]  /*3090*/  DFMA R8, R34, R10, R8 ;  /* 0x0000000a2208722b */ /* 0x000fe40000000008 */
[----:B------:R-:W-:-:S08]  /*30a0*/  DFMA R34, R6, R234, R58 ;  /* 0x000000ea0622722b */ /* 0x000fd0000000003a */
[----:B------:R-:W-:-:S05]  /*30b0*/  FFMA R5, RZ, R15, R9 ;  /* 0x0000000fff057223 */ /* 0x000fca0000000009 */
[----:B------:R-:W-:-:S13]  /*30c0*/  FSETP.GT.AND P0, PT, |R5|, 1.469367938527859385e-39, PT ;  /* 0x001000000500780b */ /* 0x000fda0003f04200 */
[----:B------:R-:W-:Y:S05]  /*30d0*/  @P0 BRA P2, `(.L_x_21) ;  /* 0x0000000000180947 */ /* 0x000fea0001000000 */
[----:B------:R-:W-:Y:S01]  /*30e0*/  IMAD.MOV.U32 R8, RZ, RZ, R60 ;  /* 0x000000ffff087224 */ /* 0x000fe200078e003c */
[----:B------:R-:W-:Y:S01]  /*30f0*/  MOV R5, R61 ;  /* 0x0000003d00057202 */ /* 0x000fe20000000f00 */
[----:B------:R-:W-:Y:S01]  /*3100*/  IMAD.MOV.U32 R218, RZ, RZ, R14 ;  /* 0x000000ffffda7224 */ /* 0x000fe200078e000e */
[----:B------:R-:W-:Y:S02]  /*3110*/  MOV R7, R15 ;  /* 0x0000000f00077202 */ /* 0x000fe40000000f00 */
[----:B------:R-:W-:-:S07]  /*3120*/  MOV R6, 0x3140 ;  /* 0x0000314000067802 */ /* 0x000fce0000000f00 */
[----:B------:R-:W-:Y:S05]  /*3130*/  CALL.REL.NOINC `($__internal_1_$__cuda_sm20_div_rn_f64_full) ;  /* 0x0000009800547944 */ /* 0x000fea0003c00000 */
.L_x_21:
[----:B------:R-:W-:Y:S05]  /*3140*/  BSYNC.RECONVERGENT B2 ;  /* 0x0000000000027941 */ /* 0x000fea0003800200 */
.L_x_20:
[----:B------:R-:W-:Y:S01]  /*3150*/  DMUL R218, R14, 3 ;  /* 0x400800000eda7828 */ /* 0x000fe20000000000 */
[----:B------:R-:W-:Y:S01]  /*3160*/  IMAD.MOV.U32 R10, RZ, RZ, 0x1 ;  /* 0x00000001ff0a7424 */ /* 0x000fe200078e00ff */
[----:B------:R-:W-:Y:S01]  /*3170*/  UMOV UR8, 0x55555555 ;  /* 0x5555555500087882 */ /* 0x000fe20000000000 */
[----:B------:R-:W-:Y:S01]  /*3180*/  UMOV UR9, 0x3fe55555 ;  /* 0x3fe5555500097882 */ /* 0x000fe20000000000 */
[----:B------:R-:W-:Y:S02]  /*3190*/  BSSY.RECONVERGENT B2, `(.L_x_22) ;  /* 0x000001f000027945 */ /* 0x000fe40003800200 */
[----:B------:R-:W0:Y:S02]  /*31a0*/  MUFU.RCP64H R11, R219 ;  /* 0x000000db000b7308 */ /* 0x000e240000001800 */
[----:B0-----:R-:W-:-:S08]  /*31b0*/  DFMA R6, -R218, R10, 1 ;  /* 0x3ff00000da06742b */ /* 0x001fd0000000010a */
[----:B------:R-:W-:Y:S02]  /*31c0*/  DFMA R58, R6, R6, R6 ;  /* 0x00000006063a722b */ /* 0x000fe40000000006 */
[----:B------:R-:W-:-:S06]  /*31d0*/  DADD R6, R16, R16 ;  /* 0x0000000010067229 */ /* 0x000fcc0000000010 */
[----:B------:R-:W-:Y:S02]  /*31e0*/  DFMA R58, R10, R58, R10 ;  /* 0x0000003a0a3a722b */ /* 0x000fe4000000000a */
[----:B------:R-:W-:-:S06]  /*31f0*/  DFMA R6, R16, R6, -R54 ;  /* 0x000000061006722b */ /* 0x000fcc0000000836 */
[----:B------:R-:W-:Y:S02]  /*3200*/  DFMA R10, -R218, R58, 1 ;  /* 0x3ff00000da0a742b */ /* 0x000fe4000000013a */
[----:B------:R-:W-:Y:S02]  /*3210*/  DADD R62, -R56, R6 ;  /* 0x00000000383e7229 */ /* 0x000fe40000000106 */
[----:B------:R-:W-:-:S04]  /*3220*/  DFMA R6, R22, 3, R8 ;  /* 0x400800001606782b */ /* 0x000fc80000000008 */
[----:B------:R-:W-:-:S04]  /*3230*/  DFMA R10, R58, R10, R58 ;  /* 0x0000000a3a0a722b */ /* 0x000fc8000000003a */
[----:B------:R-:W-:Y:S01]  /*3240*/  FSETP.GEU.AND P2, PT, |R63|, 6.5827683646048100446e-37, PT ;  /* 0x036000003f00780b */ /* 0x000fe20003f4e200 */
[----:B------:R-:W-:-:S03]  /*3250*/  DADD R6, -R24, R6 ;  /* 0x0000000018067229 */ /* 0x000fc60000000106 */
[----:B------:R-:W-:-:S05]  /*3260*/  DMUL R58, R62, R10 ;  /* 0x0000000a3e3a7228 */ /* 0x000fca0000000000 */
[----:B------:R-:W-:-:S03]  /*3270*/  DFMA R24, R6, R234, R24 ;  /* 0x000000ea0618722b */ /* 0x000fc60000000018 */
[----:B------:R-:W-:-:S08]  /*3280*/  DFMA R60, -R218, R58, R62 ;  /* 0x0000003ada3c722b */ /* 0x000fd0000000013e */
[----:B------:R-:W-:Y:S02]  /*3290*/  DFMA R8, R10, R60, R58 ;  /* 0x0000003c0a08722b */ /* 0x000fe4000000003a */
[----:B------:R-:W-:Y:S02]  /*32a0*/  DFMA R10, R16, -UR8, -R40 ;  /* 0x80000008100a7c2b */ /* 0x000fe40008000828 */
[----:B------:R-:W-:Y:S02]  /*32b0*/  DFMA R58, R28, -UR8, -R50 ;  /* 0x800000081c3a7c2b */ /* 0x000fe40008000832 */
[----:B------:R-:W-:-:S04]  /*32c0*/  DFMA R60, R26, -UR8, -R52 ;  /* 0x800000081a3c7c2b */ /* 0x000fc80008000834 */
[----:B------:R-:W-:Y:S01]  /*32d0*/  FFMA R5, RZ, R219, R9 ;  /* 0x000000dbff057223 */ /* 0x000fe20000000009 */
[-C--:B------:R-:W-:Y:S02]  /*32e0*/  DFMA R40, R10, R232.reuse, R40 ;  /* 0x000000e80a28722b */ /* 0x080fe40000000028 */
[-C--:B------:R-:W-:Y:S02]  /*32f0*/  DFMA R50, R58, R232.reuse, R50 ;  /* 0x000000e83a32722b */ /* 0x080fe40000000032 */
[----:B------:R-:W-:Y:S01]  /*3300*/  FSETP.GT.AND P0, PT, |R5|, 1.469367938527859385e-39, PT ;  /* 0x001000000500780b */ /* 0x000fe20003f04200 */
[----:B------:R-:W-:-:S12]  /*3310*/  DFMA R52, R60, R232, R52 ;  /* 0x000000e83c34722b */ /* 0x000fd80000000034 */
[----:B------:R-:W-:Y:S05]  /*3320*/  @P0 BRA P2, `(.L_x_23) ;  /* 0x0000000000140947 */ /* 0x000fea0001000000 */
[----:B------:R-:W-:Y:S01]  /*3330*/  MOV R8, R62 ;  /* 0x0000003e00087202 */ /* 0x000fe20000000f00 */
[----:B------:R-:W-:Y:S01]  /*3340*/  IMAD.MOV.U32 R5, RZ, RZ, R63 ;  /* 0x000000ffff057224 */ /* 0x000fe200078e003f */
[----:B------:R-:W-:Y:S02]  /*3350*/  MOV R7, R219 ;  /* 0x000000db00077202 */ /* 0x000fe40000000f00 */
[----:B------:R-:W-:-:S07]  /*3360*/  MOV R6, 0x3380 ;  /* 0x0000338000067802 */ /* 0x000fce0000000f00 */
[----:B------:R-:W-:Y:S05]  /*3370*/  CALL.REL.NOINC `($__internal_1_$__cuda_sm20_div_rn_f64_full) ;  /* 0x0000009400c47944 */ /* 0x000fea0003c00000 */
.L_x_23:
[----:B------:R-:W-:Y:S05]  /*3380*/  BSYNC.RECONVERGENT B2 ;  /* 0x0000000000027941 */ /* 0x000fea0003800200 */
.L_x_22:
[----:B------:R-:W0:Y:S01]  /*3390*/  MUFU.RCP64H R7, R15 ;  /* 0x0000000f00077308 */ /* 0x000e220000001800 */
[----:B------:R-:W-:Y:S01]  /*33a0*/  IMAD.MOV.U32 R6, RZ, RZ, 0x1 ;  /* 0x00000001ff067424 */ /* 0x000fe200078e00ff */
[----:B------:R-:W-:Y:S01]  /*33b0*/  DADD R62, R54, -R56 ;  /* 0x00000000363e7229 */ /* 0x000fe20000000838 */
[----:B------:R-:W-:Y:S01]  /*33c0*/  BSSY.RECONVERGENT B2, `(.L_x_24) ;  /* 0x0000020000027945 */ /* 0x000fe20003800200 */
[----:B------:R-:W-:Y:S02]  /*33d0*/  DMUL R60, R126, R126 ;  /* 0x0000007e7e3c7228 */ /* 0x000fe40000000000 */
[----:B------:R-:W-:-:S06]  /*33e0*/  DMUL R122, R200, R122 ;  /* 0x0000007ac87a7228 */ /* 0x000fcc0000000000 */
[----:B------:R-:W-:Y:S01]  /*33f0*/  FSETP.GEU.AND P2, PT, |R63|, 6.5827683646048100446e-37, PT ;  /* 0x036000003f00780b */ /* 0x000fe20003f4e200 */
[----:B0-----:R-:W-:-:S08]  /*3400*/  DFMA R10, -R14, R6, 1 ;  /* 0x3ff000000e0a742b */ /* 0x001fd00000000106 */
[----:B------:R-:W-:-:S08]  /*3410*/  DFMA R10, R10, R10, R10 ;  /* 0x0000000a0a0a722b */ /* 0x000fd0000000000a */
[----:B------:R-:W-:Y:S02]  /*3420*/  DFMA R10, R6, R10, R6 ;  /* 0x0000000a060a722b */ /* 0x000fe40000000006 */
[----:B------:R-:W-:-:S06]  /*3430*/  DADD R6, R136, R136 ;  /* 0x0000000088067229 */ /* 0x000fcc0000000088 */
[----:B------:R-:W-:-:S08]  /*3440*/  DFMA R58, -R14, R10, 1 ;  /* 0x3ff000000e3a742b */ /* 0x000fd0000000010a */
[----:B------:R-:W-:Y:S02]  /*3450*/  DFMA R64, R10, R58, R10 ;  /* 0x0000003a0a40722b */ /* 0x000fe4000000000a */
[----:B------:R-:W-:-:S06]  /*3460*/  DMUL R58, R132, R132 ;  /* 0x00000084843a7228 */ /* 0x000fcc0000000000 */
[----:B------:R-:W-:Y:S02]  /*3470*/  DMUL R54, R64, R62 ;  /* 0x0000003e40367228 */ /* 0x000fe40000000000 */
[----:B------:R-:W-:-:S06]  /*3480*/  DFMA R6, R136, R6, -R58 ;  /* 0x000000068806722b */ /* 0x000fcc000000083a */
[----:B------:R-:W-:Y:S02]  /*3490*/  DFMA R56, -R14, R54, R62 ;  /* 0x000000360e38722b */ /* 0x000fe4000000013e */
[----:B------:R-:W-:-:S06]  /*34a0*/  DADD R10, R6, -R60 ;  /* 0x00000000060a7229 */ /* 0x000fcc000000083c */
[----:B------:R-:W-:Y:S02]  /*34b0*/  DFMA R6, R64, R56, R54 ;  /* 0x000000384006722b */ /* 0x000fe40000000036 */
[----:B------:R-:W-:Y:S02]  /*34c0*/  DFMA R10, R122, R10, R8 ;  /* 0x0000000a7a0a722b */ /* 0x000fe40000000008 */
[----:B------:R-:W-:-:S06]  /*34d0*/  DFMA R8, R8, -0.5, -R48 ;  /* 0xbfe000000808782b */ /* 0x000fcc0000000830 */
[----:B------:R-:W-:Y:S01]  /*34e0*/  FFMA R5, RZ, R15, R7 ;  /* 0x0000000fff057223 */ /* 0x000fe20000000007 */
[----:B------:R-:W-:Y:S02]  /*34f0*/  DADD R10, -R46, R10 ;  /* 0x000000002e0a7229 */ /* 0x000fe4000000010a */
[----:B------:R-:W-:Y:S02]  /*3500*/  DFMA R48, R8, R234, R48 ;  /* 0x000000ea0830722b */ /* 0x000fe40000000030 */
[----:B------:R-:W-:-:S04]  /*3510*/  FSETP.GT.AND P0, PT, |R5|, 1.469367938527859385e-39, PT ;  /* 0x001000000500780b */ /* 0x000fc80003f04200 */
[----:B------:R-:W-:-:S09]  /*3520*/  DFMA R46, R10, R234, R46 ;  /* 0x000000ea0a2e722b */ /* 0x000fd2000000002e */
[----:B------:R-:W-:Y:S05]  /*3530*/  @P0 BRA P2, `(.L_x_25) ;  /* 0x0000000000200947 */ /* 0x000fea0001000000 */
[----:B------:R-:W-:Y:S01]  /*3540*/  MOV R8, R62 ;  /* 0x0000003e00087202 */ /* 0x000fe20000000f00 */
[----:B------:R-:W-:Y:S01]  /*3550*/  IMAD.MOV.U32 R5, RZ, RZ, R63 ;  /* 0x000000ffff057224 */ /* 0x000fe200078e003f */
[----:B------:R-:W-:Y:S01]  /*3560*/  MOV R218, R14 ;  /* 0x0000000e00da7202 */ /* 0x000fe20000000f00 */
[----:B------:R-:W-:Y:S01]  /*3570*/  IMAD.MOV.U32 R7, RZ, RZ, R15 ;  /* 0x000000ffff077224 */ /* 0x000fe200078e000f */
[----:B------:R-:W-:-:S07]  /*3580*/  MOV R6, 0x35a0 ;  /* 0x000035a000067802 */ /* 0x000fce0000000f00 */
[----:B------:R-:W-:Y:S05]  /*3590*/  CALL.REL.NOINC `($__internal_1_$__cuda_sm20_div_rn_f64_full) ;  /* 0x00000094003c7944 */ /* 0x000fea0003c00000 */
[----:B------:R-:W-:Y:S01]  /*35a0*/  MOV R6, R8 ;  /* 0x0000000800067202 */ /* 0x000fe20000000f00 */
[----:B------:R-:W-:-:S07]  /*35b0*/  IMAD.MOV.U32 R7, RZ, RZ, R9 ;  /* 0x000000ffff077224 */ /* 0x000fce00078e0009 */
.L_x_25:
[----:B------:R-:W-:Y:S05]  /*35c0*/  BSYNC.RECONVERGENT B2 ;  /* 0x0000000000027941 */ /* 0x000fea0003800200 */
.L_x_24:
[----:B------:R-:W0:Y:S01]  /*35d0*/  MUFU.RCP64H R9, R15 ;  /* 0x0000000f00097308 */ /* 0x000e220000001800 */
[----:B------:R-:W-:Y:S01]  /*35e0*/  HFMA2 R8, -RZ, RZ, 0, 5.9604644775390625e-08 ;  /* 0x00000001ff087431 */ /* 0x000fe200000001ff */
[----:B------:R-:W-:Y:S01]  /*35f0*/  DMUL R56, R16, R28 ;  /* 0x0000001c10387228 */ /* 0x000fe20000000000 */
[----:B------:R-:W-:Y:S09]  /*3600*/  BSSY.RECONVERGENT B2, `(.L_x_26) ;  /* 0x0000019000027945 */ /* 0x000ff20003800200 */
[----:B------:R-:W-:Y:S01]  /*3610*/  FSETP.GEU.AND P2, PT, |R57|, 6.5827683646048100446e-37, PT ;  /* 0x036000003900780b */ /* 0x000fe20003f4e200 */
[----:B0-----:R-:W-:-:S08]  /*3620*/  DFMA R10, -R14, R8, 1 ;  /* 0x3ff000000e0a742b */ /* 0x001fd00000000108 */
[----:B------:R-:W-:-:S08]  /*3630*/  DFMA R10, R10, R10, R10 ;  /* 0x0000000a0a0a722b */ /* 0x000fd0000000000a */
[----:B------:R-:W-:-:S08]  /*3640*/  DFMA R10, R8, R10, R8 ;  /* 0x0000000a080a722b */ /* 0x000fd00000000008 */
[----:B------:R-:W-:-:S08]  /*3650*/  DFMA R8, -R14, R10, 1 ;  /* 0x3ff000000e08742b */ /* 0x000fd0000000010a */
[----:B------:R-:W-:Y:S02]  /*3660*/  DFMA R62, R10, R8, R10 ;  /* 0x000000080a3e722b */ /* 0x000fe4000000000a */
[----:B------:R-:W-:-:S06]  /*3670*/  DADD R10, R58, -R60 ;  /* 0x000000003a0a7229 */ /* 0x000fcc000000083c */
[----:B------:R-:W-:Y:S02]  /*3680*/  DMUL R8, R62, R56 ;  /* 0x000000383e087228 */ /* 0x000fe40000000000 */
[----:B------:R-:W-:Y:S02]  /*3690*/  DFMA R10, R122, R10, R6 ;  /* 0x0000000a7a0a722b */ /* 0x000fe40000000006 */
[----:B------:R-:W-:-:S04]  /*36a0*/  DFMA R6, R6, -0.5, -R36 ;  /* 0xbfe000000606782b */ /* 0x000fc80000000824 */
[----:B------:R-:W-:Y:S02]  /*36b0*/  DFMA R54, -R14, R8, R56 ;  /* 0x000000080e36722b */ /* 0x000fe40000000138 */
[----:B------:R-:W-:Y:S02]  /*36c0*/  DADD R10, -R32, R10 ;  /* 0x00000000200a7229 */ /* 0x000fe4000000010a */
[----:B------:R-:W-:-:S04]  /*36d0*/  DFMA R36, R6, R234, R36 ;  /* 0x000000ea0624722b */ /* 0x000fc80000000024 */
        /* <DEDUP_REMOVED lines=11> */
.L_x_27:
[----:B------:R-:W-:Y:S05]  /*3790*/  BSYNC.RECONVERGENT B2 ;  /* 0x0000000000027941 */ /* 0x000fea0003800200 */
.L_x_26:
[----:B------:R-:W0:Y:S01]  /*37a0*/  MUFU.RCP64H R7, R15 ;  /* 0x0000000f00077308 */ /* 0x000e220000001800 */
[----:B------:R-:W-:Y:S01]  /*37b0*/  IMAD.MOV.U32 R6, RZ, RZ, 0x1 ;  /* 0x00000001ff067424 */ /* 0x000fe200078e00ff */
[----:B------:R-:W-:Y:S01]  /*37c0*/  DMUL R54, R28, R26 ;  /* 0x0000001a1c367228 */ /* 0x000fe20000000000 */
[----:B------:R-:W-:Y:S01]  /*37d0*/  BSSY.RECONVERGENT B2, `(.L_x_28) ;  /* 0x0000019000027945 */ /* 0x000fe20003800200 */
[----:B------:R-:W-:-:S08]  /*37e0*/  DMUL R136, R136, R122 ;  /* 0x0000007a88887228 */ /* 0x000fd00000000000 */
[----:B------:R-:W-:Y:S01]  /*37f0*/  DFMA R8, R132, R136, R8 ;  /* 0x000000888408722b */ /* 0x000fe20000000008 */
[----:B------:R-:W-:Y:S01]  /*3800*/  FSETP.GEU.AND P2, PT, |R55|, 6.5827683646048100446e-37, PT ;  /* 0x036000003700780b */ /* 0x000fe20003f4e200 */
[----:B0-----:R-:W-:-:S06]  /*3810*/  DFMA R10, -R14, R6, 1 ;  /* 0x3ff000000e0a742b */ /* 0x001fcc0000000106 */
[----:B------:R-:W-:Y:S02]  /*3820*/  DADD R8, -R18, R8 ;  /* 0x0000000012087229 */ /* 0x000fe40000000108 */
[----:B------:R-:W-:-:S06]  /*3830*/  DFMA R10, R10, R10, R10 ;  /* 0x0000000a0a0a722b */ /* 0x000fcc000000000a */
[----:B------:R-:W-:Y:S02]  /*3840*/  DFMA R18, R8, R234, R18 ;  /* 0x000000ea0812722b */ /* 0x000fe40000000012 */
[----:B------:R-:W-:-:S08]  /*3850*/  DFMA R10, R6, R10, R6 ;  /* 0x0000000a060a722b */ /* 0x000fd00000000006 */
[----:B------:R-:W-:-:S08]  /*3860*/  DFMA R6, -R14, R10, 1 ;  /* 0x3ff000000e06742b */ /* 0x000fd0000000010a */
[----:B------:R-:W-:-:S08]  /*3870*/  DFMA R56, R10, R6, R10 ;  /* 0x000000060a38722b */ /* 0x000fd0000000000a */
[----:B------:R-:W-:-:S08]  /*3880*/  DMUL R6, R56, R54 ;  /* 0x0000003638067228 */ /* 0x000fd00000000000 */
[----:B------:R-:W-:-:S08]  /*3890*/  DFMA R10, -R14, R6, R54 ;  /* 0x000000060e0a722b */ /* 0x000fd00000000136 */
[----:B------:R-:W-:-:S10]  /*38a0*/  DFMA R6, R56, R10, R6 ;  /* 0x0000000a3806722b */ /* 0x000fd40000000006 */
[----:B------:R-:W-:-:S05]  /*38b0*/  FFMA R5, RZ, R15, R7 ;  /* 0x0000000fff057223 */ /* 0x000fca0000000007 */
[----:B------:R-:W-:-:S13]  /*38c0*/  FSETP.GT.AND P0, PT, |R5|, 1.469367938527859385e-39, PT ;  /* 0x001000000500780b */ /* 0x000fda0003f04200 */
        /* <DEDUP_REMOVED lines=9> */
.L_x_29:
[----:B------:R-:W-:Y:S05]  /*3960*/  BSYNC.RECONVERGENT B2 ;  /* 0x0000000000027941 */ /* 0x000fea0003800200 */
.L_x_28:
[----:B------:R-:W0:Y:S01]  /*3970*/  MUFU.RCP64H R9, R15 ;  /* 0x0000000f00097308 */ /* 0x000e220000001800 */
[----:B------:R-:W-:Y:S01]  /*3980*/  HFMA2 R8, -RZ, RZ, 0, 5.9604644775390625e-08 ;  /* 0x00000001ff087431 */ /* 0x000fe200000001ff */
        /* <DEDUP_REMOVED lines=24> */
.L_x_31:
[----:B------:R-:W-:Y:S05]  /*3b10*/  BSYNC.RECONVERGENT B2 ;  /* 0x0000000000027941 */ /* 0x000fea0003800200 */
.L_x_30:
[----:B------:R-:W-:Y:S01]  /*3b20*/  DFMA R8, R126, R136, R8 ;  /* 0x000000887e08722b */ /* 0x000fe20000000008 */
[----:B------:R-:W-:Y:S01]  /*3b30*/  UMOV UR12, 0x9999999a ;  /* 0x9999999a000c7882 */ /* 0x000fe20000000000 */
[----:B------:R-:W-:Y:S01]  /*3b40*/  UMOV UR13, 0x3fb99999 ;  /* 0x3fb99999000d7882 */ /* 0x000fe20000000000 */
[----:B------:R-:W-:Y:S01]  /*3b50*/  UMOV UR20, 0x9999999a ;  /* 0x9999999a00147882 */ /* 0x000fe20000000000 */
[----:B------:R-:W-:Y:S01]  /*3b60*/  UMOV UR21, 0x3fb99999 ;  /* 0x3fb9999900157882 */ /* 0x000fe20000000000 */
[C---:B------:R-:W-:Y:S01]  /*3b70*/  DFMA R14, R28.reuse, UR12, RZ ;  /* 0x0000000c1c0e7c2b */ /* 0x040fe200080000ff */
[----:B------:R-:W-:Y:S01]  /*3b80*/  UMOV UR16, 0xb4812d20 ;  /* 0xb4812d2000107882 */ /* 0x000fe20000000000 */
[----:B------:R-:W-:Y:S01]  /*3b90*/  DFMA R54, R28, -UR20, RZ ;  /* 0x800000141c367c2b */ /* 0x000fe200080000ff */
[----:B------:R-:W-:Y:S01]  /*3ba0*/  UMOV UR17, 0x3f72d204 ;  /* 0x3f72d20400117882 */ /* 0x000fe20000000000 */
[----:B------:R-:W-:Y:S01]  /*3bb0*/  DADD R8, -R20, R8 ;  /* 0x0000000014087229 */ /* 0x000fe20000000108 */
[----:B------:R-:W-:Y:S01]  /*3bc0*/  UMOV UR24, 0x1c71c71c ;  /* 0x1c71c71c00187882 */ /* 0x000fe20000000000 */
[C---:B------:R-:W-:Y:S01]  /*3bd0*/  DFMA R56, R26.reuse, UR12, RZ ;  /* 0x0000000c1a387c2b */ /* 0x040fe200080000ff */
[----:B------:R-:W-:Y:S01]  /*3be0*/  UMOV UR25, 0x3f9c71c7 ;  /* 0x3f9c71c700197882 */ /* 0x000fe20000000000 */
[C---:B------:R-:W-:Y:S01]  /*3bf0*/  DFMA R58, R26.reuse, -UR20, RZ ;  /* 0x800000141a3a7c2b */ /* 0x040fe200080000ff */
[----:B------:R-:W-:Y:S01]  /*3c00*/  UMOV UR18, 0x1c71c71c ;  /* 0x1c71c71c00127882 */ /* 0x000fe20000000000 */
[----:B------:R-:W-:Y:S01]  /*3c10*/  DFMA R74, R26, UR12, R14 ;  /* 0x0000000c1a4a7c2b */ /* 0x000fe2000800000e */
[----:B------:R-:W-:Y:S01]  /*3c20*/  UMOV UR19, 0x3f8c71c7 ;  /* 0x3f8c71c700137882 */ /* 0x000fe20000000000 */
[----:B------:R-:W-:Y:S01]  /*3c30*/  DFMA R20, R8, R234, R20 ;  /* 0x000000ea0814722b */ /* 0x000fe20000000014 */
[----:B------:R-:W-:Y:S01]  /*3c40*/  UMOV UR26, 0x55555555 ;  /* 0x55555555001a7882 */ /* 0x000fe20000000000 */
[C---:B------:R-:W-:Y:S01]  /*3c50*/  DFMA R8, R16.reuse, UR12, RZ ;  /* 0x0000000c10087c2b */ /* 0x040fe200080000ff */
[----:B------:R-:W-:Y:S01]  /*3c60*/  UMOV UR27, 0x3fb55555 ;  /* 0x3fb55555001b7882 */ /* 0x000fe20000000000 */
[----:B------:R-:W-:Y:S01]  /*3c70*/  DFMA R16, R16, -UR20, RZ ;  /* 0x8000001410107c2b */ /* 0x000fe200080000ff */
[----:B------:R-:W-:Y:S01]  /*3c80*/  UMOV UR28, 0x55555555 ;  /* 0x55555555001c7882 */ /* 0x000fe20000000000 */
[----:B------:R-:W-:Y:S01]  /*3c90*/  DFMA R76, R26, -UR20, R14 ;  /* 0x800000141a4c7c2b */ /* 0x000fe2000800000e */
[----:B------:R-:W-:Y:S01]  /*3ca0*/  UMOV UR29, 0x3fb55555 ;  /* 0x3fb55555001d7882 */ /* 0x000fe20000000000 */
[----:B------:R-:W-:Y:S01]  /*3cb0*/  DFMA R56, R34, -UR16, R56 ;  /* 0x8000001022387c2b */ /* 0x000fe20008000038 */
[----:B------:R-:W-:Y:S01]  /*3cc0*/  UMOV UR30, 0x1c71c71c ;  /* 0x1c71c71c001e7882 */ /* 0x000fe20000000000 */
[C---:B------:R-:W-:Y:S01]  /*3cd0*/  DFMA R60, R28.reuse, UR12, R8 ;  /* 0x0000000c1c3c7c2b */ /* 0x040fe20008000008 */
[----:B------:R-:W-:Y:S01]  /*3ce0*/  UMOV UR31, 0x3f9c71c7 ;  /* 0x3f9c71c7001f7882 */ /* 0x000fe20000000000 */
[C---:B------:R-:W-:Y:S01]  /*3cf0*/  DFMA R62, R28.reuse, -UR20, R16 ;  /* 0x800000141c3e7c2b */ /* 0x040fe20008000010 */
[----:B------:R-:W-:Y:S01]  /*3d00*/  UMOV UR22, 0x55555555 ;  /* 0x5555555500167882 */ /* 0x000fe20000000000 */
[--C-:B------:R-:W-:Y:S01]  /*3d10*/  DFMA R64, R28, -UR20, R8.reuse ;  /* 0x800000141c407c2b */ /* 0x100fe20008000008 */
[----:B------:R-:W-:Y:S01]  /*3d20*/  UMOV UR23, 0x3fa55555 ;  /* 0x3fa5555500177882 */ /* 0x000fe20000000000 */
[--C-:B------:R-:W-:Y:S01]  /*3d30*/  DFMA R10, R34, -UR16, R8.reuse ;  /* 0x80000010220a7c2b */ /* 0x100fe20008000008 */
[----:B------:R-:W-:Y:S01]  /*3d40*/  UMOV UR8, 0x6a819aa0 ;  /* 0x6a819aa000087882 */ /* 0x000fe20000000000 */
[C-C-:B------:R-:W-:Y:S01]  /*3d50*/  DFMA R66, R26.reuse, UR12, R8.reuse ;  /* 0x0000000c1a427c2b */ /* 0x140fe20008000008 */
[----:B------:R-:W-:Y:S01]  /*3d60*/  UMOV UR9, 0x3f89aa06 ;  /* 0x3f89aa0600097882 */ /* 0x000fe20000000000 */
[----:B------:R-:W-:Y:S01]  /*3d70*/  DFMA R70, R26, -UR20, R8 ;  /* 0x800000141a467c2b */ /* 0x000fe20008000008 */
[----:B------:R-:W0:Y:S01]  /*3d80*/  LDC R5, c[0x0][0x480] ;  /* 0x00012000ff057b82 */ /* 0x000e220000000800 */
[----:B------:R-:W-:-:S02]  /*3d90*/  DFMA R28, R28, UR12, R16 ;  /* 0x0000000c1c1c7c2b */ /* 0x000fc40008000010 */
[--C-:B------:R-:W-:Y:S02]  /*3da0*/  DFMA R8, R34, -UR16, R16.reuse ;  /* 0x8000001022087c2b */ /* 0x100fe40008000010 */
[C-C-:B------:R-:W-:Y:S02]  /*3db0*/  DFMA R68, R26.reuse, -UR20, R16.reuse ;  /* 0x800000141a447c2b */ /* 0x140fe40008000010 */
[----:B------:R-:W-:Y:S02]  /*3dc0*/  DFMA R72, R26, UR12, R16 ;  /* 0x0000000c1a487c2b */ /* 0x000fe40008000010 */
[----:B------:R-:W-:Y:S02]  /*3dd0*/  DFMA R16, R34, -UR16, R14 ;  /* 0x8000001022107c2b */ /* 0x000fe4000800000e */
[C-C-:B------:R-:W-:Y:S02]  /*3de0*/  DFMA R14, R26.reuse, -UR20, R54.reuse ;  /* 0x800000141a0e7c2b */ /* 0x140fe40008000036 */
[----:B------:R-:W-:-:S02]  /*3df0*/  DFMA R26, R26, UR12, R54 ;  /* 0x0000000c1a1a7c2b */ /* 0x000fc40008000036 */
[C---:B------:R-:W-:Y:S02]  /*3e00*/  DFMA R54, R34.reuse, -UR16, R54 ;  /* 0x8000001022367c2b */ /* 0x040fe40008000036 */
[----:B------:R-:W-:Y:S01]  /*3e10*/  DFMA R58, R34, -UR16, R58 ;  /* 0x80000010223a7c2b */ /* 0x000fe2000800003a */
[----:B------:R-:W-:Y:S01]  /*3e20*/  UMOV UR16, 0xd801b600 ;  /* 0xd801b60000107882 */ /* 0x000fe20000000000 */
[----:B------:R-:W-:Y:S01]  /*3e30*/  UMOV UR17, 0x3f6b6006 ;  /* 0x3f6b600600117882 */ /* 0x000fe20000000000 */
[----:B------:R-:W-:Y:S02]  /*3e40*/  DFMA R16, R48, UR24, R16 ;  /* 0x0000001830107c2b */ /* 0x000fe40008000010 */
[C---:B------:R-:W-:Y:S02]  /*3e50*/  DFMA R60, R34.reuse, UR16, R60 ;  /* 0x00000010223c7c2b */ /* 0x040fe4000800003c */
[C---:B------:R-:W-:Y:S02]  /*3e60*/  DFMA R62, R34.reuse, UR16, R62 ;  /* 0x00000010223e7c2b */ /* 0x040fe4000800003e */
[----:B------:R-:W-:-:S02]  /*3e70*/  DFMA R64, R34, UR16, R64 ;  /* 0x0000001022407c2b */ /* 0x000fc40008000040 */
[----:B------:R-:W-:Y:S02]  /*3e80*/  DFMA R28, R34, UR16, R28 ;  /* 0x00000010221c7c2b */ /* 0x000fe4000800001c */
[----:B------:R-:W-:Y:S02]  /*3e90*/  DFMA R54, R48, UR24, R54 ;  /* 0x0000001830367c2b */ /* 0x000fe40008000036 */
[C---:B------:R-:W-:Y:S02]  /*3ea0*/  DFMA R66, R34.reuse, UR16, R66 ;  /* 0x0000001022427c2b */ /* 0x040fe40008000042 */
[C---:B------:R-:W-:Y:S02]  /*3eb0*/  DFMA R70, R34.reuse, UR16, R70 ;  /* 0x0000001022467c2b */ /* 0x040fe40008000046 */
[C---:B------:R-:W-:Y:S02]  /*3ec0*/  DFMA R68, R34.reuse, UR16, R68 ;  /* 0x0000001022447c2b */ /* 0x040fe40008000044 */
[----:B------:R-:W-:-:S02]  /*3ed0*/  DFMA R72, R34, UR16, R72 ;  /* 0x0000001022487c2b */ /* 0x000fc40008000048 */
[C---:B------:R-:W-:Y:S02]  /*3ee0*/  DFMA R60, R48.reuse, UR18, R60 ;  /* 0x00000012303c7c2b */ /* 0x040fe4000800003c */
[C---:B------:R-:W-:Y:S02]  /*3ef0*/  DFMA R62, R48.reuse, UR18, R62 ;  /* 0x00000012303e7c2b */ /* 0x040fe4000800003e */
[C---:B------:R-:W-:Y:S02]  /*3f00*/  DFMA R64, R48.reuse, UR18, R64 ;  /* 0x0000001230407c2b */ /* 0x040fe40008000040 */
[C---:B------:R-:W-:Y:S02]  /*3f10*/  DFMA R28, R48.reuse, UR18, R28 ;  /* 0x00000012301c7c2b */ /* 0x040fe4000800001c */
[C---:B------:R-:W-:Y:S02]  /*3f20*/  DFMA R56, R48.reuse, UR24, R56 ;  /* 0x0000001830387c2b */ /* 0x040fe40008000038 */
[----:B------:R-:W-:-:S02]  /*3f30*/  DFMA R58, R48, UR24, R58 ;  /* 0x00000018303a7c2b */ /* 0x000fc4000800003a */
[C---:B------:R-:W-:Y:S02]  /*3f40*/  DFMA R16, R32.reuse, UR26, R16 ;  /* 0x0000001a20107c2b */ /* 0x040fe40008000010 */
[----:B------:R-:W-:Y:S02]  /*3f50*/  DFMA R54, R32, UR26, R54 ;  /* 0x0000001a20367c2b */ /* 0x000fe40008000036 */
[C---:B------:R-:W-:Y:S02]  /*3f60*/  DFMA R66, R48.reuse, UR18, R66 ;  /* 0x0000001230427c2b */ /* 0x040fe40008000042 */
[C---:B------:R-:W-:Y:S02]  /*3f70*/  DFMA R70, R48.reuse, UR18, R70 ;  /* 0x0000001230467c2b */ /* 0x040fe40008000046 */
[C---:B------:R-:W-:Y:S02]  /*3f80*/  DFMA R68, R48.reuse, UR18, R68 ;  /* 0x0000001230447c2b */ /* 0x040fe40008000044 */
[----:B------:R-:W-:Y:S01]  /*3f90*/  DFMA R72, R48, UR18, R72 ;  /* 0x0000001230487c2b */ /* 0x000fe20008000048 */
[----:B------:R-:W-:Y:S01]  /*3fa0*/  UMOV UR18, 0x55555555 ;  /* 0x5555555500127882 */ /* 0x000fe20000000000 */
[C---:B------:R-:W-:Y:S01]  /*3fb0*/  DFMA R60, R32.reuse, UR26, R60 ;  /* 0x0000001a203c7c2b */ /* 0x040fe2000800003c */
[----:B------:R-:W-:Y:S01]  /*3fc0*/  UMOV UR19, 0x3fa55555 ;  /* 0x3fa5555500137882 */ /* 0x000fe20000000000 */
[----:B------:R-:W-:-:S02]  /*3fd0*/  DFMA R62, R32, UR26, R62 ;  /* 0x0000001a203e7c2b */ /* 0x000fc4000800003e */
[C---:B------:R-:W-:Y:S02]  /*3fe0*/  DFMA R64, R32.reuse, UR26, R64 ;  /* 0x0000001a20407c2b */ /* 0x040fe40008000040 */
[----:B------:R-:W-:Y:S02]  /*3ff0*/  DFMA R28, R32, UR26, R28 ;  /* 0x0000001a201c7c2b */ /* 0x000fe4000800001c */
[----:B------:R-:W-:Y:S02]  /*4000*/  DFMA R14, R34, UR16, R14 ;  /* 0x00000010220e7c2b */ /* 0x000fe4000800000e */
[C---:B------:R-:W-:Y:S02]  /*4010*/  DFMA R56, R32.reuse, -UR28, R56 ;  /* 0x8000001c20387c2b */ /* 0x040fe40008000038 */
[----:B------:R-:W-:Y:S02]  /*4020*/  DFMA R58, R32, -UR28, R58 ;  /* 0x8000001c203a7c2b */ /* 0x000fe4000800003a */
[----:B------:R-:W-:-:S02]  /*4030*/  DFMA R16, R36, -UR28, R16 ;  /* 0x8000001c24107c2b */ /* 0x000fc40008000010 */
[----:B------:R-:W-:Y:S02]  /*4040*/  DFMA R54, R36, -UR28, R54 ;  /* 0x8000001c24367c2b */ /* 0x000fe40008000036 */
[C---:B------:R-:W-:Y:S02]  /*4050*/  DFMA R66, R32.reuse, -UR28, R66 ;  /* 0x8000001c20427c2b */ /* 0x040fe40008000042 */
[C---:B------:R-:W-:Y:S02]  /*4060*/  DFMA R70, R32.reuse, -UR28, R70 ;  /* 0x8000001c20467c2b */ /* 0x040fe40008000046 */
[C---:B------:R-:W-:Y:S02]  /*4070*/  DFMA R68, R32.reuse, -UR28, R68 ;  /* 0x8000001c20447c2b */ /* 0x040fe40008000044 */
[----:B------:R-:W-:Y:S02]  /*4080*/  DFMA R72, R32, -UR28, R72 ;  /* 0x8000001c20487c2b */ /* 0x000fe40008000048 */
[C---:B------:R-:W-:Y:S01]  /*4090*/  DFMA R74, R34.reuse, UR16, R74 ;  /* 0x00000010224a7c2b */ /* 0x040fe2000800004a */
[----:B------:R-:W-:Y:S01]  /*40a0*/  IMAD.MOV.U32 R32, RZ, RZ, 0x55555555 ;  /* 0x55555555ff207424 */ /* 0x000fe200078e00ff */
[C---:B------:R-:W-:Y:S01]  /*40b0*/  DFMA R76, R34.reuse, UR16, R76 ;  /* 0x00000010224c7c2b */ /* 0x040fe2000800004c */
[----:B------:R-:W-:Y:S01]  /*40c0*/  MOV R33, 0x3fc55555 ;  /* 0x3fc5555500217802 */ /* 0x000fe20000000f00 */
[----:B------:R-:W-:Y:S01]  /*40d0*/  DFMA R26, R34, UR16, R26 ;  /* 0x00000010221a7c2b */ /* 0x000fe2000800001a */
[----:B------:R-:W-:Y:S01]  /*40e0*/  UMOV UR16, 0x1c71c71c ;  /* 0x1c71c71c00107882 */ /* 0x000fe20000000000 */
[----:B------:R-:W-:Y:S01]  /*40f0*/  UMOV UR17, 0x3fac71c7 ;  /* 0x3fac71c700117882 */ /* 0x000fe20000000000 */
[----:B------:R-:W-:-:S02]  /*4100*/  DFMA R60, R36, UR18, R60 ;  /* 0x00000012243c7c2b */ /* 0x000fc4000800003c */
[C---:B------:R-:W-:Y:S02]  /*4110*/  DFMA R62, R36.reuse, UR18, R62 ;  /* 0x00000012243e7c2b */ /* 0x040fe4000800003e */
[C---:B------:R-:W-:Y:S02]  /*4120*/  DFMA R64, R36.reuse, UR18, R64 ;  /* 0x0000001224407c2b */ /* 0x040fe40008000040 */
[----:B------:R-:W-:Y:S01]  /*4130*/  DFMA R28, R36, UR18, R28 ;  /* 0x00000012241c7c2b */ /* 0x000fe2000800001c */
[----:B------:R-:W-:Y:S01]  /*4140*/  UMOV UR18, 0x10410410 ;  /* 0x1041041000127882 */ /* 0x000fe20000000000 */
[----:B------:R-:W-:Y:S01]  /*4150*/  UMOV UR19, 0x3f904104 ;  /* 0x3f90410400137882 */ /* 0x000fe20000000000 */
[C---:B------:R-:W-:Y:S02]  /*4160*/  DFMA R8, R48.reuse, -UR16, R8 ;  /* 0x8000001030087c2b */ /* 0x040fe40008000008 */
[C---:B------:R-:W-:Y:S02]  /*4170*/  DFMA R14, R48.reuse, -UR30, R14 ;  /* 0x8000001e300e7c2b */ /* 0x040fe4000800000e */
[----:B------:R-:W-:-:S02]  /*4180*/  DFMA R10, R48, -UR16, R10 ;  /* 0x80000010300a7c2b */ /* 0x000fc4000800000a */
[C---:B------:R-:W-:Y:S02]  /*4190*/  DFMA R56, R36.reuse, UR26, R56 ;  /* 0x0000001a24387c2b */ /* 0x040fe40008000038 */
[----:B------:R-:W-:Y:S02]  /*41a0*/  DFMA R58, R36, UR26, R58 ;  /* 0x0000001a243a7c2b */ /* 0x000fe4000800003a */
[C---:B------:R-:W-:Y:S02]  /*41b0*/  DFMA R16, R24.reuse, -UR18, R16 ;  /* 0x8000001218107c2b */ /* 0x040fe40008000010 */
[----:B------:R-:W-:Y:S02]  /*41c0*/  DFMA R54, R24, -UR18, R54 ;  /* 0x8000001218367c2b */ /* 0x000fe40008000036 */
[C---:B------:R-:W-:Y:S02]  /*41d0*/  DFMA R66, R36.reuse, -UR22, R66 ;  /* 0x8000001624427c2b */ /* 0x040fe40008000042 */
[----:B------:R-:W-:-:S02]  /*41e0*/  DFMA R70, R36, -UR22, R70 ;  /* 0x8000001624467c2b */ /* 0x000fc40008000046 */
[C---:B------:R-:W-:Y:S02]  /*41f0*/  DFMA R68, R36.reuse, -UR22, R68 ;  /* 0x8000001624447c2b */ /* 0x040fe40008000044 */
[----:B------:R-:W-:Y:S01]  /*4200*/  DFMA R72, R36, -UR22, R72 ;  /* 0x8000001624487c2b */ /* 0x000fe20008000048 */
[----:B------:R-:W-:Y:S01]  /*4210*/  UMOV UR22, 0x1c71c71c ;  /* 0x1c71c71c00167882 */ /* 0x000fe20000000000 */
[-C--:B------:R-:W-:Y:S01]  /*4220*/  DFMA R42, R42, -R232.reuse, R42 ;  /* 0x800000e82a2a722b */ /* 0x080fe2000000002a */
[----:B------:R-:W-:Y:S01]  /*4230*/  UMOV UR23, 0x3fac71c7 ;  /* 0x3fac71c700177882 */ /* 0x000fe20000000000 */
[----:B------:R-:W-:Y:S02]  /*4240*/  DFMA R14, R44, 0.25, R14 ;  /* 0x3fd000002c0e782b */ /* 0x000fe4000000000e */
[----:B------:R-:W-:Y:S02]  /*4250*/  DFMA R8, R24, -UR18, R8 ;  /* 0x8000001218087c2b */ /* 0x000fe40008000008 */
[----:B------:R-:W-:-:S02]  /*4260*/  DFMA R30, R30, -R232, R30 ;  /* 0x800000e81e1e722b */ /* 0x000fc4000000001e */
[C---:B------:R-:W-:Y:S02]  /*4270*/  DFMA R10, R24.reuse, -UR18, R10 ;  /* 0x80000012180a7c2b */ /* 0x040fe4000800000a */
[C---:B------:R-:W-:Y:S02]  /*4280*/  DFMA R56, R24.reuse, -UR18, R56 ;  /* 0x8000001218387c2b */ /* 0x040fe40008000038 */
[----:B------:R-:W-:Y:S01]  /*4290*/  DFMA R58, R24, -UR18, R58 ;  /* 0x80000012183a7c2b */ /* 0x000fe2000800003a */
[----:B------:R-:W-:Y:S01]  /*42a0*/  UMOV UR18, 0x9999999a ;  /* 0x9999999a00127882 */ /* 0x000fe20000000000 */
[C---:B------:R-:W-:Y:S01]  /*42b0*/  DFMA R16, R50.reuse, -UR20, R16 ;  /* 0x8000001432107c2b */ /* 0x040fe20008000010 */
[----:B------:R-:W-:Y:S01]  /*42c0*/  UMOV UR19, 0x3f999999 ;  /* 0x3f99999900137882 */ /* 0x000fe20000000000 */
[----:B------:R-:W-:Y:S02]  /*42d0*/  DFMA R54, R50, UR12, R54 ;  /* 0x0000000c32367c2b */ /* 0x000fe40008000036 */
[----:B------:R-:W-:-:S02]  /*42e0*/  DFMA R60, R18, 0.25, R60 ;  /* 0x3fd00000123c782b */ /* 0x000fc4000000003c */
[C---:B------:R-:W-:Y:S02]  /*42f0*/  DFMA R62, R18.reuse, 0.25, R62 ;  /* 0x3fd00000123e782b */ /* 0x040fe4000000003e */
[C---:B------:R-:W-:Y:S02]  /*4300*/  DFMA R64, R18.reuse, -0.25, R64 ;  /* 0xbfd000001240782b */ /* 0x040fe40000000040 */
[----:B------:R-:W-:Y:S02]  /*4310*/  DFMA R28, R18, -0.25, R28 ;  /* 0xbfd00000121c782b */ /* 0x000fe4000000001c */
[C---:B------:R-:W-:Y:S02]  /*4320*/  DFMA R66, R20.reuse, 0.25, R66 ;  /* 0x3fd000001442782b */ /* 0x040fe40000000042 */
[C---:B------:R-:W-:Y:S02]  /*4330*/  DFMA R70, R20.reuse, -0.25, R70 ;  /* 0xbfd000001446782b */ /* 0x040fe40000000046 */
[----:B------:R-:W-:-:S02]  /*4340*/  DFMA R68, R20, 0.25, R68 ;  /* 0x3fd000001444782b */ /* 0x000fc40000000044 */
[----:B------:R-:W-:Y:S02]  /*4350*/  DFMA R72, R20, -0.25, R72 ;  /* 0xbfd000001448782b */ /* 0x000fe40000000048 */
[----:B------:R-:W-:Y:S01]  /*4360*/  DFMA R6, R34, -UR8, RZ ;  /* 0x8000000822067c2b */ /* 0x000fe200080000ff */
[----:B------:R-:W-:Y:S01]  /*4370*/  UMOV UR8, 0x18618618 ;  /* 0x1861861800087882 */ /* 0x000fe20000000000 */
[----:B------:R-:W-:Y:S01]  /*4380*/  DFMA R38, R38, -R232, R38 ;  /* 0x800000e82626722b */ /* 0x000fe20000000026 */
[----:B------:R-:W-:Y:S01]  /*4390*/  UMOV UR9, 0x3fa86186 ;  /* 0x3fa8618600097882 */ /* 0x000fe20000000000 */
[C---:B------:R-:W-:Y:S02]  /*43a0*/  DFMA R74, R48.reuse, -UR30, R74 ;  /* 0x8000001e304a7c2b */ /* 0x040fe4000800004a */
[C---:B------:R-:W-:Y:S02]  /*43b0*/  DFMA R76, R48.reuse, -UR30, R76 ;  /* 0x8000001e304c7c2b */ /* 0x040fe4000800004c */
[----:B------:R-:W-:-:S02]  /*43c0*/  DFMA R26, R48, -UR30, R26 ;  /* 0x8000001e301a7c2b */ /* 0x000fc4000800001a */
[----:B------:R-:W-:Y:S02]  /*43d0*/  DFMA R14, R42, -0.125, R14 ;  /* 0xbfc000002a0e782b */ /* 0x000fe4000000000e */
[C---:B------:R-:W-:Y:S02]  /*43e0*/  DFMA R8, R40.reuse, UR12, R8 ;  /* 0x0000000c28087c2b */ /* 0x040fe40008000008 */
[----:B------:R-:W-:Y:S02]  /*43f0*/  DFMA R10, R40, -UR20, R10 ;  /* 0x80000014280a7c2b */ /* 0x000fe4000800000a */
[C---:B------:R-:W-:Y:S02]  /*4400*/  DFMA R56, R52.reuse, -UR20, R56 ;  /* 0x8000001434387c2b */ /* 0x040fe40008000038 */
[----:B------:R-:W-:Y:S01]  /*4410*/  DFMA R58, R52, UR12, R58 ;  /* 0x0000000c343a7c2b */ /* 0x000fe2000800003a */
[----:B------:R-:W-:Y:S01]  /*4420*/  UMOV UR12, 0x10410410 ;  /* 0x10410410000c7882 */ /* 0x000fe20000000000 */
[C---:B------:R-:W-:Y:S01]  /*4430*/  DFMA R16, R46.reuse, -UR30, R16 ;  /* 0x8000001e2e107c2b */ /* 0x040fe20008000010 */
[----:B------:R-:W-:Y:S01]  /*4440*/  UMOV UR13, 0x3f704104 ;  /* 0x3f704104000d7882 */ /* 0x000fe20000000000 */
[----:B------:R-:W-:-:S02]  /*4450*/  DFMA R54, R46, -UR30, R54 ;  /* 0x8000001e2e367c2b */ /* 0x000fc40008000036 */
[C---:B------:R-:W-:Y:S02]  /*4460*/  DFMA R60, R30.reuse, 0.125, R60 ;  /* 0x3fc000001e3c782b */ /* 0x040fe4000000003c */
[C---:B------:R-:W-:Y:S02]  /*4470*/  DFMA R62, R30.reuse, -0.125, R62 ;  /* 0xbfc000001e3e782b */ /* 0x040fe4000000003e */
[C---:B------:R-:W-:Y:S02]  /*4480*/  DFMA R64, R30.reuse, 0.125, R64 ;  /* 0x3fc000001e40782b */ /* 0x040fe40000000040 */
[C---:B------:R-:W-:Y:S02]  /*4490*/  DFMA R28, R30.reuse, -0.125, R28 ;  /* 0xbfc000001e1c782b */ /* 0x040fe4000000001c */
[C---:B------:R-:W-:Y:S02]  /*44a0*/  DFMA R66, R30.reuse, -0.125, R66 ;  /* 0xbfc000001e42782b */ /* 0x040fe40000000042 */
[----:B------:R-:W-:-:S02]  /*44b0*/  DFMA R70, R30, -0.125, R70 ;  /* 0xbfc000001e46782b */ /* 0x000fc40000000046 */
[C---:B------:R-:W-:Y:S02]  /*44c0*/  DFMA R68, R30.reuse, 0.125, R68 ;  /* 0x3fc000001e44782b */ /* 0x040fe40000000044 */
[----:B------:R-:W-:Y:S01]  /*44d0*/  DFMA R72, R30, 0.125, R72 ;  /* 0x3fc000001e48782b */ /* 0x000fe20000000048 */
[----:B------:R-:W1:Y:S01]  /*44e0*/  LDC.64 R30, c[0x0][0x3a8] ;  /* 0x0000ea00ff1e7b82 */ /* 0x000e620000000a00 */
[----:B------:R-:W-:Y:S01]  /*44f0*/  DFMA R6, R24, UR8, R6 ;  /* 0x0000000818067c2b */ /* 0x000fe20008000006 */
[----:B------:R-:W-:Y:S01]  /*4500*/  UMOV UR8, 0xbca1af28 ;  /* 0xbca1af2800087882 */ /* 0x000fe20000000000 */
[----:B------:R-:W-:Y:S01]  /*4510*/  UMOV UR9, 0x3faaf286 ;  /* 0x3faaf28600097882 */ /* 0x000fe20000000000 */
[C---:B------:R-:W-:Y:S02]  /*4520*/  DFMA R74, R44.reuse, 0.25, R74 ;  /* 0x3fd000002c4a782b */ /* 0x040fe4000000004a */
[C---:B------:R-:W-:Y:S02]  /*4530*/  DFMA R76, R44.reuse, -0.25, R76 ;  /* 0xbfd000002c4c782b */ /* 0x040fe4000000004c */
[----:B------:R-:W-:-:S02]  /*4540*/  DFMA R26, R44, -0.25, R26 ;  /* 0xbfd000002c1a782b */ /* 0x000fc4000000001a */
[----:B------:R-:W-:Y:S02]  /*4550*/  DFMA R20, R38, 0.125, R14 ;  /* 0x3fc000002614782b */ /* 0x000fe4000000000e */
[C---:B------:R-:W-:Y:S02]  /*4560*/  DFMA R8, R46.reuse, UR22, R8 ;  /* 0x000000162e087c2b */ /* 0x040fe40008000008 */
[C---:B------:R-:W-:Y:S02]  /*4570*/  DFMA R10, R46.reuse, UR22, R10 ;  /* 0x000000162e0a7c2b */ /* 0x040fe4000800000a */
[C---:B------:R-:W-:Y:S02]  /*4580*/  DFMA R56, R46.reuse, -UR30, R56 ;  /* 0x8000001e2e387c2b */ /* 0x040fe40008000038 */
[----:B------:R-:W-:Y:S02]  /*4590*/  DFMA R58, R46, -UR30, R58 ;  /* 0x8000001e2e3a7c2b */ /* 0x000fe4000800003a */
[----:B------:R-:W-:-:S02]  /*45a0*/  DFMA R14, R22, UR8, R16 ;  /* 0x00000008160e7c2b */ /* 0x000fc40008000010 */
[----:B------:R-:W-:Y:S01]  /*45b0*/  DFMA R16, R22, UR8, R54 ;  /* 0x0000000816107c2b */ /* 0x000fe20008000036 */
[----:B------:R-:W2:Y:S01]  /*45c0*/  LDC.64 R54, c[0x0][0x380] ;  /* 0x0000e000ff367b82 */ /* 0x000ea20000000a00 */
[----:B------:R-:W-:Y:S02]  /*45d0*/  DADD R12, R12, -R22 ;  /* 0x000000000c0c7229 */ /* 0x000fe40000000816 */
[----:B------:R-:W-:Y:S02]  /*45e0*/  DFMA R6, R22, UR8, R6 ;  /* 0x0000000816067c2b */ /* 0x000fe40008000006 */
[C---:B------:R-:W-:Y:S02]  /*45f0*/  DFMA R74, R42.reuse, 0.125, R74 ;  /* 0x3fc000002a4a782b */ /* 0x040fe4000000004a */
[C---:B------:R-:W-:Y:S02]  /*4600*/  DFMA R76, R42.reuse, 0.125, R76 ;  /* 0x3fc000002a4c782b */ /* 0x040fe4000000004c */
[----:B------:R-:W-:-:S02]  /*4610*/  DFMA R26, R42, -0.125, R26 ;  /* 0xbfc000002a1a782b */ /* 0x000fc4000000001a */
[C---:B------:R-:W-:Y:S02]  /*4620*/  DFMA R8, R22.reuse, UR8, R8 ;  /* 0x0000000816087c2b */ /* 0x040fe40008000008 */
[C---:B------:R-:W-:Y:S02]  /*4630*/  DFMA R10, R22.reuse, UR8, R10 ;  /* 0x00000008160a7c2b */ /* 0x040fe4000800000a */
[C---:B------:R-:W-:Y:S02]  /*4640*/  DFMA R18, R22.reuse, UR8, R56 ;  /* 0x0000000816127c2b */ /* 0x040fe40008000038 */
[----:B------:R-:W-:Y:S02]  /*4650*/  DFMA R58, R22, UR8, R58 ;  /* 0x00000008163a7c2b */ /* 0x000fe4000800003a */
[----:B------:R-:W-:Y:S02]  /*4660*/  DADD R6, R6, R12 ;  /* 0x0000000006067229 */ /* 0x000fe4000000000c */
[----:B------:R-:W-:-:S02]  /*4670*/  DFMA R60, R42, -0.125, R60 ;  /* 0xbfc000002a3c782b */ /* 0x000fc4000000003c */
[C---:B------:R-:W-:Y:S01]  /*4680*/  DFMA R62, R42.reuse, 0.125, R62 ;  /* 0x3fc000002a3e782b */ /* 0x040fe2000000003e */
[----:B--2---:R-:W-:Y:S01]  /*4690*/  IMAD.WIDE R54, R3, 0x4, R54 ;  /* 0x0000000403367825 */ /* 0x004fe200078e0236 */
[C---:B------:R-:W-:Y:S02]  /*46a0*/  DFMA R64, R42.reuse, 0.125, R64 ;  /* 0x3fc000002a40782b */ /* 0x040fe40000000040 */
[----:B------:R-:W-:Y:S02]  /*46b0*/  DFMA R28, R42, -0.125, R28 ;  /* 0xbfc000002a1c782b */ /* 0x000fe4000000001c */
[C---:B------:R-:W-:Y:S01]  /*46c0*/  DFMA R74, R38.reuse, -0.125, R74 ;  /* 0xbfc00000264a782b */ /* 0x040fe2000000004a */
[----:B0-----:R-:W-:Y:S01]  /*46d0*/  IMAD.WIDE R56, R5, 0x4, R54 ;  /* 0x0000000405387825 */ /* 0x001fe200078e0236 */
[C---:B------:R-:W-:Y:S02]  /*46e0*/  DFMA R76, R38.reuse, 0.125, R76 ;  /* 0x3fc00000264c782b */ /* 0x040fe4000000004c */
[----:B------:R-:W-:-:S02]  /*46f0*/  DFMA R26, R38, -0.125, R26 ;  /* 0xbfc00000261a782b */ /* 0x000fc4000000001a */
[C---:B------:R-:W-:Y:S02]  /*4700*/  DFMA R66, R38.reuse, 0.125, R66 ;  /* 0x3fc000002642782b */ /* 0x040fe40000000042 */
[C---:B------:R-:W-:Y:S02]  /*4710*/  DFMA R70, R38.reuse, -0.125, R70 ;  /* 0xbfc000002646782b */ /* 0x040fe40000000046 */
[C---:B------:R-:W-:Y:S02]  /*4720*/  DFMA R68, R38.reuse, -0.125, R68 ;  /* 0xbfc000002644782b */ /* 0x040fe40000000044 */
[----:B------:R-:W-:Y:S02]  /*4730*/  DFMA R72, R38, 0.125, R72 ;  /* 0x3fc000002648782b */ /* 0x000fe40000000048 */
[C---:B------:R-:W-:Y:S02]  /*4740*/  DFMA R12, R32.reuse, -UR40, R8 ;  /* 0x80000028200c7c2b */ /* 0x040fe40008000008 */
[----:B------:R-:W-:-:S02]  /*4750*/  DFMA R10, R32, UR40, R10 ;  /* 0x00000028200a7c2b */ /* 0x000fc4000800000a */
[C---:B------:R-:W-:Y:S02]  /*4760*/  DFMA R14, R32.reuse, UR4, R14 ;  /* 0x00000004200e7c2b */ /* 0x040fe4000800000e */
[C---:B------:R-:W-:Y:S02]  /*4770*/  DFMA R16, R32.reuse, -UR4, R16 ;  /* 0x8000000420107c2b */ /* 0x040fe40008000010 */
[C---:B------:R-:W-:Y:S02]  /*4780*/  DFMA R18, R32.reuse, UR6, R18 ;  /* 0x0000000620127c2b */ /* 0x040fe40008000012 */
[----:B------:R-:W-:Y:S02]  /*4790*/  DFMA R8, R32, -UR6, R58 ;  /* 0x8000000620087c2b */ /* 0x000fe4000800003a */
[C---:B------:R-:W-:Y:S01]  /*47a0*/  DFMA R32, R24.reuse, UR12, R20 ;  /* 0x0000000c18207c2b */ /* 0x040fe20008000014 */
[----:B------:R-:W-:Y:S01]  /*47b0*/  IMAD.WIDE R58, R5, 0x4, R56 ;  /* 0x00000004053a7825 */ /* 0x000fe200078e0238 */
[----:B------:R-:W-:-:S02]  /*47c0*/  DFMA R74, R24, UR12, R74 ;  /* 0x0000000c184a7c2b */ /* 0x000fc4000800004a */
[C---:B------:R-:W-:Y:S01]  /*47d0*/  DFMA R76, R24.reuse, UR12, R76 ;  /* 0x0000000c184c7c2b */ /* 0x040fe2000800004c */
[----:B-1----:R-:W-:Y:S01]  /*47e0*/  IMAD.WIDE R20, R3, 0x8, R30 ;  /* 0x0000000803147825 */ /* 0x002fe200078e021e */
[C---:B------:R-:W-:Y:S02]  /*47f0*/  DFMA R34, R24.reuse, UR12, R26 ;  /* 0x0000000c18227c2b */ /* 0x040fe4000800001a */
[C---:B------:R-:W-:Y:S01]  /*4800*/  DFMA R60, R24.reuse, UR12, R60 ;  /* 0x0000000c183c7c2b */ /* 0x040fe2000800003c */
[C---:B------:R-:W-:Y:S01]  /*4810*/  IMAD.WIDE R78, R5.reuse, 0x4, R58 ;  /* 0x00000004054e7825 */ /* 0x040fe200078e023a */
[C---:B------:R-:W-:Y:S01]  /*4820*/  DFMA R62, R24.reuse, UR12, R62 ;  /* 0x0000000c183e7c2b */ /* 0x040fe2000800003e */
[----:B------:R0:W-:Y:S01]  /*4830*/  STG.E.64 desc[UR10][R20.64], R6 ;  /* 0x0000000614007986 */ /* 0x0001e2000c101b0a */
[C---:B------:R-:W-:Y:S02]  /*4840*/  DFMA R64, R24.reuse, UR12, R64 ;  /* 0x0000000c18407c2b */ /* 0x040fe40008000040 */
[C---:B------:R-:W-:Y:S01]  /*4850*/  DFMA R28, R24.reuse, UR12, R28 ;  /* 0x0000000c181c7c2b */ /* 0x040fe2000800001c */
[----:B------:R-:W-:Y:S01]  /*4860*/  IMAD.WIDE R80, R5, 0x4, R78 ;  /* 0x0000000405507825 */ /* 0x000fe200078e024e */
[----:B------:R-:W-:-:S02]  /*4870*/  DFMA R66, R24, UR12, R66 ;  /* 0x0000000c18427c2b */ /* 0x000fc40008000042 */
[C---:B------:R-:W-:Y:S02]  /*4880*/  DFMA R70, R24.reuse, UR12, R70 ;  /* 0x0000000c18467c2b */ /* 0x040fe40008000046 */
[C---:B------:R-:W-:Y:S01]  /*4890*/  DFMA R68, R24.reuse, UR12, R68 ;  /* 0x0000000c18447c2b */ /* 0x040fe20008000044 */
[C---:B------:R-:W-:Y:S01]  /*48a0*/  IMAD.WIDE R82, R5.reuse, 0x4, R80 ;  /* 0x0000000405527825 */ /* 0x040fe200078e0250 */
[----:B------:R-:W-:Y:S01]  /*48b0*/  DFMA R72, R24, UR12, R72 ;  /* 0x0000000c18487c2b */ /* 0x000fe20008000048 */
[----:B------:R-:W-:Y:S01]  /*48c0*/  UMOV UR12, 0x9999999a ;  /* 0x9999999a000c7882 */ /* 0x000fe20000000000 */
[----:B------:R-:W-:Y:S01]  /*48d0*/  UMOV UR13, 0x3f999999 ;  /* 0x3f999999000d7882 */ /* 0x000fe20000000000 */
[C---:B------:R-:W-:Y:S01]  /*48e0*/  IMAD.WIDE R24, R5.reuse, 0x8, R20 ;  /* 0x0000000805187825 */ /* 0x040fe200078e0214 */
[C---:B------:R-:W-:Y:S02]  /*48f0*/  DFMA R60, R40.reuse, UR12, R60 ;  /* 0x0000000c283c7c2b */ /* 0x040fe4000800003c */
[C---:B------:R-:W-:Y:S01]  /*4900*/  DFMA R62, R40.reuse, -UR18, R62 ;  /* 0x80000012283e7c2b */ /* 0x040fe2000800003e */
[C---:B------:R-:W-:Y:S01]  /*4910*/  IMAD.WIDE R84, R5.reuse, 0x4, R82 ;  /* 0x0000000405547825 */ /* 0x040fe200078e0252 */
[C---:B------:R-:W-:Y:S01]  /*4920*/  DFMA R64, R40.reuse, UR12, R64 ;  /* 0x0000000c28407c2b */ /* 0x040fe20008000040 */
[----:B------:R-:W-:Y:S01]  /*4930*/  STG.E.64 desc[UR10][R24.64], R10 ;  /* 0x0000000a18007986 */ /* 0x000fe2000c101b0a */
[----:B------:R-:W-:Y:S01]  /*4940*/  DFMA R30, R40, -UR18, R28 ;  /* 0x80000012281e7c2b */ /* 0x000fe2000800001c */
[----:B------:R-:W-:Y:S01]  /*4950*/  IMAD.WIDE R26, R5, 0x8, R24 ;  /* 0x00000008051a7825 */ /* 0x000fe200078e0218 */
[----:B------:R-:W-:-:S02]  /*4960*/  DFMA R32, R50, -UR18, R32 ;  /* 0x8000001232207c2b */ /* 0x000fc40008000020 */
[C---:B------:R-:W-:Y:S01]  /*4970*/  DFMA R74, R50.reuse, UR12, R74 ;  /* 0x0000000c324a7c2b */ /* 0x040fe2000800004a */
[C---:B------:R-:W-:Y:S01]  /*4980*/  IMAD.WIDE R86, R5.reuse, 0x4, R84 ;  /* 0x0000000405567825 */ /* 0x040fe200078e0254 */
[C---:B------:R-:W-:Y:S01]  /*4990*/  DFMA R76, R50.reuse, UR12, R76 ;  /* 0x0000000c324c7c2b */ /* 0x040fe2000800004c */
[----:B------:R-:W-:Y:S01]  /*49a0*/  STG.E.64 desc[UR10][R26.64], R12 ;  /* 0x0000000c1a007986 */ /* 0x000fe2000c101b0a */
[C---:B------:R-:W-:Y:S01]  /*49b0*/  DFMA R36, R50.reuse, -UR18, R34 ;  /* 0x8000001232247c2b */ /* 0x040fe20008000022 */
[C---:B------:R-:W-:Y:S01]  /*49c0*/  IMAD.WIDE R28, R5.reuse, 0x8, R26 ;  /* 0x00000008051c7825 */ /* 0x040fe200078e021a */
[C---:B------:R-:W-:Y:S02]  /*49d0*/  DFMA R60, R50.reuse, UR12, R60 ;  /* 0x0000000c323c7c2b */ /* 0x040fe4000800003c */
[C---:B------:R-:W-:Y:S01]  /*49e0*/  DFMA R62, R50.reuse, -UR18, R62 ;  /* 0x80000012323e7c2b */ /* 0x040fe2000800003e */
[C---:B------:R-:W-:Y:S01]  /*49f0*/  IMAD.WIDE R88, R5.reuse, 0x4, R86 ;  /* 0x0000000405587825 */ /* 0x040fe200078e0256 */
[C---:B------:R-:W-:Y:S01]  /*4a00*/  DFMA R64, R50.reuse, -UR18, R64 ;  /* 0x8000001232407c2b */ /* 0x040fe20008000040 */
[----:B------:R-:W-:Y:S01]  /*4a10*/  STG.E.64 desc[UR10][R28.64], R14 ;  /* 0x0000000e1c007986 */ /* 0x000fe2000c101b0a */
[----:B------:R-:W-:Y:S01]  /*4a20*/  DFMA R50, R50, UR12, R30 ;  /* 0x0000000c32327c2b */ /* 0x000fe2000800001e */
[----:B------:R-:W-:Y:S01]  /*4a30*/  IMAD.WIDE R30, R5, 0x8, R28 ;  /* 0x00000008051e7825 */ /* 0x000fe200078e021c */
[----:B------:R-:W-:-:S02]  /*4a40*/  DFMA R34, R52, -UR18, R32 ;  /* 0x8000001234227c2b */ /* 0x000fc40008000020 */
[----:B------:R-:W-:Y:S01]  /*4a50*/  DFMA R36, R52, UR12, R36 ;  /* 0x0000000c34247c2b */ /* 0x000fe20008000024 */
[C---:B0-----:R-:W-:Y:S01]  /*4a60*/  IMAD.WIDE R20, R5.reuse, 0x4, R88 ;  /* 0x0000000405147825 */ /* 0x041fe200078e0258 */
[C---:B------:R-:W-:Y:S01]  /*4a70*/  DFMA R66, R40.reuse, UR12, R66 ;  /* 0x0000000c28427c2b */ /* 0x040fe20008000042 */
[----:B------:R0:W-:Y:S01]  /*4a80*/  STG.E.64 desc[UR10][R30.64], R16 ;  /* 0x000000101e007986 */ /* 0x0001e2000c101b0a */
[C---:B------:R-:W-:Y:S01]  /*4a90*/  DFMA R70, R40.reuse, UR12, R70 ;  /* 0x0000000c28467c2b */ /* 0x040fe20008000046 */
[C---:B------:R-:W-:Y:S01]  /*4aa0*/  IMAD.WIDE R32, R5.reuse, 0x8, R30 ;  /* 0x0000000805207825 */ /* 0x040fe200078e021e */
[C---:B------:R-:W-:Y:S02]  /*4ab0*/  DFMA R68, R40.reuse, -UR18, R68 ;  /* 0x8000001228447c2b */ /* 0x040fe40008000044 */
[----:B------:R-:W-:Y:S02]  /*4ac0*/  DFMA R72, R40, -UR18, R72 ;  /* 0x8000001228487c2b */ /* 0x000fe40008000048 */
[C---:B------:R-:W-:Y:S01]  /*4ad0*/  DFMA R40, R46.reuse, -UR16, R34 ;  /* 0x800000102e287c2b */ /* 0x040fe20008000022 */
[----:B------:R1:W-:Y:S01]  /*4ae0*/  STG.E.64 desc[UR10][R32.64], R18 ;  /* 0x0000001220007986 */ /* 0x0003e2000c101b0a */
[----:B------:R-:W-:Y:S01]  /*4af0*/  IMAD.WIDE R34, R5, 0x8, R32 ;  /* 0x0000000805227825 */ /* 0x000fe200078e0220 */
[----:B------:R-:W-:-:S02]  /*4b00*/  DFMA R42, R46, -UR16, R36 ;  /* 0x800000102e2a7c2b */ /* 0x000fc40008000024 */
[C---:B------:R-:W-:Y:S02]  /*4b10*/  DFMA R74, R52.reuse, UR12, R74 ;  /* 0x0000000c344a7c2b */ /* 0x040fe4000800004a */
[----:B------:R-:W-:Y:S01]  /*4b20*/  DFMA R76, R52, -UR18, R76 ;  /* 0x80000012344c7c2b */ /* 0x000fe2000800004c */
[C---:B------:R-:W-:Y:S01]  /*4b30*/  IMAD.WIDE R36, R5.reuse, 0x8, R34 ;  /* 0x0000000805247825 */ /* 0x040fe200078e0222 */
[----:B------:R-:W-:Y:S01]  /*4b40*/  DFMA R48, R22, UR8, R40 ;  /* 0x0000000816307c2b */ /* 0x000fe20008000028 */
[----:B------:R2:W-:Y:S01]  /*4b50*/  STG.E.64 desc[UR10][R34.64], R8 ;  /* 0x0000000822007986 */ /* 0x0005e2000c101b0a */
[C---:B------:R-:W-:Y:S01]  /*4b60*/  DFMA R66, R52.reuse, UR12, R66 ;  /* 0x0000000c34427c2b */ /* 0x040fe20008000042 */
[C---:B0-----:R-:W-:Y:S01]  /*4b70*/  IMAD.WIDE R16, R5.reuse, 0x4, R20 ;  /* 0x0000000405107825 */ /* 0x041fe200078e0214 */
[C---:B------:R-:W-:Y:S02]  /*4b80*/  DFMA R70, R52.reuse, -UR18, R70 ;  /* 0x8000001234467c2b */ /* 0x040fe40008000046 */
[C---:B------:R-:W-:Y:S01]  /*4b90*/  DFMA R68, R52.reuse, -UR18, R68 ;  /* 0x8000001234447c2b */ /* 0x040fe20008000044 */
[----:B------:R-:W-:Y:S01]  /*4ba0*/  IMAD.WIDE R38, R5, 0x8, R36 ;  /* 0x0000000805267825 */ /* 0x000fe200078e0224 */
[----:B------:R-:W-:-:S02]  /*4bb0*/  DFMA R72, R52, UR12, R72 ;  /* 0x0000000c34487c2b */ /* 0x000fc40008000048 */
[----:B------:R-:W-:Y:S01]  /*4bc0*/  DFMA R52, R22, UR8, R42 ;  /* 0x0000000816347c2b */ /* 0x000fe2000800002a */
[C---:B-1----:R-:W-:Y:S01]  /*4bd0*/  IMAD.WIDE R18, R5.reuse, 0x4, R16 ;  /* 0x0000000405127825 */ /* 0x042fe200078e0210 */
[C---:B------:R-:W-:Y:S02]  /*4be0*/  DFMA R74, R46.reuse, -UR16, R74 ;  /* 0x800000102e4a7c2b */ /* 0x040fe4000800004a */
[C---:B------:R-:W-:Y:S01]  /*4bf0*/  DFMA R76, R46.reuse, -UR16, R76 ;  /* 0x800000102e4c7c2b */ /* 0x040fe2000800004c */
[C---:B------:R-:W-:Y:S01]  /*4c00*/  IMAD.WIDE R40, R5.reuse, 0x8, R38 ;  /* 0x0000000805287825 */ /* 0x040fe200078e0226 */
[C---:B------:R-:W-:Y:S02]  /*4c10*/  DFMA R60, R46.reuse, UR24, R60 ;  /* 0x000000182e3c7c2b */ /* 0x040fe4000800003c */
[C---:B------:R-:W-:Y:S01]  /*4c20*/  DFMA R62, R46.reuse, UR24, R62 ;  /* 0x000000182e3e7c2b */ /* 0x040fe2000800003e */
[----:B------:R-:W-:Y:S01]  /*4c30*/  IMAD.WIDE R24, R5, 0x4, R18 ;  /* 0x0000000405187825 */ /* 0x000fe200078e0212 */
[----:B------:R-:W-:-:S02]  /*4c40*/  DFMA R64, R46, UR24, R64 ;  /* 0x000000182e407c2b */ /* 0x000fc40008000040 */
[C---:B------:R-:W-:Y:S01]  /*4c50*/  DFMA R50, R46.reuse, UR24, R50 ;  /* 0x000000182e327c2b */ /* 0x040fe20008000032 */
[C---:B------:R-:W-:Y:S01]  /*4c60*/  IMAD.WIDE R42, R5.reuse, 0x8, R40 ;  /* 0x00000008052a7825 */ /* 0x040fe200078e0228 */
[C---:B------:R-:W-:Y:S02]  /*4c70*/  DFMA R66, R46.reuse, UR24, R66 ;  /* 0x000000182e427c2b */ /* 0x040fe40008000042 */
[C---:B------:R-:W-:Y:S01]  /*4c80*/  DFMA R70, R46.reuse, UR24, R70 ;  /* 0x000000182e467c2b */ /* 0x040fe20008000046 */
[C---:B------:R-:W-:Y:S01]  /*4c90*/  IMAD.WIDE R26, R5.reuse, 0x4, R24 ;  /* 0x00000004051a7825 */ /* 0x040fe200078e0218 */
[C---:B------:R-:W-:Y:S02]  /*4ca0*/  DFMA R68, R46.reuse, UR24, R68 ;  /* 0x000000182e447c2b */ /* 0x040fe40008000044 */
[----:B------:R-:W-:Y:S01]  /*4cb0*/  DFMA R72, R46, UR24, R72 ;  /* 0x000000182e487c2b */ /* 0x000fe20008000048 */
[----:B------:R-:W-:Y:S01]  /*4cc0*/  IMAD.WIDE R44, R5, 0x8, R42 ;  /* 0x00000008052c7825 */ /* 0x000fe200078e022a */
        /* <DEDUP_REMOVED lines=8> */
[C---:B------:R-:W-:Y:S02]  /*4d50*/  DFMA R68, R22.reuse, UR8, R68 ;  /* 0x0000000816447c2b */ /* 0x040fe40008000044 */
[----:B------:R-:W-:Y:S01]  /*4d60*/  DFMA R72, R22, UR8, R72 ;  /* 0x0000000816487c2b */ /* 0x000fe20008000048 */
[C---:B------:R-:W-:Y:S01]  /*4d70*/  IMAD.WIDE R22, R5.reuse, 0x8, R44 ;  /* 0x0000000805167825 */ /* 0x040fe200078e022c */
[C---:B------:R-:W-:Y:S02]  /*4d80*/  DFMA R60, R212.reuse, UR26, R60 ;  /* 0x0000001ad43c7c2b */ /* 0x040fe4000800003c */
[----:B------:R-:W-:Y:S02]  /*4d90*/  DFMA R62, R212, -UR28, R62 ;  /* 0x8000001cd43e7c2b */ /* 0x000fe4000800003e */
[C---:B------:R-:W-:Y:S01]  /*4da0*/  DFMA R64, R210.reuse, UR26, R64 ;  /* 0x0000001ad2407c2b */ /* 0x040fe20008000040 */
[----:B------:R-:W-:Y:S01]  /*4db0*/  IMAD.WIDE R46, R5, 0x8, R22 ;  /* 0x00000008052e7825 */ /* 0x000fe200078e0216 */
[----:B------:R-:W-:Y:S01]  /*4dc0*/  DFMA R50, R210, -UR28, R50 ;  /* 0x8000001cd2327c2b */ /* 0x000fe20008000032 */
[----:B------:R-:W-:Y:S01]  /*4dd0*/  STG.E.64 desc[UR10][R36.64], R60 ;  /* 0x0000003c24007986 */ /* 0x000fe2000c101b0a */
[----:B------:R-:W-:-:S02]  /*4de0*/  DFMA R66, R204, UR26, R66 ;  /* 0x0000001acc427c2b */ /* 0x000fc40008000042 */
[----:B------:R-:W-:Y:S01]  /*4df0*/  DFMA R68, R204, -UR28, R68 ;  /* 0x8000001ccc447c2b */ /* 0x000fe20008000044 */
[C---:B------:R-:W-:Y:S01]  /*4e00*/  IMAD.WIDE R6, R5.reuse, 0x8, R46 ;  /* 0x0000000805067825 */ /* 0x040fe200078e022e */
[----:B------:R0:W-:Y:S01]  /*4e10*/  STG.E.64 desc[UR10][R38.64], R62 ;  /* 0x0000003e26007986 */ /* 0x0001e2000c101b0a */
[C---:B------:R-:W-:Y:S02]  /*4e20*/  DFMA R70, R202.reuse, UR26, R70 ;  /* 0x0000001aca467c2b */ /* 0x040fe40008000046 */
[----:B------:R-:W-:Y:S01]  /*4e30*/  DFMA R72, R202, -UR28, R72 ;  /* 0x8000001cca487c2b */ /* 0x000fe20008000048 */
[----:B------:R-:W-:Y:S01]  /*4e40*/  STG.E.64 desc[UR10][R40.64], R64 ;  /* 0x0000004028007986 */ /* 0x000fe2000c101b0a */
[C---:B------:R-:W-:Y:S01]  /*4e50*/  IMAD.WIDE R10, R5.reuse, 0x8, R6 ;  /* 0x00000008050a7825 */ /* 0x040fe200078e0206 */
[C---:B------:R-:W-:Y:S02]  /*4e60*/  DFMA R74, R208.reuse, UR26, R74 ;  /* 0x0000001ad04a7c2b */ /* 0x040fe4000800004a */
[----:B------:R-:W-:Y:S01]  /*4e70*/  STG.E.64 desc[UR10][R42.64], R50 ;  /* 0x000000322a007986 */ /* 0x000fe2000c101b0a */
[----:B------:R-:W-:Y:S01]  /*4e80*/  DFMA R48, R208, -UR28, R48 ;  /* 0x8000001cd0307c2b */ /* 0x000fe20008000030 */
[----:B--2---:R-:W-:-:S02]  /*4e90*/  IMAD.WIDE R8, R5, 0x8, R10 ;  /* 0x0000000805087825 */ /* 0x004fc400078e020a */
[----:B------:R-:W-:Y:S01]  /*4ea0*/  STG.E.64 desc[UR10][R44.64], R66 ;  /* 0x000000422c007986 */ /* 0x000fe2000c101b0a */
[C---:B------:R-:W-:Y:S01]  /*4eb0*/  DFMA R76, R206.reuse, UR26, R76 ;  /* 0x0000001ace4c7c2b */ /* 0x040fe2000800004c */
[----:B0-----:R-:W0:Y:S01]  /*4ec0*/  LDC.64 R62, c[0x0][0x3d0] ;  /* 0x0000f400ff3e7b82 */ /* 0x001e220000000a00 */
[----:B------:R-:W-:Y:S01]  /*4ed0*/  DFMA R52, R206, -UR28, R52 ;  /* 0x8000001cce347c2b */ /* 0x000fe20008000034 */
[----:B------:R1:W-:Y:S01]  /*4ee0*/  STG.E.64 desc[UR10][R22.64], R68 ;  /* 0x0000004416007986 */ /* 0x0003e2000c101b0a */
[----:B------:R-:W-:-:S03]  /*4ef0*/  IMAD.WIDE R12, R5, 0x8, R8 ;  /* 0x00000008050c7825 */ /* 0x000fc600078e0208 */
[----:B------:R-:W-:Y:S01]  /*4f00*/  STG.E.64 desc[UR10][R46.64], R70 ;  /* 0x000000462e007986 */ /* 0x000fe2000c101b0a */
[----:B------:R-:W-:-:S03]  /*4f10*/  IMAD.WIDE R14, R5, 0x8, R12 ;  /* 0x00000008050e7825 */ /* 0x000fc600078e020c */
[----:B------:R2:W-:Y:S04]  /*4f20*/  STG.E.64 desc[UR10][R6.64], R72 ;  /* 0x0000004806007986 */ /* 0x0005e8000c101b0a */
[----:B------:R3:W-:Y:S01]  /*4f30*/  STG.E.64 desc[UR10][R10.64], R74 ;  /* 0x0000004a0a007986 */ /* 0x0007e2000c101b0a */
[----:B-1----:R-:W-:-:S03]  /*4f40*/  IMAD.WIDE R22, R5, 0x4, R26 ;  /* 0x0000000405167825 */ /* 0x002fc600078e021a */
[----:B------:R-:W-:Y:S01]  /*4f50*/  STG.E.64 desc[UR10][R8.64], R48 ;  /* 0x0000003008007986 */ /* 0x000fe2000c101b0a */
[----:B------:R-:W-:-:S03]  /*4f60*/  IMAD.WIDE R28, R5, 0x4, R22 ;  /* 0x00000004051c7825 */ /* 0x000fc600078e0216 */
[----:B------:R1:W-:Y:S04]  /*4f70*/  STG.E.64 desc[UR10][R12.64], R76 ;  /* 0x0000004c0c007986 */ /* 0x0003e8000c101b0a */
[----:B------:R4:W-:Y:S01]  /*4f80*/  STG.E.64 desc[UR10][R14.64], R52 ;  /* 0x000000340e007986 */ /* 0x0009e2000c101b0a */
[----:B--2---:R-:W-:-:S03]  /*4f90*/  IMAD.WIDE R6, R5, 0x4, R28 ;  /* 0x0000000405067825 */ /* 0x004fc600078e021c */
[----:B------:R-:W2:Y:S01]  /*4fa0*/  LDG.E R161, desc[UR10][R54.64] ;  /* 0x0000000a36a17981 */ /* 0x000ea2000c1e1900 */
[----:B---3--:R-:W-:-:S03]  /*4fb0*/  IMAD.WIDE R10, R5, 0x4, R6 ;  /* 0x00000004050a7825 */ /* 0x008fc600078e0206 */
[----:B------:R-:W3:Y:S01]  /*4fc0*/  LDG.E R127, desc[UR10][R56.64] ;  /* 0x0000000a387f7981 */ /* 0x000ee2000c1e1900 */
[----:B-1----:R-:W1:Y:S03]  /*4fd0*/  LDC.64 R12, c[0x0][0x3c8] ;  /* 0x0000f200ff0c7b82 */ /* 0x002e660000000a00 */
[----:B------:R-:W4:Y:S04]  /*4fe0*/  LDG.E R125, desc[UR10][R58.64] ;  /* 0x0000000a3a7d7981 */ /* 0x000f28000c1e1900 */
        /* <DEDUP_REMOVED lines=13> */
[----:B------:R0:W4:Y:S04]  /*50c0*/  LDG.E R97, desc[UR10][R6.64] ;  /* 0x0000000a06617981 */ /* 0x000128000c1e1900 */
[----:B------:R-:W4:Y:S01]  /*50d0*/  LDG.E R95, desc[UR10][R10.64] ;  /* 0x0000000a0a5f7981 */ /* 0x000f22000c1e1900 */
[----:B-1----:R-:W-:-:S06]  /*50e0*/  IMAD.WIDE R8, R4, 0x8, R12 ;  /* 0x0000000804087825 */ /* 0x002fcc00078e020c */
[----:B------:R-:W4:Y:S01]  /*50f0*/  LDG.E.64 R8, desc[UR10][R8.64] ;  /* 0x0000000a08087981 */ /* 0x000f22000c1e1b00 */
[----:B0-----:R-:W-:-:S06]  /*5100*/  IMAD.WIDE R158, R4, 0x8, R62 ;  /* 0x00000008049e7825 */ /* 0x001fcc00078e023e */
[----:B------:R-:W5:Y:S01]  /*5110*/  LDG.E.64 R158, desc[UR10][R158.64] ;  /* 0x0000000a9e9e7981 */ /* 0x000f62000c1e1b00 */
[----:B------:R-:W0:Y:S01]  /*5120*/  MUFU.RCP64H R7, 3 ;  /* 0x4008000000077908 */ /* 0x000e220000001800 */
[----:B------:R-:W-:Y:S01]  /*5130*/  IMAD.MOV.U32 R84, RZ, RZ, 0x0 ;  /* 0x00000000ff547424 */ /* 0x000fe200078e00ff */
[----:B------:R-:W-:Y:S01]  /*5140*/  MOV R85, 0x40080000 ;  /* 0x4008000000557802 */ /* 0x000fe20000000f00 */
[----:B------:R-:W-:Y:S02]  /*5150*/  IMAD.MOV.U32 R6, RZ, RZ, 0x1 ;  /* 0x00000001ff067424 */ /* 0x000fe400078e00ff */
[----:B--2---:R-:W-:-:S04]  /*5160*/  IMAD.WIDE R82, R161, 0x8, R12 ;  /* 0x00000008a1527825 */ /* 0x004fc800078e020c */
[--C-:B---3--:R-:W-:Y:S02]  /*5170*/  IMAD.WIDE R78, R127, 0x8, R12.reuse ;  /* 0x000000087f4e7825 */ /* 0x108fe400078e020c */
[----:B------:R-:W5:Y:S02]  /*5180*/  LDG.E.64 R82, desc[UR10][R82.64] ;  /* 0x0000000a52527981 */ /* 0x000f64000c1e1b00 */
[--C-:B----4-:R-:W-:Y:S02]  /*5190*/  IMAD.WIDE R74, R125, 0x8, R12.reuse ;  /* 0x000000087d4a7825 */ /* 0x110fe400078e020c */
        /* <DEDUP_REMOVED lines=61> */
[----:B------:R-:W-:Y:S02]  /*5570*/  IMAD.WIDE R60, R97, 0x8, R62 ;  /* 0x00000008613c7825 */ /* 0x000fe400078e023e */
[----:B------:R-:W5:Y:S02]  /*5580*/  LDG.E.64 R58, desc[UR10][R58.64] ;  /* 0x0000000a3a3a7981 */ /* 0x000f64000c1e1b00 */
[----:B------:R-:W-:-:S02]  /*5590*/  IMAD.WIDE R12, R95, 0x8, R12 ;  /* 0x000000085f0c7825 */ /* 0x000fc400078e020c */
[----:B------:R-:W5:Y:S02]  /*55a0*/  LDG.E.64 R60, desc[UR10][R60.64] ;  /* 0x0000000a3c3c7981 */ /* 0x000f64000c1e1b00 */
[----:B------:R-:W-:Y:S02]  /*55b0*/  IMAD.WIDE R62, R95, 0x8, R62 ;  /* 0x000000085f3e7825 */ /* 0x000fe400078e023e */
[----:B------:R-:W5:Y:S04]  /*55c0*/  LDG.E.64 R12, desc[UR10][R12.64] ;  /* 0x0000000a0c0c7981 */ /* 0x000f68000c1e1b00 */
[----:B------:R-:W5:Y:S01]  /*55d0*/  LDG.E.64 R62, desc[UR10][R62.64] ;  /* 0x0000000a3e3e7981 */ /* 0x000f62000c1e1b00 */
[----:B0-----:R-:W-:-:S08]  /*55e0*/  DFMA R10, R6, -R84, 1 ;  /* 0x3ff00000060a742b */ /* 0x001fd00000000854 */
[----:B------:R-:W-:-:S08]  /*55f0*/  DFMA R10, R10, R10, R10 ;  /* 0x0000000a0a0a722b */ /* 0x000fd0000000000a */
[----:B------:R-:W-:-:S08]  /*5600*/  DFMA R10, R6, R10, R6 ;  /* 0x0000000a060a722b */ /* 0x000fd00000000006 */
[----:B------:R-:W-:-:S08]  /*5610*/  DFMA R6, R10, -R84, 1 ;  /* 0x3ff000000a06742b */ /* 0x000fd00000000854 */
[----:B------:R-:W-:-:S08]  /*5620*/  DFMA R6, R10, R6, R10 ;  /* 0x000000060a06722b */ /* 0x000fd0000000000a */
[----:B------:R-:W-:-:S08]  /*5630*/  DMUL R156, R8, R6 ;  /* 0x00000006089c7228 */ /* 0x000fd00000000000 */
[----:B------:R-:W-:Y:S01]  /*5640*/  DFMA R10, R156, -3, R8 ;  /* 0xc00800009c0a782b */ /* 0x000fe20000000008 */
[----:B------:R-:W-:Y:S02]  /*5650*/  MOV R84, 0x3ff00000 ;  /* 0x3ff0000000547802 */ /* 0x000fe40000000f00 */
[----:B------:R-:W-:-:S05]  /*5660*/  ISETP.NE.AND P3, PT, R123, R4, PT ;  /* 0x000000047b00720c */ /* 0x000fca0003f65270 */
[----:B------:R-:W-:Y:S01]  /*5670*/  DFMA R156, R6, R10, R156 ;  /* 0x0000000a069c722b */ /* 0x000fe2000000009c */
[C---:B------:R-:W-:Y:S02]  /*5680*/  FSEL R147, -R84.reuse, 1.875, !P3 ;  /* 0x3ff0000054937808 */ /* 0x040fe40005800100 */
[-C--:B------:R-:W-:Y:S02]  /*5690*/  ISETP.NE.AND P3, PT, R113, R4.reuse, PT ;  /* 0x000000047100720c */ /* 0x080fe40003f65270 */
[-C--:B------:R-:W-:Y:S02]  /*56a0*/  ISETP.NE.AND P5, PT, R161, R4.reuse, PT ;  /* 0x00000004a100720c */ /* 0x080fe40003fa5270 */
[-C--:B------:R-:W-:Y:S02]  /*56b0*/  ISETP.NE.AND P6, PT, R127, R4.reuse, PT ;  /* 0x000000047f00720c */ /* 0x080fe40003fc5270 */
[----:B------:R-:W-:Y:S01]  /*56c0*/  ISETP.NE.AND P2, PT, R125, R4, PT ;  /* 0x000000047d00720c */ /* 0x000fe20003f45270 */
[----:B------:R-:W-:Y:S01]  /*56d0*/  FFMA R5, RZ, 2.125, R157 ;  /* 0x40080000ff057823 */ /* 0x000fe2000000009d */
[----:B------:R-:W-:-:S02]  /*56e0*/  FSEL R137, -R84, 1.875, !P3 ;  /* 0x3ff0000054897808 */ /* 0x000fc40005800100 */
[-C--:B------:R-:W-:Y:S02]  /*56f0*/  ISETP.NE.AND P3, PT, R103, R4.reuse, PT ;  /* 0x000000046700720c */ /* 0x080fe40003f65270 */
[C---:B------:R-:W-:Y:S02]  /*5700*/  FSEL R153, -R84.reuse, 1.875, !P5 ;  /* 0x3ff0000054997808 */ /* 0x040fe40006800100 */
[C---:B------:R-:W-:Y:S02]  /*5710*/  FSEL R151, -R84.reuse, 1.875, !P6 ;  /* 0x3ff0000054977808 */ /* 0x040fe40007000100 */
[----:B------:R-:W-:Y:S02]  /*5720*/  FSEL R149, -R84, 1.875, !P2 ;  /* 0x3ff0000054957808 */ /* 0x000fe40005000100 */
[-C--:B------:R-:W-:Y:S02]  /*5730*/  ISETP.NE.AND P4, PT, R121, R4.reuse, PT ;  /* 0x000000047900720c */ /* 0x080fe40003f85270 */
[----:B------:R-:W-:-:S02]  /*5740*/  ISETP.NE.AND P5, PT, R119, R4, PT ;  /* 0x000000047700720c */ /* 0x000fc40003fa5270 */
[-C--:B------:R-:W-:Y:S02]  /*5750*/  ISETP.NE.AND P6, PT, R117, R4.reuse, PT ;  /* 0x000000047500720c */ /* 0x080fe40003fc5270 */
[----:B------:R-:W-:Y:S02]  /*5760*/  ISETP.NE.AND P2, PT, R115, R4, PT ;  /* 0x000000047300720c */ /* 0x000fe40003f45270 */
[C---:B------:R-:W-:Y:S02]  /*5770*/  FSEL R93, -R84.reuse, 1.875, !P3 ;  /* 0x3ff00000545d7808 */ /* 0x040fe40005800100 */
[----:B------:R-:W-:Y:S02]  /*5780*/  FSETP.GT.AND P0, PT, |R5|, 1.469367938527859385e-39, PT ;  /* 0x001000000500780b */ /* 0x000fe40003f04200 */
[----:B------:R-:W-:Y:S02]  /*5790*/  FSETP.GEU.AND P3, PT, |R9|, 6.5827683646048100446e-37, PT ;  /* 0x036000000900780b */ /* 0x000fe40003f6e200 */
[----:B------:R-:W-:-:S02]  /*57a0*/  FSEL R145, -R84, 1.875, !P4 ;  /* 0x3ff0000054917808 */ /* 0x000fc40006000100 */
[C---:B------:R-:W-:Y:S02]  /*57b0*/  FSEL R143, -R84.reuse, 1.875, !P5 ;  /* 0x3ff00000548f7808 */ /* 0x040fe40006800100 */
[C---:B------:R-:W-:Y:S02]  /*57c0*/  FSEL R141, -R84.reuse, 1.875, !P6 ;  /* 0x3ff00000548d7808 */ /* 0x040fe40007000100 */
[----:B------:R-:W-:Y:S02]  /*57d0*/  FSEL R139, -R84, 1.875, !P2 ;  /* 0x3ff00000548b7808 */ /* 0x000fe40005000100 */
[-C--:B------:R-:W-:Y:S02]  /*57e0*/  ISETP.NE.AND P4, PT, R111, R4.reuse, PT ;  /* 0x000000046f00720c */ /* 0x080fe40003f85270 */
[-C--:B------:R-:W-:Y:S02]  /*57f0*/  ISETP.NE.AND P5, PT, R109, R4.reuse, PT ;  /* 0x000000046d00720c */ /* 0x080fe40003fa5270 */
[----:B------:R-:W-:-:S02]  /*5800*/  ISETP.NE.AND P6, PT, R107, R4, PT ;  /* 0x000000046b00720c */ /* 0x000fc40003fc5270 */
[-C--:B------:R-:W-:Y:S02]  /*5810*/  ISETP.NE.AND P2, PT, R105, R4.reuse, PT ;  /* 0x000000046900720c */ /* 0x080fe40003f45270 */
[C---:B------:R-:W-:Y:S02]  /*5820*/  FSEL R135, -R84.reuse, 1.875, !P4 ;  /* 0x3ff0000054877808 */ /* 0x040fe40006000100 */
[C---:B------:R-:W-:Y:S02]  /*5830*/  FSEL R133, -R84.reuse, 1.875, !P5 ;  /* 0x3ff0000054857808 */ /* 0x040fe40006800100 */
[C---:B------:R-:W-:Y:S02]  /*5840*/  FSEL R131, -R84.reuse, 1.875, !P6 ;  /* 0x3ff0000054837808 */ /* 0x040fe40007000100 */
[----:B------:R-:W-:Y:S02]  /*5850*/  FSEL R129, -R84, 1.875, !P2 ;  /* 0x3ff0000054817808 */ /* 0x000fe40005000100 */
[----:B------:R-:W-:-:S02]  /*5860*/  ISETP.NE.AND P4, PT, R101, R4, PT ;  /* 0x000000046500720c */ /* 0x000fc40003f85270 */
[-C--:B------:R-:W-:Y:S02]  /*5870*/  ISETP.NE.AND P5, PT, R99, R4.reuse, PT ;  /* 0x000000046300720c */ /* 0x080fe40003fa5270 */
[-C--:B------:R-:W-:Y:S02]  /*5880*/  ISETP.NE.AND P6, PT, R97, R4.reuse, PT ;  /* 0x000000046100720c */ /* 0x080fe40003fc5270 */
[----:B------:R-:W-:Y:S01]  /*5890*/  ISETP.NE.AND P2, PT, R95, R4, PT ;  /* 0x000000045f00720c */ /* 0x000fe20003f45270 */
[----:B------:R-:W-:Y:S01]  /*58a0*/  BSSY.RECONVERGENT B2, `(.L_x_32) ;  /* 0x000001f000027945 */ /* 0x000fe20003800200 */
[C---:B------:R-:W-:Y:S01]  /*58b0*/  FSEL R91, -R84.reuse, 1.875, !P4 ;  /* 0x3ff00000545b7808 */ /* 0x040fe20006000100 */
[----:B------:R-:W-:Y:S01]  /*58c0*/  HFMA2 R150, -RZ, RZ, 0, 0 ;  /* 0x00000000ff967431 */ /* 0x000fe200000001ff */
[C---:B------:R-:W-:Y:S01]  /*58d0*/  FSEL R89, -R84.reuse, 1.875, !P5 ;  /* 0x3ff0000054597808 */ /* 0x040fe20006800100 */
[----:B------:R-:W-:Y:S01]  /*58e0*/  HFMA2 R142, -RZ, RZ, 0, 0 ;  /* 0x00000000ff8e7431 */ /* 0x000fe200000001ff */
[C---:B------:R-:W-:Y:S01]  /*58f0*/  FSEL R87, -R84.reuse, 1.875, !P6 ;  /* 0x3ff0000054577808 */ /* 0x040fe20007000100 */
[----:B------:R-:W-:Y:S01]  /*5900*/  HFMA2 R134, -RZ, RZ, 0, 0 ;  /* 0x00000000ff867431 */ /* 0x000fe200000001ff */
[----:B------:R-:W-:Y:S01]  /*5910*/  FSEL R85, -R84, 1.875, !P2 ;  /* 0x3ff0000054557808 */ /* 0x000fe20005000100 */
[----:B------:R-:W-:-:S02]  /*5920*/  HFMA2 R92, -RZ, RZ, 0, 0 ;  /* 0x00000000ff5c7431 */ /* 0x000fc400000001ff */
[----:B------:R-:W-:Y:S02]  /*5930*/  HFMA2 R84, -RZ, RZ, 0, 0 ;  /* 0x00000000ff547431 */ /* 0x000fe400000001ff */
[----:B------:R-:W-:Y:S01]  /*5940*/  IMAD.MOV.U32 R152, RZ, RZ, RZ ;  /* 0x000000ffff987224 */ /* 0x000fe200078e00ff */
[----:B------:R-:W-:Y:S01]  /*5950*/  MOV R146, RZ ;  /* 0x000000ff00927202 */ /* 0x000fe20000000f00 */
[----:B------:R-:W-:Y:S01]  /*5960*/  IMAD.MOV.U32 R148, RZ, RZ, RZ ;  /* 0x000000ffff947224 */ /* 0x000fe200078e00ff */
[----:B------:R-:W-:Y:S01]  /*5970*/  MOV R138, RZ ;  /* 0x000000ff008a7202 */ /* 0x000fe20000000f00 */
[----:B------:R-:W-:Y:S01]  /*5980*/  IMAD.MOV.U32 R144, RZ, RZ, RZ ;  /* 0x000000ffff907224 */ /* 0x000fe200078e00ff */
[----:B------:R-:W-:Y:S01]  /*5990*/  MOV R130, RZ ;  /* 0x000000ff00827202 */ /* 0x000fe20000000f00 */
[----:B------:R-:W-:Y:S01]  /*59a0*/  IMAD.MOV.U32 R140, RZ, RZ, RZ ;  /* 0x000000ffff8c7224 */ /* 0x000fe200078e00ff */
[----:B------:R-:W-:Y:S01]  /*59b0*/  MOV R88, RZ ;  /* 0x000000ff00587202 */ /* 0x000fe20000000f00 */
[----:B------:R-:W-:-:S02]  /*59c0*/  IMAD.MOV.U32 R136, RZ, RZ, RZ ;  /* 0x000000ffff887224 */ /* 0x000fc400078e00ff */
[----:B------:R-:W-:Y:S02]  /*59d0*/  IMAD.MOV.U32 R132, RZ, RZ, RZ ;  /* 0x000000ffff847224 */ /* 0x000fe400078e00ff */
[----:B------:R-:W-:Y:S02]  /*59e0*/  IMAD.MOV.U32 R128, RZ, RZ, RZ ;  /* 0x000000ffff807224 */ /* 0x000fe400078e00ff */
[----:B------:R-:W-:Y:S02]  /*59f0*/  IMAD.MOV.U32 R90, RZ, RZ, RZ ;  /* 0x000000ffff5a7224 */ /* 0x000fe400078e00ff */
[----:B------:R-:W-:Y:S01]  /*5a00*/  IMAD.MOV.U32 R86, RZ, RZ, RZ ;  /* 0x000000ffff567224 */ /* 0x000fe200078e00ff */
[----:B------:R-:W-:Y:S06]  /*5a10*/  @P0 BRA P3, `(.L_x_33) ;  /* 0x00000000001c0947 */ /* 0x000fec0001800000 */
[----:B------:R-:W-:Y:S01]  /*5a20*/  IMAD.MOV.U32 R5, RZ, RZ, R9 ;  /* 0x000000ffff057224 */ /* 0x000fe200078e0009 */
[----:B------:R-:W-:Y:S01]  /*5a30*/  MOV R218, RZ ;  /* 0x000000ff00da7202 */ /* 0x000fe20000000f00 */
[----:B------:R-:W-:Y:S01]  /*5a40*/  IMAD.MOV.U32 R7, RZ, RZ, 0x40080000 ;  /* 0x40080000ff077424 */ /* 0x000fe200078e00ff */
[----:B------:R-:W-:-:S07]  /*5a50*/  MOV R6, 0x5a70 ;  /* 0x00005a7000067802 */ /* 0x000fce0000000f00 */
[----:B-----5:R-:W-:Y:S05]  /*5a60*/  CALL.REL.NOINC `($__internal_1_$__cuda_sm20_div_rn_f64_full) ;  /* 0x0000007000087944 */ /* 0x020fea0003c00000 */
[----:B------:R-:W-:Y:S01]  /*5a70*/  MOV R156, R8 ;  /* 0x00000008009c7202 */ /* 0x000fe20000000f00 */
[----:B------:R-:W-:-:S07]  /*5a80*/  IMAD.MOV.U32 R157, RZ, RZ, R9 ;  /* 0x000000ffff9d7224 */ /* 0x000fce00078e0009 */
.L_x_33:
[----:B------:R-:W-:Y:S05]  /*5a90*/  BSYNC.RECONVERGENT B2 ;  /* 0x0000000000027941 */ /* 0x000fea0003800200 */
.L_x_32:
[----:B------:R-:W0:Y:S01]  /*5aa0*/  MUFU.RCP64H R7, 3 ;  /* 0x4008000000077908 */ /* 0x000e220000001800 */
[----:B------:R-:W-:Y:S02]  /*5ab0*/  HFMA2 R8, -RZ, RZ, 0, 0 ;  /* 0x00000000ff087431 */ /* 0x000fe400000001ff */
[----:B------:R-:W-:Y:S01]  /*5ac0*/  IMAD.MOV.U32 R9, RZ, RZ, 0x40080000 ;  /* 0x40080000ff097424 */ /* 0x000fe200078e00ff */
[----:B------:R-:W-:Y:S01]  /*5ad0*/  MOV R6, 0x1 ;  /* 0x0000000100067802 */ /* 0x000fe20000000f00 */
[----:B------:R-:W-:Y:S01]  /*5ae0*/  BSSY.RECONVERGENT B2, `(.L_x_34) ;  /* 0x0000015000027945 */ /* 0x000fe20003800200 */
[----:B-----5:R-:W-:-:S04]  /*5af0*/  FSETP.GEU.AND P2, PT, |R159|, 6.5827683646048100446e-37, PT ;  /* 0x036000009f00780b */ /* 0x020fc80003f4e200 */
[----:B0-----:R-:W-:-:S08]  /*5b00*/  DFMA R10, R6, -R8, 1 ;  /* 0x3ff00000060a742b */ /* 0x001fd00000000808 */
[----:B------:R-:W-:-:S08]  /*5b10*/  DFMA R10, R10, R10, R10 ;  /* 0x0000000a0a0a722b */ /* 0x000fd0000000000a */
[----:B------:R-:W-:-:S08]  /*5b20*/  DFMA R10, R6, R10, R6 ;  /* 0x0000000a060a722b */ /* 0x000fd00000000006 */
[----:B------:R-:W-:-:S08]  /*5b30*/  DFMA R8, R10, -R8, 1 ;  /* 0x3ff000000a08742b */ /* 0x000fd00000000808 */
[----:B------:R-:W-:-:S08]  /*5b40*/  DFMA R8, R10, R8, R10 ;  /* 0x000000080a08722b */ /* 0x000fd0000000000a */
[----:B------:R-:W-:-:S08]  /*5b50*/  DMUL R154, R158, R8 ;  /* 0x000000089e9a7228 */ /* 0x000fd00000000000 */
[----:B------:R-:W-:-:S08]  /*5b60*/  DFMA R6, R154, -3, R158 ;  /* 0xc00800009a06782b */ /* 0x000fd0000000009e */
[----:B------:R-:W-:-:S10]  /*5b70*/  DFMA R154, R8, R6, R154 ;  /* 0x00000006089a722b */ /* 0x000fd4000000009a */
[----:B------:R-:W-:-:S05]  /*5b80*/  FFMA R5, RZ, 2.125, R155 ;  /* 0x40080000ff057823 */ /* 0x000fca000000009b */
[----:B------:R-:W-:-:S13]  /*5b90*/  FSETP.GT.AND P0, PT, |R5|, 1.469367938527859385e-39, PT ;  /* 0x001000000500780b */ /* 0x000fda0003f04200 */
[----:B------:R-:W-:Y:S05]  /*5ba0*/  @P0 BRA P2, `(.L_x_35) ;  /* 0x0000000000200947 */ /* 0x000fea0001000000 */
[----:B------:R-:W-:Y:S01]  /*5bb0*/  IMAD.MOV.U32 R8, RZ, RZ, R158 ;  /* 0x000000ffff087224 */ /* 0x000fe200078e009e */
[----:B------:R-:W-:Y:S01]  /*5bc0*/  MOV R5, R159 ;  /* 0x0000009f00057202 */ /* 0x000fe20000000f00 */
[----:B------:R-:W-:Y:S01]  /*5bd0*/  IMAD.MOV.U32 R218, RZ, RZ, RZ ;  /* 0x000000ffffda7224 */ /* 0x000fe200078e00ff */
[----:B------:R-:W-:Y:S02]  /*5be0*/  MOV R7, 0x40080000 ;  /* 0x4008000000077802 */ /* 0x000fe40000000f00 */
[----:B------:R-:W-:-:S07]  /*5bf0*/  MOV R6, 0x5c10 ;  /* 0x00005c1000067802 */ /* 0x000fce0000000f00 */
[----:B------:R-:W-:Y:S05]  /*5c00*/  CALL.REL.NOINC `($__internal_1_$__cuda_sm20_div_rn_f64_full) ;  /* 0x0000006c00a07944 */ /* 0x000fea0003c00000 */
[----:B------:R-:W-:Y:S01]  /*5c10*/  IMAD.MOV.U32 R154, RZ, RZ, R8 ;  /* 0x000000ffff9a7224 */ /* 0x000fe200078e0008 */
[----:B------:R-:W-:-:S07]  /*5c20*/  MOV R155, R9 ;  /* 0x00000009009b7202 */ /* 0x000fce0000000f00 */
.L_x_35:
[----:B------:R-:W-:Y:S05]  /*5c30*/  BSYNC.RECONVERGENT B2 ;  /* 0x0000000000027941 */ /* 0x000fea0003800200 */
.L_x_34:
[----:B------:R-:W0:Y:S08]  /*5c40*/  LDC.64 R158, c[0x0][0x408] ;  /* 0x00010200ff9e7b82 */ /* 0x000e300000000a00 */
[----:B------:R-:W1:Y:S01]  /*5c50*/  LDC.64 R6, c[0x0][0x4a0] ;  /* 0x00012800ff067b82 */ /* 0x000e620000000a00 */
[----:B0-----:R-:W-:-:S06]  /*5c60*/  IMAD.WIDE R158, R161, 0x8, R158 ;  /* 0x00000008a19e7825 */ /* 0x001fcc00078e029e */
[----:B------:R-:W5:Y:S01]  /*5c70*/  LDG.E.64 R158, desc[UR10][R158.64] ;  /* 0x0000000a9e9e7981 */ /* 0x000f62000c1e1b00 */
[----:B-1----:R-:W-:-:S06]  /*5c80*/  IMAD.WIDE R160, R161, 0x8, R6 ;  /* 0x00000008a1a07825 */ /* 0x002fcc00078e0206 */
[----:B------:R-:W5:Y:S01]  /*5c90*/  LDG.E.64 R160, desc[UR10][R160.64] ;  /* 0x0000000aa0a07981 */ /* 0x000f62000c1e1b00 */
[----:B------:R-:W-:-:S06]  /*5ca0*/  DADD R162, R82, R80 ;  /* 0x0000000052a27229 */ /* 0x000fcc0000000050 */
[----:B------:R-:W0:Y:S04]  /*5cb0*/  MUFU.RCP64H R7, R163 ;  /* 0x000000a300077308 */ /* 0x000e280000001800 */
[----:B------:R-:W-:-:S06]  /*5cc0*/  VIADD R6, R163, 0x300402 ;  /* 0x00300402a3067836 */ /* 0x000fcc0000000000 */
[----:B0-----:R-:W-:-:S08]  /*5cd0*/  DFMA R8, -R162, R6, 1 ;  /* 0x3ff00000a208742b */ /* 0x001fd00000000106 */
[----:B------:R-:W-:Y:S01]  /*5ce0*/  DFMA R8, R8, R8, R8 ;  /* 0x000000080808722b */ /* 0x000fe20000000008 */
[----:B------:R-:W-:-:S07]  /*5cf0*/  FSETP.GEU.AND P0, PT, |R6|, 5.8789094863358348022e-39, PT ;  /* 0x004004020600780b */ /* 0x000fce0003f0e200 */
[----:B------:R-:W-:Y:S01]  /*5d00*/  DFMA R8, R6, R8, R6 ;  /* 0x000000080608722b */ /* 0x000fe20000000006 */
[----:B------:R-:W-:Y:S07]  /*5d10*/  BSSY.RECONVERGENT B2, `(.L_x_36) ;  /* 0x000000a000027945 */ /* 0x000fee0003800200 */
[----:B------:R-:W-:-:S08]  /*5d20*/  DFMA R10, -R162, R8, 1 ;  /* 0x3ff00000a20a742b */ /* 0x000fd00000000108 */
[----:B------:R-:W-:Y:S01]  /*5d30*/  DFMA R8, R8, R10, R8 ;  /* 0x0000000a0808722b */ /* 0x000fe20000000008 */
[----:B------:R-:W-:Y:S10]  /*5d40*/  @P0 BRA `(.L_x_37) ;  /* 0x0000000000180947 */ /* 0x000ff40003800000 */
[----:B------:R-:W-:Y:S01]  /*5d50*/  LOP3.LUT R8, R163, 0x7fffffff, RZ, 0xc0, !PT ;  /* 0x7fffffffa3087812 */ /* 0x000fe200078ec0ff */
[----:B------:R-:W-:Y:S01]  /*5d60*/  IMAD.MOV.U32 R5, RZ, RZ, R163 ;  /* 0x000000ffff057224 */ /* 0x000fe200078e00a3 */
[----:B------:R-:W-:Y:S02]  /*5d70*/  MOV R10, R162 ;  /* 0x000000a2000a7202 */ /* 0x000fe40000000f00 */
[----:B------:R-:W-:Y:S02]  /*5d80*/  IADD3 R8, PT, PT, R8, -0x100000, RZ ;  /* 0xfff0000008087810 */ /* 0x000fe40007ffe0ff */
[----:B------:R-:W-:-:S07]  /*5d90*/  MOV R6, 0x5db0 ;  /* 0x00005db000067802 */ /* 0x000fce0000000f00 */
[----:B-----5:R-:W-:Y:S05]  /*5da0*/  CALL.REL.NOINC `($__internal_0_$__cuda_sm20_dblrcp_rn_slowpath_v3) ;  /* 0x0000006800947944 */ /* 0x020fea0003c00000 */
.L_x_37:
[----:B------:R-:W-:Y:S05]  /*5db0*/  BSYNC.RECONVERGENT B2 ;  /* 0x0000000000027941 */ /* 0x000fea0003800200 */
.L_x_36:
[----:B------:R-:W0:Y:S01]  /*5dc0*/  MUFU.RCP64H R163, 18 ;  /* 0x4032000000a37908 */ /* 0x000e220000001800 */
[C---:B------:R-:W-:Y:S01]  /*5dd0*/  DMUL R6, R82.reuse, UR32 ;  /* 0x0000002052067c28 */ /* 0x040fe20008000000 */
[----:B------:R-:W-:Y:S01]  /*5de0*/  IMAD.MOV.U32 R166, RZ, RZ, 0x0 ;  /* 0x00000000ffa67424 */ /* 0x000fe200078e00ff */
[----:B------:R-:W-:Y:S01]  /*5df0*/  MOV R167, 0x40320000 ;  /* 0x4032000000a77802 */ /* 0x000fe20000000f00 */
[----:B------:R-:W-:Y:S01]  /*5e00*/  IMAD.MOV.U32 R162, RZ, RZ, 0x1 ;  /* 0x00000001ffa27424 */ /* 0x000fe200078e00ff */
[----:B------:R-:W-:Y:S01]  /*5e10*/  DMUL R10, R82, R80 ;  /* 0x00000050520a7228 */ /* 0x000fe20000000000 */
[----:B------:R-:W-:Y:S01]  /*5e20*/  BSSY.RECONVERGENT B2, `(.L_x_38) ;  /* 0x000001d000027945 */ /* 0x000fe20003800200 */
[----:B-----5:R-:W-:Y:S02]  /*5e30*/  DFMA R158, R152, R158, 1 ;  /* 0x3ff00000989e742b */ /* 0x020fe4000000009e */
[----:B------:R-:W-:-:S04]  /*5e40*/  DMUL R6, R80, R6 ;  /* 0x0000000650067228 */ /* 0x000fc80000000000 */
[----:B------:R-:W-:Y:S02]  /*5e50*/  DMUL R10, R10, R8 ;  /* 0x000000080a0a7228 */ /* 0x000fe40000000000 */
[----:B0-----:R-:W-:Y:S02]  /*5e60*/  DFMA R164, R162, -R166, 1 ;  /* 0x3ff00000a2a4742b */ /* 0x001fe400000008a6 */
[----:B------:R-:W-:-:S04]  /*5e70*/  DMUL R6, R160, R6 ;  /* 0x00000006a0067228 */ /* 0x000fc80000000000 */
[----:B------:R-:W-:Y:S02]  /*5e80*/  DSETP.GT.AND P0, PT, R10, RZ, PT ;  /* 0x000000ff0a00722a */ /* 0x000fe40003f04000 */
[----:B------:R-:W-:Y:S02]  /*5e90*/  DFMA R164, R164, R164, R164 ;  /* 0x000000a4a4a4722b */ /* 0x000fe400000000a4 */
[----:B------:R-:W-:-:S06]  /*5ea0*/  DMUL R6, R6, R8 ;  /* 0x0000000806067228 */ /* 0x000fcc0000000000 */
[----:B------:R-:W-:-:S04]  /*5eb0*/  DFMA R164, R162, R164, R162 ;  /* 0x000000a4a2a4722b */ /* 0x000fc800000000a2 */
[----:B------:R-:W-:Y:S02]  /*5ec0*/  FSEL R8, R6, RZ, P0 ;  /* 0x000000ff06087208 */ /* 0x000fe40000000000 */
[----:B------:R-:W-:Y:S02]  /*5ed0*/  FSEL R9, R7, RZ, P0 ;  /* 0x000000ff07097208 */ /* 0x000fe40000000000 */
[----:B------:R-:W-:-:S04]  /*5ee0*/  DFMA R6, R164, -R166, 1 ;  /* 0x3ff00000a406742b */ /* 0x000fc800000008a6 */
[----:B------:R-:W-:-:S04]  /*5ef0*/  DMUL R152, R152, R8 ;  /* 0x0000000898987228 */ /* 0x000fc80000000000 */
[----:B------:R-:W-:-:S04]  /*5f00*/  DFMA R6, R164, R6, R164 ;  /* 0x00000006a406722b */ /* 0x000fc800000000a4 */
[----:B------:R-:W-:-:S08]  /*5f10*/  DFMA R82, R82, R158, R152 ;  /* 0x0000009e5252722b */ /* 0x000fd00000000098 */
[----:B------:R-:W-:Y:S02]  /*5f20*/  DMUL R8, R82, R6 ;  /* 0x0000000652087228 */ /* 0x000fe40000000000 */
[----:B------:R-:W-:-:S06]  /*5f30*/  FSETP.GEU.AND P2, PT, |R83|, 6.5827683646048100446e-37, PT ;  /* 0x036000005300780b */ /* 0x000fcc0003f4e200 */
[----:B------:R-:W-:-:S08]  /*5f40*/  DFMA R10, R8, -18, R82 ;  /* 0xc0320000080a782b */ /* 0x000fd00000000052 */
[----:B------:R-:W-:-:S10]  /*5f50*/  DFMA R8, R6, R10, R8 ;  /* 0x0000000a0608722b */ /* 0x000fd40000000008 */
[----:B------:R-:W-:-:S05]  /*5f60*/  FFMA R5, RZ, 2.78125, R9 ;  /* 0x40320000ff057823 */ /* 0x000fca0000000009 */
[----:B------:R-:W-:-:S13]  /*5f70*/  FSETP.GT.AND P0, PT, |R5|, 1.469367938527859385e-39, PT ;  /* 0x001000000500780b */ /* 0x000fda0003f04200 */
[----:B------:R-:W-:Y:S05]  /*5f80*/  @P0 BRA P2, `(.L_x_39) ;  /* 0x0000000000180947 */ /* 0x000fea0001000000 */
[----:B------:R-:W-:Y:S01]  /*5f90*/  MOV R8, R82 ;  /* 0x0000005200087202 */ /* 0x000fe20000000f00 */
[----:B------:R-:W-:Y:S01]  /*5fa0*/  IMAD.MOV.U32 R5, RZ, RZ, R83 ;  /* 0x000000ffff057224 */ /* 0x000fe200078e0053 */
[----:B------:R-:W-:Y:S01]  /*5fb0*/  MOV R218, RZ ;  /* 0x000000ff00da7202 */ /* 0x000fe20000000f00 */
[----:B------:R-:W-:Y:S01]  /*5fc0*/  IMAD.MOV.U32 R7, RZ, RZ, 0x40320000 ;  /* 0x40320000ff077424 */ /* 0x000fe200078e00ff */
[----:B------:R-:W-:-:S07]  /*5fd0*/  MOV R6, 0x5ff0 ;  /* 0x00005ff000067802 */ /* 0x000fce0000000f00 */
[----:B------:R-:W-:Y:S05]  /*5fe0*/  CALL.REL.NOINC `($__internal_1_$__cuda_sm20_div_rn_f64_full) ;  /* 0x0000006800a87944 */ /* 0x000fea0003c00000 */
.L_x_39:
[----:B------:R-:W-:Y:S05]  /*5ff0*/  BSYNC.RECONVERGENT B2 ;  /* 0x0000000000027941 */ /* 0x000fea0003800200 */
.L_x_38:
[----:B------:R-:W0:Y:S01]  /*6000*/  MUFU.RCP64H R7, 18 ;  /* 0x4032000000077908 */ /* 0x000e220000001800 */
[----:B------:R-:W-:Y:S01]  /*6010*/  HFMA2 R6, -RZ, RZ, 0, 5.9604644775390625e-08 ;  /* 0x00000001ff067431 */ /* 0x000fe200000001ff */
[----:B------:R-:W-:Y:S01]  /*6020*/  MOV R10, 0x0 ;  /* 0x00000000000a7802 */ /* 0x000fe20000000f00 */
[----:B------:R-:W-:Y:S01]  /*6030*/  IMAD.MOV.U32 R11, RZ, RZ, 0x40320000 ;  /* 0x40320000ff0b7424 */ /* 0x000fe200078e00ff */
[----:B------:R-:W-:Y:S01]  /*6040*/  DFMA R80, R80, R158, -R152 ;  /* 0x0000009e5050722b */ /* 0x000fe20000000898 */
[----:B------:R-:W-:Y:S01]  /*6050*/  BSSY.RECONVERGENT B2, `(.L_x_40) ;  /* 0x0000016000027945 */ /* 0x000fe20003800200 */
[----:B------:R-:W-:-:S08]  /*6060*/  DADD R156, R8, R156 ;  /* 0x00000000089c7229 */ /* 0x000fd0000000009c */
[----:B------:R-:W-:Y:S01]  /*6070*/  FSETP.GEU.AND P2, PT, |R81|, 6.5827683646048100446e-37, PT ;  /* 0x036000005100780b */ /* 0x000fe20003f4e200 */
        /* <DEDUP_REMOVED lines=8> */
[----:B------:R-:W-:-:S05]  /*6100*/  FFMA R5, RZ, 2.78125, R7 ;  /* 0x40320000ff057823 */ /* 0x000fca0000000007 */
        /* <DEDUP_REMOVED lines=10> */
.L_x_41:
[----:B------:R-:W-:Y:S05]  /*61b0*/  BSYNC.RECONVERGENT B2 ;  /* 0x0000000000027941 */ /* 0x000fea0003800200 */
.L_x_40:
        /* <DEDUP_REMOVED lines=14> */
[----:B------:R-:W-:Y:S02]  /*62a0*/  DFMA R126, -R152, R10, 1 ;  /* 0x3ff00000987e742b */ /* 0x000fe4000000010a */
[----:B------:R-:W-:-:S06]  /*62b0*/  DADD R154, R6, R154 ;  /* 0x00000000069a7229 */ /* 0x000fcc000000009a */
        /* <DEDUP_REMOVED lines=8> */
.L_x_43:
[----:B------:R-:W-:Y:S05]  /*6340*/  BSYNC.RECONVERGENT B2 ;  /* 0x0000000000027941 */ /* 0x000fea0003800200 */
.L_x_42:
[----:B------:R-:W0:Y:S01]  /*6350*/  MUFU.RCP64H R127, 18 ;  /* 0x40320000007f7908 */ /* 0x000e220000001800 */
[C---:B------:R-:W-:Y:S01]  /*6360*/  DMUL R6, R78.reuse, UR32 ;  /* 0x000000204e067c28 */ /* 0x040fe20008000000 */
[----:B------:R-:W-:Y:S01]  /*6370*/  IMAD.MOV.U32 R152, RZ, RZ, 0x0 ;  /* 0x00000000ff987424 */ /* 0x000fe200078e00ff */
[----:B------:R-:W-:Y:S01]  /*6380*/  MOV R153, 0x40320000 ;  /* 0x4032000000997802 */ /* 0x000fe20000000f00 */
[----:B------:R-:W-:Y:S01]  /*6390*/  IMAD.MOV.U32 R126, RZ, RZ, 0x1 ;  /* 0x00000001ff7e7424 */ /* 0x000fe200078e00ff */
[----:B------:R-:W-:Y:S01]  /*63a0*/  DMUL R10, R78, R76 ;  /* 0x0000004c4e0a7228 */ /* 0x000fe20000000000 */
[----:B------:R-:W-:Y:S01]  /*63b0*/  BSSY.RECONVERGENT B2, `(.L_x_44) ;  /* 0x000001d000027945 */ /* 0x000fe20003800200 */
[----:B-----5:R-:W-:Y:S02]  /*63c0*/  DFMA R80, -R150, R80, 1 ;  /* 0x3ff000009650742b */ /* 0x020fe40000000150 */
        /* <DEDUP_REMOVED lines=13> */
[----:B------:R-:W-:-:S08]  /*64a0*/  DFMA R78, R78, R80, -R150 ;  /* 0x000000504e4e722b */ /* 0x000fd00000000896 */
        /* <DEDUP_REMOVED lines=13> */
.L_x_45:
[----:B------:R-:W-:Y:S05]  /*6580*/  BSYNC.RECONVERGENT B2 ;  /* 0x0000000000027941 */ /* 0x000fea0003800200 */
.L_x_44:
[----:B------:R-:W0:Y:S01]  /*6590*/  MUFU.RCP64H R7, 18 ;  /* 0x4032000000077908 */ /* 0x000e220000001800 */
[----:B------:R-:W-:Y:S01]  /*65a0*/  HFMA2 R6, -RZ, RZ, 0, 5.9604644775390625e-08 ;  /* 0x00000001ff067431 */ /* 0x000fe200000001ff */
[----:B------:R-:W-:Y:S01]  /*65b0*/  MOV R10, 0x0 ;  /* 0x00000000000a7802 */ /* 0x000fe20000000f00 */
[----:B------:R-:W-:Y:S01]  /*65c0*/  IMAD.MOV.U32 R11, RZ, RZ, 0x40320000 ;  /* 0x40320000ff0b7424 */ /* 0x000fe200078e00ff */
[----:B------:R-:W-:Y:S01]  /*65d0*/  DFMA R76, R76, R80, R150 ;  /* 0x000000504c4c722b */ /* 0x000fe20000000096 */
        /* <DEDUP_REMOVED lines=22> */
.L_x_47:
[----:B------:R-:W-:Y:S05]  /*6740*/  BSYNC.RECONVERGENT B2 ;  /* 0x0000000000027941 */ /* 0x000fea0003800200 */
.L_x_46:
        /* <DEDUP_REMOVED lines=24> */
.L_x_49:
[----:B------:R-:W-:Y:S05]  /*68d0*/  BSYNC.RECONVERGENT B2 ;  /* 0x0000000000027941 */ /* 0x000fea0003800200 */
.L_x_48:
        /* <DEDUP_REMOVED lines=35> */
.L_x_51:
[----:B------:R-:W-:Y:S05]  /*6b10*/  BSYNC.RECONVERGENT B2 ;  /* 0x0000000000027941 */ /* 0x000fea0003800200 */
.L_x_50:
        /* <DEDUP_REMOVED lines=27> */
.L_x_53:
[----:B------:R-:W-:Y:S05]  /*6cd0*/  BSYNC.RECONVERGENT B2 ;  /* 0x0000000000027941 */ /* 0x000fea0003800200 */
.L_x_52:
[----:B------:R-:W0:Y:S08]  /*6ce0*/  LDC.64 R72, c[0x0][0x410] ;  /* 0x00010400ff487b82 */ /* 0x000e300000000a00 */
[----:B------:R-:W1:Y:S01]  /*6cf0*/  LDC.64 R8, c[0x0][0x4a8] ;  /* 0x00012a00ff087b82 */ /* 0x000e620000000a00 */
[----:B0-----:R-:W-:-:S06]  /*6d00*/  IMAD.WIDE R72, R123, 0x8, R72 ;  /* 0x000000087b487825 */ /* 0x001fcc00078e0248 */
[----:B------:R-:W5:Y:S01]  /*6d10*/  LDG.E.64 R72, desc[UR10][R72.64] ;  /* 0x0000000a48487981 */ /* 0x000f62000c1e1b00 */
[----:B------:R-:W-:Y:S01]  /*6d20*/  DADD R80, R70, R68 ;  /* 0x0000000046507229 */ /* 0x000fe20000000044 */
[----:B-1----:R-:W-:-:S05]  /*6d30*/  IMAD.WIDE R8, R123, 0x8, R8 ;  /* 0x000000087b087825 */ /* 0x002fca00078e0208 */
[----:B------:R-:W0:Y:S01]  /*6d40*/  MUFU.RCP64H R11, R81 ;  /* 0x00000051000b7308 */ /* 0x000e220000001800 */
[----:B------:R1:W5:Y:S03]  /*6d50*/  LDG.E.64 R78, desc[UR10][R8.64] ;  /* 0x0000000a084e7981 */ /* 0x000366000c1e1b00 */
        /* <DEDUP_REMOVED lines=8> */
[----:B-1----:R-:W-:Y:S01]  /*6de0*/  DFMA R8, R74, R76, R74 ;  /* 0x0000004c4a08722b */ /* 0x002fe2000000004a */
[----:B------:R-:W-:Y:S10]  /*6df0*/  @P0 BRA `(.L_x_55) ;  /* 0x0000000000180947 */ /* 0x000ff40003800000 */
[----:B------:R-:W-:Y:S01]  /*6e00*/  LOP3.LUT R8, R81, 0x7fffffff, RZ, 0xc0, !PT ;  /* 0x7fffffff51087812 */ /* 0x000fe200078ec0ff */
[----:B------:R-:W-:Y:S01]  /*6e10*/  IMAD.MOV.U32 R5, RZ, RZ, R81 ;  /* 0x000000ffff057224 */ /* 0x000fe200078e0051 */
[----:B------:R-:W-:Y:S02]  /*6e20*/  MOV R10, R80 ;  /* 0x00000050000a7202 */ /* 0x000fe40000000f00 */
[----:B------:R-:W-:Y:S02]  /*6e30*/  IADD3 R8, PT, PT, R8, -0x100000, RZ ;  /* 0xfff0000008087810 */ /* 0x000fe40007ffe0ff */
[----:B------:R-:W-:-:S07]  /*6e40*/  MOV R6, 0x6e60 ;  /* 0x00006e6000067802 */ /* 0x000fce0000000f00 */
[----:B-----5:R-:W-:Y:S05]  /*6e50*/  CALL.REL.NOINC `($__internal_0_$__cuda_sm20_dblrcp_rn_slowpath_v3) ;  /* 0x0000005800687944 */ /* 0x020fea0003c00000 */
.L_x_55:
[----:B------:R-:W-:Y:S05]  /*6e60*/  BSYNC.RECONVERGENT B2 ;  /* 0x0000000000027941 */ /* 0x000fea0003800200 */
.L_x_54:
        /* <DEDUP_REMOVED lines=35> */
.L_x_57:
[----:B------:R-:W-:Y:S05]  /*70a0*/  BSYNC.RECONVERGENT B2 ;  /* 0x0000000000027941 */ /* 0x000fea0003800200 */
.L_x_56:
        /* <DEDUP_REMOVED lines=27> */
.L_x_59:
[----:B------:R-:W-:Y:S05]  /*7260*/  BSYNC.RECONVERGENT B2 ;  /* 0x0000000000027941 */ /* 0x000fea0003800200 */
.L_x_58:
[----:B------:R-:W0:Y:S08]  /*7270*/  LDC.64 R10, c[0x0][0x4b0] ;  /* 0x00012c00ff0a7b82 */ /* 0x000e300000000a00 */
[----:B------:R-:W1:Y:S01]  /*7280*/  LDC.64 R8, c[0x0][0x418] ;  /* 0x00010600ff087b82 */ /* 0x000e620000000a00 */
[----:B0-----:R-:W-:-:S05]  /*7290*/  IMAD.WIDE R10, R121, 0x8, R10 ;  /* 0x00000008790a7825 */ /* 0x001fca00078e020a */
[----:B------:R0:W5:Y:S01]  /*72a0*/  LDG.E.64 R76, desc[UR10][R10.64] ;  /* 0x0000000a0a4c7981 */ /* 0x000162000c1e1b00 */
[----:B-1----:R-:W-:Y:S01]  /*72b0*/  IMAD.WIDE R8, R121, 0x8, R8 ;  /* 0x0000000879087825 */ /* 0x002fe200078e0208 */
[----:B------:R-:W-:Y:S01]  /*72c0*/  BSSY.RECONVERGENT B2, `(.L_x_60) ;  /* 0x0000012000027945 */ /* 0x000fe20003800200 */
[----:B------:R-:W-:-:S03]  /*72d0*/  DADD R154, R154, R6 ;  /* 0x000000009a9a7229 */ /* 0x000fc60000000006 */
[----:B------:R1:W5:Y:S01]  /*72e0*/  LDG.E.64 R74, desc[UR10][R8.64] ;  /* 0x0000000a084a7981 */ /* 0x000362000c1e1b00 */
[----:B0-----:R-:W-:-:S06]  /*72f0*/  DADD R10, R66, R64 ;  /* 0x00000000420a7229 */ /* 0x001fcc0000000040 */
[----:B------:R-:W0:Y:S04]  /*7300*/  MUFU.RCP64H R69, R11 ;  /* 0x0000000b00457308 */ /* 0x000e280000001800 */
[----:B------:R-:W-:-:S06]  /*7310*/  VIADD R68, R11, 0x300402 ;  /* 0x003004020b447836 */ /* 0x000fcc0000000000 */
[----:B0-----:R-:W-:-:S08]  /*7320*/  DFMA R70, -R10, R68, 1 ;  /* 0x3ff000000a46742b */ /* 0x001fd00000000144 */
[----:B------:R-:W-:Y:S01]  /*7330*/  DFMA R70, R70, R70, R70 ;  /* 0x000000464646722b */ /* 0x000fe20000000046 */
[----:B------:R-:W-:-:S07]  /*7340*/  FSETP.GEU.AND P0, PT, |R68|, 5.8789094863358348022e-39, PT ;  /* 0x004004024400780b */ /* 0x000fce0003f0e200 */
[----:B------:R-:W-:-:S08]  /*7350*/  DFMA R70, R68, R70, R68 ;  /* 0x000000464446722b */ /* 0x000fd00000000044 */
[----:B------:R-:W-:-:S08]  /*7360*/  DFMA R72, -R10, R70, 1 ;  /* 0x3ff000000a48742b */ /* 0x000fd00000000146 */
[----:B-1----:R-:W-:Y:S01]  /*7370*/  DFMA R8, R70, R72, R70 ;  /* 0x000000484608722b */ /* 0x002fe20000000046 */
[----:B------:R-:W-:Y:S10]  /*7380*/  @P0 BRA `(.L_x_61) ;  /* 0x0000000000140947 */ /* 0x000ff40003800000 */
[----:B------:R-:W-:Y:S02]  /*7390*/  LOP3.LUT R8, R11, 0x7fffffff, RZ, 0xc0, !PT ;  /* 0x7fffffff0b087812 */ /* 0x000fe400078ec0ff */
[----:B------:R-:W-:Y:S02]  /*73a0*/  MOV R5, R11 ;  /* 0x0000000b00057202 */ /* 0x000fe40000000f00 */
[----:B------:R-:W-:Y:S01]  /*73b0*/  MOV R6, 0x73e0 ;  /* 0x000073e000067802 */ /* 0x000fe20000000f00 */
[----:B------:R-:W-:-:S07]  /*73c0*/  VIADD R8, R8, 0xfff00000 ;  /* 0xfff0000008087836 */ /* 0x000fce0000000000 */
[----:B-----5:R-:W-:Y:S05]  /*73d0*/  CALL.REL.NOINC `($__internal_0_$__cuda_sm20_dblrcp_rn_slowpath_v3) ;  /* 0x0000005400087944 */ /* 0x020fea0003c00000 */
.L_x_61:
[----:B------:R-:W-:Y:S05]  /*73e0*/  BSYNC.RECONVERGENT B2 ;  /* 0x0000000000027941 */ /* 0x000fea0003800200 */
.L_x_60:
[----:B------:R-:W0:Y:S01]  /*73f0*/  MUFU.RCP64H R69, 18 ;  /* 0x4032000000457908 */ /* 0x000e220000001800 */
[C---:B------:R-:W-:Y:S01]  /*7400*/  DMUL R6, R66.reuse, UR32 ;  /* 0x0000002042067c28 */ /* 0x040fe20008000000 */
[----:B------:R-:W-:Y:S01]  /*7410*/  MOV R70, 0x0 ;  /* 0x0000000000467802 */ /* 0x000fe20000000f00 */
[----:B------:R-:W-:Y:S01]  /*7420*/  IMAD.MOV.U32 R71, RZ, RZ, 0x40320000 ;  /* 0x40320000ff477424 */ /* 0x000fe200078e00ff */
[----:B------:R-:W-:Y:S01]  /*7430*/  MOV R68, 0x1 ;  /* 0x0000000100447802 */ /* 0x000fe20000000f00 */
[----:B------:R-:W-:Y:S01]  /*7440*/  DMUL R10, R66, R64 ;  /* 0x00000040420a7228 */ /* 0x000fe20000000000 */
[----:B------:R-:W-:Y:S03]  /*7450*/  BSSY.RECONVERGENT B2, `(.L_x_62) ;  /* 0x000001d000027945 */ /* 0x000fe60003800200 */
[----:B------:R-:W-:-:S04]  /*7460*/  DMUL R6, R64, R6 ;  /* 0x0000000640067228 */ /* 0x000fc80000000000 */
[----:B------:R-:W-:Y:S02]  /*7470*/  DMUL R10, R10, R8 ;  /* 0x000000080a0a7228 */ /* 0x000fe40000000000 */
[----:B0-----:R-:W-:Y:S02]  /*7480*/  DFMA R72, R68, -R70, 1 ;  /* 0x3ff000004448742b */ /* 0x001fe40000000846 */
[----:B-----5:R-:W-:-:S04]  /*7490*/  DMUL R6, R76, R6 ;  /* 0x000000064c067228 */ /* 0x020fc80000000000 */
[----:B------:R-:W-:Y:S02]  /*74a0*/  DSETP.GT.AND P0, PT, R10, RZ, PT ;  /* 0x000000ff0a00722a */ /* 0x000fe40003f04000 */
[----:B------:R-:W-:Y:S02]  /*74b0*/  DFMA R72, R72, R72, R72 ;  /* 0x000000484848722b */ /* 0x000fe40000000048 */
[----:B------:R-:W-:-:S06]  /*74c0*/  DMUL R6, R6, R8 ;  /* 0x0000000806067228 */ /* 0x000fcc0000000000 */
[----:B------:R-:W-:Y:S02]  /*74d0*/  DFMA R72, R68, R72, R68 ;  /* 0x000000484448722b */ /* 0x000fe40000000044 */
[----:B------:R-:W-:Y:S02]  /*74e0*/  DFMA R68, R144, R74, 1 ;  /* 0x3ff000009044742b */ /* 0x000fe4000000004a */
        /* <DEDUP_REMOVED lines=19> */
.L_x_63:
[----:B------:R-:W-:Y:S05]  /*7620*/  BSYNC.RECONVERGENT B2 ;  /* 0x0000000000027941 */ /* 0x000fea0003800200 */
.L_x_62:
[----:B------:R-:W0:Y:S01]  /*7630*/  MUFU.RCP64H R7, 18 ;  /* 0x4032000000077908 */ /* 0x000e220000001800 */
[----:B------:R-:W-:Y:S01]  /*7640*/  IMAD.MOV.U32 R10, RZ, RZ, 0x0 ;  /* 0x00000000ff0a7424 */ /* 0x000fe200078e00ff */
        /* <DEDUP_REMOVED lines=23> */
[----:B------:R-:W-:Y:S01]  /*77c0*/  MOV R6, R8 ;  /* 0x0000000800067202 */ /* 0x000fe20000000f00 */
[----:B------:R-:W-:-:S07]  /*77d0*/  IMAD.MOV.U32 R7, RZ, RZ, R9 ;  /* 0x000000ffff077224 */ /* 0x000fce00078e0009 */
.L_x_65:
[----:B------:R-:W-:Y:S05]  /*77e0*/  BSYNC.RECONVERGENT B2 ;  /* 0x0000000000027941 */ /* 0x000fea0003800200 */
.L_x_64:
        /* <DEDUP_REMOVED lines=10> */
[----:B------:R-:W-:-:S06]  /*7890*/  IADD3 R64, PT, PT, R11, 0x300402, RZ ;  /* 0x003004020b407810 */ /* 0x000fcc0007ffe0ff */
[----:B0-----:R-:W-:-:S08]  /*78a0*/  DFMA R66, -R10, R64, 1 ;  /* 0x3ff000000a42742b */ /* 0x001fd00000000140 */
[----:B------:R-:W-:Y:S01]  /*78b0*/  DFMA R66, R66, R66, R66 ;  /* 0x000000424242722b */ /* 0x000fe20000000042 */
[----:B------:R-:W-:-:S07]  /*78c0*/  FSETP.GEU.AND P0, PT, |R64|, 5.8789094863358348022e-39, PT ;  /* 0x004004024000780b */ /* 0x000fce0003f0e200 */
[----:B------:R-:W-:-:S08]  /*78d0*/  DFMA R66, R64, R66, R64 ;  /* 0x000000424042722b */ /* 0x000fd00000000040 */
[----:B------:R-:W-:-:S08]  /*78e0*/  DFMA R68, -R10, R66, 1 ;  /* 0x3ff000000a44742b */ /* 0x000fd00000000142 */
[----:B-1----:R-:W-:Y:S01]  /*78f0*/  DFMA R8, R66, R68, R66 ;  /* 0x000000444208722b */ /* 0x002fe20000000042 */
[----:B------:R-:W-:Y:S10]  /*7900*/  @P0 BRA `(.L_x_67) ;  /* 0x0000000000140947 */ /* 0x000ff40003800000 */
[----:B------:R-:W-:Y:S01]  /*7910*/  LOP3.LUT R8, R11, 0x7fffffff, RZ, 0xc0, !PT ;  /* 0x7fffffff0b087812 */ /* 0x000fe200078ec0ff */
[----:B------:R-:W-:Y:S01]  /*7920*/  IMAD.MOV.U32 R5, RZ, RZ, R11 ;  /* 0x000000ffff057224 */ /* 0x000fe200078e000b */
[----:B------:R-:W-:Y:S02]  /*7930*/  MOV R6, 0x7960 ;  /* 0x0000796000067802 */ /* 0x000fe40000000f00 */
[----:B------:R-:W-:-:S07]  /*7940*/  IADD3 R8, PT, PT, R8, -0x100000, RZ ;  /* 0xfff0000008087810 */ /* 0x000fce0007ffe0ff */
[----:B-----5:R-:W-:Y:S05]  /*7950*/  CALL.REL.NOINC `($__internal_0_$__cuda_sm20_dblrcp_rn_slowpath_v3) ;  /* 0x0000004c00a87944 */ /* 0x020fea0003c00000 */
.L_x_67:
[----:B------:R-:W-:Y:S05]  /*7960*/  BSYNC.RECONVERGENT B2 ;  /* 0x0000000000027941 */ /* 0x000fea0003800200 */
.L_x_66:
[----:B------:R-:W0:Y:S01]  /*7970*/  MUFU.RCP64H R65, 18 ;  /* 0x4032000000417908 */ /* 0x000e220000001800 */
[C---:B------:R-:W-:Y:S01]  /*7980*/  DMUL R6, R36.reuse, UR32 ;  /* 0x0000002024067c28 */ /* 0x040fe20008000000 */
[----:B------:R-:W-:Y:S01]  /*7990*/  IMAD.MOV.U32 R66, RZ, RZ, 0x0 ;  /* 0x00000000ff427424 */ /* 0x000fe200078e00ff */
[----:B------:R-:W-:Y:S01]  /*79a0*/  MOV R67, 0x40320000 ;  /* 0x4032000000437802 */ /* 0x000fe20000000f00 */
[----:B------:R-:W-:Y:S01]  /*79b0*/  IMAD.MOV.U32 R64, RZ, RZ, 0x1 ;  /* 0x00000001ff407424 */ /* 0x000fe200078e00ff */
        /* <DEDUP_REMOVED lines=10> */
[----:B------:R-:W-:Y:S02]  /*7a60*/  DFMA R64, -R142, R70, 1 ;  /* 0x3ff000008e40742b */ /* 0x000fe40000000146 */
        /* <DEDUP_REMOVED lines=19> */
.L_x_69:
[----:B------:R-:W-:Y:S05]  /*7ba0*/  BSYNC.RECONVERGENT B2 ;  /* 0x0000000000027941 */ /* 0x000fea0003800200 */
.L_x_68:
        /* <DEDUP_REMOVED lines=27> */
.L_x_71:
[----:B------:R-:W-:Y:S05]  /*7d60*/  BSYNC.RECONVERGENT B2 ;  /* 0x0000000000027941 */ /* 0x000fea0003800200 */
.L_x_70:
[----:B------:R-:W0:Y:S08]  /*7d70*/  LDC.64 R36, c[0x0][0x4a0] ;  /* 0x00012800ff247b82 */ /* 0x000e300000000a00 */
[----:B------:R-:W1:Y:S08]  /*7d80*/  LDC.64 R38, c[0x0][0x4a8] ;  /* 0x00012a00ff267b82 */ /* 0x000e700000000a00 */
[----:B------:R-:W2:Y:S01]  /*7d90*/  LDC.64 R10, c[0x0][0x410] ;  /* 0x00010400ff0a7b82 */ /* 0x000ea20000000a00 */
[----:B0-----:R-:W-:-:S07]  /*7da0*/  IMAD.WIDE R36, R117, 0x8, R36 ;  /* 0x0000000875247825 */ /* 0x001fce00078e0224 */
[----:B------:R-:W0:Y:S01]  /*7db0*/  LDC.64 R8, c[0x0][0x408] ;  /* 0x00010200ff087b82 */ /* 0x000e220000000a00 */
[----:B------:R-:W5:Y:S01]  /*7dc0*/  LDG.E.64 R36, desc[UR10][R36.64] ;  /* 0x0000000a24247981 */ /* 0x000f62000c1e1b00 */
[----:B-1----:R-:W-:-:S05]  /*7dd0*/  IMAD.WIDE R38, R117, 0x8, R38 ;  /* 0x0000000875267825 */ /* 0x002fca00078e0226 */
[----:B------:R-:W5:Y:S01]  /*7de0*/  LDG.E.64 R74, desc[UR10][R38.64] ;  /* 0x0000000a264a7981 */ /* 0x000f62000c1e1b00 */
[----:B--2---:R-:W-:-:S05]  /*7df0*/  IMAD.WIDE R10, R117, 0x8, R10 ;  /* 0x00000008750a7825 */ /* 0x004fca00078e020a */
[----:B------:R1:W5:Y:S01]  /*7e00*/  LDG.E.64 R72, desc[UR10][R10.64] ;  /* 0x0000000a0a487981 */ /* 0x000362000c1e1b00 */
[----:B0-----:R-:W-:Y:S01]  /*7e10*/  IMAD.WIDE R8, R117, 0x8, R8 ;  /* 0x0000000875087825 */ /* 0x001fe200078e0208 */
[----:B------:R-:W-:Y:S01]  /*7e20*/  BSSY.RECONVERGENT B2, `(.L_x_72) ;  /* 0x0000012000027945 */ /* 0x000fe20003800200 */
[----:B------:R-:W-:-:S03]  /*7e30*/  DADD R154, R154, R6 ;  /* 0x000000009a9a7229 */ /* 0x000fc60000000006 */
[----:B------:R0:W5:Y:S01]  /*7e40*/  LDG.E.64 R70, desc[UR10][R8.64] ;  /* 0x0000000a08467981 */ /* 0x000162000c1e1b00 */
[----:B-1----:R-:W-:-:S06]  /*7e50*/  DADD R10, R34, R40 ;  /* 0x00000000220a7229 */ /* 0x002fcc0000000028 */
[----:B------:R-:W1:Y:S04]  /*7e60*/  MUFU.RCP64H R65, R11 ;  /* 0x0000000b00417308 */ /* 0x000e680000001800 */
[----:B------:R-:W-:-:S06]  /*7e70*/  VIADD R64, R11, 0x300402 ;  /* 0x003004020b407836 */ /* 0x000fcc0000000000 */
[----:B-1----:R-:W-:-:S08]  /*7e80*/  DFMA R66, -R10, R64, 1 ;  /* 0x3ff000000a42742b */ /* 0x002fd00000000140 */
[----:B------:R-:W-:Y:S01]  /*7e90*/  DFMA R66, R66, R66, R66 ;  /* 0x000000424242722b */ /* 0x000fe20000000042 */
[----:B------:R-:W-:-:S07]  /*7ea0*/  FSETP.GEU.AND P0, PT, |R64|, 5.8789094863358348022e-39, PT ;  /* 0x004004024000780b */ /* 0x000fce0003f0e200 */
[----:B------:R-:W-:-:S08]  /*7eb0*/  DFMA R66, R64, R66, R64 ;  /* 0x000000424042722b */ /* 0x000fd00000000040 */
[----:B------:R-:W-:-:S08]  /*7ec0*/  DFMA R68, -R10, R66, 1 ;  /* 0x3ff000000a44742b */ /* 0x000fd00000000142 */
[----:B0-----:R-:W-:Y:S01]  /*7ed0*/  DFMA R8, R66, R68, R66 ;  /* 0x000000444208722b */ /* 0x001fe20000000042 */
[----:B------:R-:W-:Y:S10]  /*7ee0*/  @P0 BRA `(.L_x_73) ;  /* 0x0000000000140947 */ /* 0x000ff40003800000 */
[----:B------:R-:W-:Y:S02]  /*7ef0*/  LOP3.LUT R8, R11, 0x7fffffff, RZ, 0xc0, !PT ;  /* 0x7fffffff0b087812 */ /* 0x000fe400078ec0ff */
[----:B------:R-:W-:Y:S02]  /*7f00*/  MOV R5, R11 ;  /* 0x0000000b00057202 */ /* 0x000fe40000000f00 */
[----:B------:R-:W-:Y:S01]  /*7f10*/  MOV R6, 0x7f40 ;  /* 0x00007f4000067802 */ /* 0x000fe20000000f00 */
[----:B------:R-:W-:-:S07]  /*7f20*/  VIADD R8, R8, 0xfff00000 ;  /* 0xfff0000008087836 */ /* 0x000fce0000000000 */
[----:B-----5:R-:W-:Y:S05]  /*7f30*/  CALL.REL.NOINC `($__internal_0_$__cuda_sm20_dblrcp_rn_slowpath_v3) ;  /* 0x0000004800307944 */ /* 0x020fea0003c00000 */
.L_x_73:
[----:B------:R-:W-:Y:S05]  /*7f40*/  BSYNC.RECONVERGENT B2 ;  /* 0x0000000000027941 */ /* 0x000fea0003800200 */
.L_x_72:
[----:B------:R-:W0:Y:S01]  /*7f50*/  MUFU.RCP64H R39, 36 ;  /* 0x4042000000277908 */ /* 0x000e220000001800 */
[----:B------:R-:W-:Y:S01]  /*7f60*/  DMUL R6, R34, UR32 ;  /* 0x0000002022067c28 */ /* 0x000fe20008000000 */
[----:B------:R-:W-:Y:S01]  /*7f70*/  MOV R66, 0x0 ;  /* 0x0000000000427802 */ /* 0x000fe20000000f00 */
[----:B-----5:R-:W-:Y:S01]  /*7f80*/  DADD R10, R36, R74 ;  /* 0x00000000240a7229 */ /* 0x020fe2000000004a */
[----:B------:R-:W-:Y:S01]  /*7f90*/  IMAD.MOV.U32 R67, RZ, RZ, 0x40420000 ;  /* 0x40420000ff437424 */ /* 0x000fe200078e00ff */
[----:B------:R-:W-:Y:S01]  /*7fa0*/  MOV R38, 0x1 ;  /* 0x0000000100267802 */ /* 0x000fe20000000f00 */
[----:B------:R-:W-:Y:S01]  /*7fb0*/  DMUL R36, R34, R40 ;  /* 0x0000002822247228 */ /* 0x000fe20000000000 */
[----:B------:R-:W-:Y:S02]  /*7fc0*/  BSSY.RECONVERGENT B2, `(.L_x_74) ;  /* 0x000001e000027945 */ /* 0x000fe40003800200 */
[----:B------:R-:W-:-:S05]  /*7fd0*/  DMUL R6, R40, R6 ;  /* 0x0000000628067228 */ /* 0x000fca0000000000 */
[----:B------:R-:W-:Y:S02]  /*7fe0*/  DMUL R36, R36, R8 ;  /* 0x0000000824247228 */ /* 0x000fe40000000000 */
[----:B0-----:R-:W-:Y:S02]  /*7ff0*/  DFMA R64, R38, -R66, 1 ;  /* 0x3ff000002640742b */ /* 0x001fe40000000842 */
[----:B------:R-:W-:-:S04]  /*8000*/  DMUL R6, R6, R10 ;  /* 0x0000000a06067228 */ /* 0x000fc80000000000 */
[----:B------:R-:W-:Y:S02]  /*8010*/  DSETP.GT.AND P0, PT, R36, RZ, PT ;  /* 0x000000ff2400722a */ /* 0x000fe40003f04000 */
[----:B------:R-:W-:Y:S02]  /*8020*/  DADD R36, R70, R72 ;  /* 0x0000000046247229 */ /* 0x000fe40000000048 */
[----:B------:R-:W-:Y:S02]  /*8030*/  DFMA R64, R64, R64, R64 ;  /* 0x000000404040722b */ /* 0x000fe40000000040 */
[----:B------:R-:W-:-:S04]  /*8040*/  DMUL R6, R6, R8 ;  /* 0x0000000806067228 */ /* 0x000fc80000000000 */
[----:B------:R-:W-:Y:S02]  /*8050*/  DFMA R36, R140, R36, 1 ;  /* 0x3ff000008c24742b */ /* 0x000fe40000000024 */
        /* <DEDUP_REMOVED lines=11> */
[----:B------:R-:W-:-:S05]  /*8110*/  FFMA R5, RZ, 3.03125, R9 ;  /* 0x40420000ff057823 */ /* 0x000fca0000000009 */
        /* <DEDUP_REMOVED lines=8> */
.L_x_75:
[----:B------:R-:W-:Y:S05]  /*81a0*/  BSYNC.RECONVERGENT B2 ;  /* 0x0000000000027941 */ /* 0x000fea0003800200 */
.L_x_74:
        /* <DEDUP_REMOVED lines=16> */
[----:B------:R-:W-:-:S05]  /*82b0*/  FFMA R5, RZ, 3.03125, R7 ;  /* 0x40420000ff057823 */ /* 0x000fca0000000007 */
        /* <DEDUP_REMOVED lines=10> */
.L_x_77:
[----:B------:R-:W-:Y:S05]  /*8360*/  BSYNC.RECONVERGENT B2 ;  /* 0x0000000000027941 */ /* 0x000fea0003800200 */
.L_x_76:
[----:B------:R-:W0:Y:S08]  /*8370*/  LDC.64 R34, c[0x0][0x4a0] ;  /* 0x00012800ff227b82 */ /* 0x000e300000000a00 */
[----:B------:R-:W1:Y:S08]  /*8380*/  LDC.64 R36, c[0x0][0x4a8] ;  /* 0x00012a00ff247b82 */ /* 0x000e700000000a00 */
[----:B------:R-:W2:Y:S01]  /*8390*/  LDC.64 R10, c[0x0][0x410] ;  /* 0x00010400ff0a7b82 */ /* 0x000ea20000000a00 */
[----:B0-----:R-:W-:-:S07]  /*83a0*/  IMAD.WIDE R34, R115, 0x8, R34 ;  /* 0x0000000873227825 */ /* 0x001fce00078e0222 */
[----:B------:R-:W0:Y:S01]  /*83b0*/  LDC.64 R8, c[0x0][0x408] ;  /* 0x00010200ff087b82 */ /* 0x000e220000000a00 */
[----:B------:R-:W5:Y:S01]  /*83c0*/  LDG.E.64 R34, desc[UR10][R34.64] ;  /* 0x0000000a22227981 */ /* 0x000f62000c1e1b00 */
[----:B-1----:R-:W-:-:S06]  /*83d0*/  IMAD.WIDE R36, R115, 0x8, R36 ;  /* 0x0000000873247825 */ /* 0x002fcc00078e0224 */
        /* <DEDUP_REMOVED lines=9> */
[----:B------:R-:W-:-:S06]  /*8470*/  IADD3 R38, PT, PT, R11, 0x300402, RZ ;  /* 0x003004020b267810 */ /* 0x000fcc0007ffe0ff */
[----:B-1----:R-:W-:-:S08]  /*8480*/  DFMA R40, -R10, R38, 1 ;  /* 0x3ff000000a28742b */ /* 0x002fd00000000126 */
[----:B------:R-:W-:Y:S01]  /*8490*/  DFMA R40, R40, R40, R40 ;  /* 0x000000282828722b */ /* 0x000fe20000000028 */
[----:B------:R-:W-:-:S07]  /*84a0*/  FSETP.GEU.AND P0, PT, |R38|, 5.8789094863358348022e-39, PT ;  /* 0x004004022600780b */ /* 0x000fce0003f0e200 */
[----:B------:R-:W-:-:S08]  /*84b0*/  DFMA R40, R38, R40, R38 ;  /* 0x000000282628722b */ /* 0x000fd00000000026 */
[----:B------:R-:W-:-:S08]  /*84c0*/  DFMA R64, -R10, R40, 1 ;  /* 0x3ff000000a40742b */ /* 0x000fd00000000128 */
[----:B0-----:R-:W-:Y:S01]  /*84d0*/  DFMA R8, R40, R64, R40 ;  /* 0x000000402808722b */ /* 0x001fe20000000028 */
[----:B------:R-:W-:Y:S10]  /*84e0*/  @P0 BRA `(.L_x_79) ;  /* 0x0000000000140947 */ /* 0x000ff40003800000 */
[----:B------:R-:W-:Y:S01]  /*84f0*/  LOP3.LUT R8, R11, 0x7fffffff, RZ, 0xc0, !PT ;  /* 0x7fffffff0b087812 */ /* 0x000fe200078ec0ff */
[----:B------:R-:W-:Y:S01]  /*8500*/  IMAD.MOV.U32 R5, RZ, RZ, R11 ;  /* 0x000000ffff057224 */ /* 0x000fe200078e000b */
[----:B------:R-:W-:Y:S02]  /*8510*/  MOV R6, 0x8540 ;  /* 0x0000854000067802 */ /* 0x000fe40000000f00 */
[----:B------:R-:W-:-:S07]  /*8520*/  IADD3 R8, PT, PT, R8, -0x100000, RZ ;  /* 0xfff0000008087810 */ /* 0x000fce0007ffe0ff */
[----:B-----5:R-:W-:Y:S05]  /*8530*/  CALL.REL.NOINC `($__internal_0_$__cuda_sm20_dblrcp_rn_slowpath_v3) ;  /* 0x0000004000b07944 */ /* 0x020fea0003c00000 */
.L_x_79:
[----:B------:R-:W-:Y:S05]  /*8540*/  BSYNC.RECONVERGENT B2 ;  /* 0x0000000000027941 */ /* 0x000fea0003800200 */
.L_x_78:
[----:B------:R-:W0:Y:S01]  /*8550*/  MUFU.RCP64H R39, 36 ;  /* 0x4042000000277908 */ /* 0x000e220000001800 */
[----:B------:R-:W-:Y:S01]  /*8560*/  DMUL R6, R32, UR32 ;  /* 0x0000002020067c28 */ /* 0x000fe20008000000 */
[----:B------:R-:W-:Y:S01]  /*8570*/  IMAD.MOV.U32 R38, RZ, RZ, 0x1 ;  /* 0x00000001ff267424 */ /* 0x000fe200078e00ff */
[----:B-----5:R-:W-:Y:S01]  /*8580*/  DADD R10, R34, R36 ;  /* 0x00000000220a7229 */ /* 0x020fe20000000024 */
[----:B------:R-:W-:Y:S01]  /*8590*/  BSSY.RECONVERGENT B2, `(.L_x_80) ;  /* 0x0000021000027945 */ /* 0x000fe20003800200 */
[----:B------:R-:W-:Y:S01]  /*85a0*/  IMAD.MOV.U32 R36, RZ, RZ, 0x0 ;  /* 0x00000000ff247424 */ /* 0x000fe200078e00ff */
[----:B------:R-:W-:Y:S01]  /*85b0*/  MOV R37, 0x40420000 ;  /* 0x4042000000257802 */ /* 0x000fe20000000f00 */
[----:B------:R-:W-:Y:S02]  /*85c0*/  DMUL R34, R32, R42 ;  /* 0x0000002a20227228 */ /* 0x000fe40000000000 */
[----:B------:R-:W-:-:S06]  /*85d0*/  DMUL R6, R42, R6 ;  /* 0x000000062a067228 */ /* 0x000fcc0000000000 */
[----:B------:R-:W-:Y:S02]  /*85e0*/  DMUL R34, R34, R8 ;  /* 0x0000000822227228 */ /* 0x000fe40000000000 */
[----:B0-----:R-:W-:Y:S02]  /*85f0*/  DFMA R40, R38, -R36, 1 ;  /* 0x3ff000002628742b */ /* 0x001fe40000000824 */
[----:B------:R-:W-:-:S04]  /*8600*/  DMUL R6, R6, R10 ;  /* 0x0000000a06067228 */ /* 0x000fc80000000000 */
[----:B------:R-:W-:Y:S02]  /*8610*/  DSETP.GT.AND P0, PT, R34, RZ, PT ;  /* 0x000000ff2200722a */ /* 0x000fe40003f04000 */
[----:B------:R-:W-:Y:S02]  /*8620*/  DFMA R40, R40, R40, R40 ;  /* 0x000000282828722b */ /* 0x000fe40000000028 */
[----:B------:R-:W-:Y:S02]  /*8630*/  DMUL R6, R6, R8 ;  /* 0x0000000806067228 */ /* 0x000fe40000000000 */
[----:B------:R-:W-:-:S04]  /*8640*/  DADD R34, -R66, -R68 ;  /* 0x0000000042227229 */ /* 0x000fc80000000944 */
[----:B------:R-:W-:-:S04]  /*8650*/  DFMA R40, R38, R40, R38 ;  /* 0x000000282628722b */ /* 0x000fc80000000026 */
[----:B------:R-:W-:Y:S01]  /*8660*/  FSEL R6, R6, RZ, P0 ;  /* 0x000000ff06067208 */ /* 0x000fe20000000000 */
[----:B------:R-:W-:Y:S01]  /*8670*/  DFMA R34, R138, R34, 1 ;  /* 0x3ff000008a22742b */ /* 0x000fe20000000022 */
        /* <DEDUP_REMOVED lines=18> */
.L_x_81:
[----:B------:R-:W-:Y:S05]  /*87a0*/  BSYNC.RECONVERGENT B2 ;  /* 0x0000000000027941 */ /* 0x000fea0003800200 */
.L_x_80:
        /* <DEDUP_REMOVED lines=27> */
.L_x_83:
[----:B------:R-:W-:Y:S05]  /*8960*/  BSYNC.RECONVERGENT B2 ;  /* 0x0000000000027941 */ /* 0x000fea0003800200 */
.L_x_82:
        /* <DEDUP_REMOVED lines=29> */
.L_x_85:
[----:B------:R-:W-:Y:S05]  /*8b40*/  BSYNC.RECONVERGENT B2 ;  /* 0x0000000000027941 */ /* 0x000fea0003800200 */
.L_x_84:
[----:B------:R-:W0:Y:S01]  /*8b50*/  MUFU.RCP64H R37, 36 ;  /* 0x4042000000257908 */ /* 0x000e220000001800 */
[----:B------:R-:W-:Y:S01]  /*8b60*/  DMUL R6, R30, UR32 ;  /* 0x000000201e067c28 */ /* 0x000fe20008000000 */
[----:B------:R-:W-:Y:S01]  /*8b70*/  MOV R36, 0x1 ;  /* 0x0000000100247802 */ /* 0x000fe20000000f00 */
[----:B-----5:R-:W-:Y:S01]  /*8b80*/  DADD R10, R32, -R34 ;  /* 0x00000000200a7229 */ /* 0x020fe20000000822 */
[----:B------:R-:W-:Y:S01]  /*8b90*/  BSSY.RECONVERGENT B2, `(.L_x_86) ;  /* 0x0000021000027945 */ /* 0x000fe20003800200 */
[----:B------:R-:W-:Y:S01]  /*8ba0*/  MOV R34, 0x0 ;  /* 0x0000000000227802 */ /* 0x000fe20000000f00 */
[----:B------:R-:W-:Y:S01]  /*8bb0*/  IMAD.MOV.U32 R35, RZ, RZ, 0x40420000 ;  /* 0x40420000ff237424 */ /* 0x000fe200078e00ff */
        /* <DEDUP_REMOVED lines=8> */
[----:B------:R-:W-:-:S04]  /*8c40*/  DADD R32, R42, -R64 ;  /* 0x000000002a207229 */ /* 0x000fc80000000840 */
[----:B------:R-:W-:-:S04]  /*8c50*/  DFMA R38, R36, R38, R36 ;  /* 0x000000262426722b */ /* 0x000fc80000000024 */
[----:B------:R-:W-:Y:S01]  /*8c60*/  FSEL R6, R6, RZ, P0 ;  /* 0x000000ff06067208 */ /* 0x000fe20000000000 */
[----:B------:R-:W-:Y:S01]  /*8c70*/  DFMA R32, R136, R32, 1 ;  /* 0x3ff000008820742b */ /* 0x000fe20000000020 */
        /* <DEDUP_REMOVED lines=18> */
.L_x_87:
[----:B------:R-:W-:Y:S05]  /*8da0*/  BSYNC.RECONVERGENT B2 ;  /* 0x0000000000027941 */ /* 0x000fea0003800200 */
.L_x_86:
        /* <DEDUP_REMOVED lines=27> */
.L_x_89:
[----:B------:R-:W-:Y:S05]  /*8f60*/  BSYNC.RECONVERGENT B2 ;  /* 0x0000000000027941 */ /* 0x000fea0003800200 */
.L_x_88:
        /* <DEDUP_REMOVED lines=29> */
.L_x_91:
[----:B------:R-:W-:Y:S05]  /*9140*/  BSYNC.RECONVERGENT B2 ;  /* 0x0000000000027941 */ /* 0x000fea0003800200 */
.L_x_90:
[----:B------:R-:W0:Y:S01]  /*9150*/  MUFU.RCP64H R35, 36 ;  /* 0x4042000000237908 */ /* 0x000e220000001800 */
[----:B------:R-:W-:Y:S01]  /*9160*/  DMUL R6, R28, UR32 ;  /* 0x000000201c067c28 */ /* 0x000fe20008000000 */
[----:B------:R-:W-:Y:S01]  /*9170*/  IMAD.MOV.U32 R34, RZ, RZ, 0x1 ;  /* 0x00000001ff227424 */ /* 0x000fe200078e00ff */
[----:B-----5:R-:W-:Y:S01]  /*9180*/  DADD R10, R30, -R32 ;  /* 0x000000001e0a7229 */ /* 0x020fe20000000820 */
        /* <DEDUP_REMOVED lines=11> */
[----:B------:R-:W-:-:S04]  /*9240*/  DADD R8, -R40, R42 ;  /* 0x0000000028087229 */ /* 0x000fc8000000012a */
        /* <DEDUP_REMOVED lines=21> */
.L_x_93:
[----:B------:R-:W-:Y:S05]  /*93a0*/  BSYNC.RECONVERGENT B2 ;  /* 0x0000000000027941 */ /* 0x000fea0003800200 */
.L_x_92:
        /* <DEDUP_REMOVED lines=27> */
.L_x_95:
[----:B------:R-:W-:Y:S05]  /*9560*/  BSYNC.RECONVERGENT B2 ;  /* 0x0000000000027941 */ /* 0x000fea0003800200 */
.L_x_94:
        /* <DEDUP_REMOVED lines=29> */
.L_x_97:
[----:B------:R-:W-:Y:S05]  /*9740*/  BSYNC.RECONVERGENT B2 ;  /* 0x0000000000027941 */ /* 0x000fea0003800200 */
.L_x_96:
[----:B------:R-:W0:Y:S01]  /*9750*/  MUFU.RCP64H R33, 36 ;  /* 0x4042000000217908 */ /* 0x000e220000001800 */
[----:B------:R-:W-:Y:S01]  /*9760*/  DMUL R6, R26, UR32 ;  /* 0x000000201a067c28 */ /* 0x000fe20008000000 */
[----:B------:R-:W-:Y:S01]  /*9770*/  MOV R32, 0x1 ;  /* 0x0000000100207802 */ /* 0x000fe20000000f00 */
[----:B-----5:R-:W-:Y:S01]  /*9780*/  DADD R10, R28, R30 ;  /* 0x000000001c0a7229 */ /* 0x020fe2000000001e */
        /* <DEDUP_REMOVED lines=11> */
[----:B------:R-:W-:-:S04]  /*9840*/  DADD R8, R38, R40 ;  /* 0x0000000026087229 */ /* 0x000fc80000000028 */
        /* <DEDUP_REMOVED lines=21> */
.L_x_99:
[----:B------:R-:W-:Y:S05]  /*99a0*/  BSYNC.RECONVERGENT B2 ;  /* 0x0000000000027941 */ /* 0x000fea0003800200 */
.L_x_98:
        /* <DEDUP_REMOVED lines=27> */
.L_x_101:
[----:B------:R-:W-:Y:S05]  /*9b60*/  BSYNC.RECONVERGENT B2 ;  /* 0x0000000000027941 */ /* 0x000fea0003800200 */
.L_x_100:
        /* <DEDUP_REMOVED lines=29> */
.L_x_103:
[----:B------:R-:W-:Y:S05]  /*9d40*/  BSYNC.RECONVERGENT B2 ;  /* 0x0000000000027941 */ /* 0x000fea0003800200 */
.L_x_102:
        /* <DEDUP_REMOVED lines=37> */
.L_x_105:
[----:B------:R-:W-:Y:S05]  /*9fa0*/  BSYNC.RECONVERGENT B2 ;  /* 0x0000000000027941 */ /* 0x000fea0003800200 */
.L_x_104:
        /* <DEDUP_REMOVED lines=27> */
.L_x_107:
[----:B------:R-:W-:Y:S05]  /*a160*/  BSYNC.RECONVERGENT B2 ;  /* 0x0000000000027941 */ /* 0x000fea0003800200 */
.L_x_106:
        /* <DEDUP_REMOVED lines=29> */
.L_x_109:
[----:B------:R-:W-:Y:S05]  /*a340*/  BSYNC.RECONVERGENT B2 ;  /* 0x0000000000027941 */ /* 0x000fea0003800200 */
.L_x_108:
        /* <DEDUP_REMOVED lines=37> */
.L_x_111:
[----:B------:R-:W-:Y:S05]  /*a5a0*/  BSYNC.RECONVERGENT B2 ;  /* 0x0000000000027941 */ /* 0x000fea0003800200 */
.L_x_110:
        /* <DEDUP_REMOVED lines=27> */
.L_x_113:
[----:B------:R-:W-:Y:S05]  /*a760*/  BSYNC.RECONVERGENT B2 ;  /* 0x0000000000027941 */ /* 0x000fea0003800200 */
.L_x_112:
        /* <DEDUP_REMOVED lines=29> */
.L_x_115:
[----:B------:R-:W-:Y:S05]  /*a940*/  BSYNC.RECONVERGENT B2 ;  /* 0x0000000000027941 */ /* 0x000fea0003800200 */
.L_x_114:
        /* <DEDUP_REMOVED lines=37> */
.L_x_117:
[----:B------:R-:W-:Y:S05]  /*aba0*/  BSYNC.RECONVERGENT B2 ;  /* 0x0000000000027941 */ /* 0x000fea0003800200 */
.L_x_116:
        /* <DEDUP_REMOVED lines=27> */
.L_x_119:
[----:B------:R-:W-:Y:S05]  /*ad60*/  BSYNC.RECONVERGENT B2 ;  /* 0x0000000000027941 */ /* 0x000fea0003800200 */
.L_x_118:
        /* <DEDUP_REMOVED lines=29> */
.L_x_121:
[----:B------:R-:W-:Y:S05]  /*af40*/  BSYNC.RECONVERGENT B2 ;  /* 0x0000000000027941 */ /* 0x000fea0003800200 */
.L_x_120:
        /* <DEDUP_REMOVED lines=37> */
.L_x_123:
[----:B------:R-:W-:Y:S05]  /*b1a0*/  BSYNC.RECONVERGENT B2 ;  /* 0x0000000000027941 */ /* 0x000fea0003800200 */
.L_x_122:
        /* <DEDUP_REMOVED lines=27> */
.L_x_125:
[----:B------:R-:W-:Y:S05]  /*b360*/  BSYNC.RECONVERGENT B2 ;  /* 0x0000000000027941 */ /* 0x000fea0003800200 */
.L_x_124:
        /* <DEDUP_REMOVED lines=29> */
.L_x_127:
[----:B------:R-:W-:Y:S05]  /*b540*/  BSYNC.RECONVERGENT B2 ;  /* 0x0000000000027941 */ /* 0x000fea0003800200 */
.L_x_126:
        /* <DEDUP_REMOVED lines=37> */
.L_x_129:
[----:B------:R-:W-:Y:S05]  /*b7a0*/  BSYNC.RECONVERGENT B2 ;  /* 0x0000000000027941 */ /* 0x000fea0003800200 */
.L_x_128:
        /* <DEDUP_REMOVED lines=27> */
.L_x_131:
[----:B------:R-:W-:Y:S05]  /*b960*/  BSYNC.RECONVERGENT B2 ;  /* 0x0000000000027941 */ /* 0x000fea0003800200 */
.L_x_130:
        /* <DEDUP_REMOVED lines=29> */
.L_x_133:
[----:B------:R-:W-:Y:S05]  /*bb40*/  BSYNC.RECONVERGENT B2 ;  /* 0x0000000000027941 */ /* 0x000fea0003800200 */
.L_x_132:
        /* <DEDUP_REMOVED lines=37> */
.L_x_135:
[----:B------:R-:W-:Y:S05]  /*bda0*/  BSYNC.RECONVERGENT B2 ;  /* 0x0000000000027941 */ /* 0x000fea0003800200 */
.L_x_134:
        /* <DEDUP_REMOVED lines=27> */
.L_x_137:
[----:B------:R-:W-:Y:S05]  /*bf60*/  BSYNC.RECONVERGENT B2 ;  /* 0x0000000000027941 */ /* 0x000fea0003800200 */
.L_x_136:
        /* <DEDUP_REMOVED lines=29> */
.L_x_139:
[----:B------:R-:W-:Y:S05]  /*c140*/  BSYNC.RECONVERGENT B2 ;  /* 0x0000000000027941 */ /* 0x000fea0003800200 */
.L_x_138:
        /* <DEDUP_REMOVED lines=37> */
.L_x_141:
[----:B------:R-:W-:Y:S05]  /*c3a0*/  BSYNC.RECONVERGENT B2 ;  /* 0x0000000000027941 */ /* 0x000fea0003800200 */
.L_x_140:
        /* <DEDUP_REMOVED lines=27> */
.L_x_143:
[----:B------:R-:W-:Y:S05]  /*c560*/  BSYNC.RECONVERGENT B2 ;  /* 0x0000000000027941 */ /* 0x000fea0003800200 */
.L_x_142:
[----:B------:R-:W-:Y:S01]  /*c570*/  DADD R154, R154, R6 ;  /* 0x000000009a9a7229 */ /* 0x000fe20000000006 */
[----:B------:R-:W0:Y:S01]  /*c580*/  LDC.64 R14, c[0x0][0x3d8] ;  /* 0x0000f600ff0e7b82 */ /* 0x000e220000000a00 */
[----:B------:R-:W-:Y:S01]  /*c590*/  IMAD.MOV.U32 R6, RZ, RZ, 0x1 ;  /* 0x00000001ff067424 */ /* 0x000fe200078e00ff */
[----:B------:R-:W-:Y:S05]  /*c5a0*/  BSSY.RECONVERGENT B2, `(.L_x_144) ;  /* 0x000001a000027945 */ /* 0x000fea0003800200 */
[C-C-:B------:R-:W-:Y:S01]  /*c5b0*/  DADD R218, R156.reuse, R154.reuse ;  /* 0x000000009cda7229 */ /* 0x140fe2000000009a */
[----:B------:R-:W1:Y:S01]  /*c5c0*/  LDC.64 R16, c[0x0][0x3e0] ;  /* 0x0000f800ff107b82 */ /* 0x000e620000000a00 */
[----:B------:R-:W-:-:S04]  /*c5d0*/  DADD R18, R156, -R154 ;  /* 0x000000009c127229 */ /* 0x000fc8000000089a */
[----:B------:R-:W2:Y:S06]  /*c5e0*/  MUFU.RCP64H R7, R219 ;  /* 0x000000db00077308 */ /* 0x000eac0000001800 */
[----:B------:R-:W-:Y:S01]  /*c5f0*/  FSETP.GEU.AND P2, PT, |R19|, 6.5827683646048100446e-37, PT ;  /* 0x036000001300780b */ /* 0x000fe20003f4e200 */
[----:B--2---:R-:W-:-:S08]  /*c600*/  DFMA R8, -R218, R6, 1 ;  /* 0x3ff00000da08742b */ /* 0x004fd00000000106 */
[----:B------:R-:W-:-:S08]  /*c610*/  DFMA R8, R8, R8, R8 ;  /* 0x000000080808722b */ /* 0x000fd00000000008 */
[----:B------:R-:W-:-:S08]  /*c620*/  DFMA R8, R6, R8, R6 ;  /* 0x000000080608722b */ /* 0x000fd00000000006 */
[----:B------:R-:W-:-:S08]  /*c630*/  DFMA R6, -R218, R8, 1 ;  /* 0x3ff00000da06742b */ /* 0x000fd00000000108 */
[----:B------:R-:W-:Y:S01]  /*c640*/  DFMA R8, R8, R6, R8 ;  /* 0x000000060808722b */ /* 0x000fe20000000008 */
[----:B0-----:R-:W-:-:S04]  /*c650*/  IMAD.WIDE R6, R4, 0x8, R14 ;  /* 0x0000000804067825 */ /* 0x001fc800078e020e */
[----:B-1----:R-:W-:Y:S01]  /*c660*/  IMAD.WIDE R4, R4, 0x8, R16 ;  /* 0x0000000804047825 */ /* 0x002fe200078e0210 */
[----:B------:R0:W-:Y:S02]  /*c670*/  STG.E.64 desc[UR10][R6.64], R156 ;  /* 0x0000009c06007986 */ /* 0x0001e4000c101b0a */
[----:B------:R-:W-:Y:S02]  /*c680*/  DMUL R10, R18, R8 ;  /* 0x00000008120a7228 */ /* 0x000fe40000000000 */
[----:B------:R0:W-:Y:S06]  /*c690*/  STG.E.64 desc[UR10][R4.64], R154 ;  /* 0x0000009a04007986 */ /* 0x0001ec000c101b0a */
[----:B------:R-:W-:-:S08]  /*c6a0*/  DFMA R12, -R218, R10, R18 ;  /* 0x0000000ada0c722b */ /* 0x000fd00000000112 */
[----:B------:R-:W-:-:S10]  /*c6b0*/  DFMA R8, R8, R12, R10 ;  /* 0x0000000c0808722b */ /* 0x000fd4000000000a */
[----:B------:R-:W-:-:S05]  /*c6c0*/  FFMA R10, RZ, R219, R9 ;  /* 0x000000dbff0a7223 */ /* 0x000fca0000000009 */
[----:B------:R-:W-:-:S13]  /*c6d0*/  FSETP.GT.AND P0, PT, |R10|, 1.469367938527859385e-39, PT ;  /* 0x001000000a00780b */ /* 0x000fda0003f04200 */
[----:B0-----:R-:W-:Y:S05]  /*c6e0*/  @P0 BRA P2, `(.L_x_145) ;  /* 0x0000000000140947 */ /* 0x001fea0001000000 */
[----:B------:R-:W-:Y:S01]  /*c6f0*/  MOV R8, R18 ;  /* 0x0000001200087202 */ /* 0x000fe20000000f00 */
[----:B------:R-:W-:Y:S01]  /*c700*/  IMAD.MOV.U32 R5, RZ, RZ, R19 ;  /* 0x000000ffff057224 */ /* 0x000fe200078e0013 */
[----:B------:R-:W-:Y:S02]  /*c710*/  MOV R7, R219 ;  /* 0x000000db00077202 */ /* 0x000fe40000000f00 */
[----:B------:R-:W-:-:S07]  /*c720*/  MOV R6, 0xc740 ;  /* 0x0000c74000067802 */ /* 0x000fce0000000f00 */
[----:B------:R-:W-:Y:S05]  /*c730*/  CALL.REL.NOINC `($__internal_1_$__cuda_sm20_div_rn_f64_full) ;  /* 0x0000000000d47944 */ /* 0x000fea0003c00000 */
.L_x_145:
[----:B------:R-:W-:Y:S05]  /*c740*/  BSYNC.RECONVERGENT B2 ;  /* 0x0000000000027941 */ /* 0x000fea0003800200 */
.L_x_144:
[----:B------:R-:W-:Y:S02]  /*c750*/  DSETP.NEU.AND P2, PT, R154, RZ, PT ;  /* 0x000000ff9a00722a */ /* 0x000fe40003f4d000 */
[----:B------:R-:W-:-:S04]  /*c760*/  DSETP.NEU.AND P0, PT, R156, RZ, PT ;  /* 0x000000ff9c00722a */ /* 0x000fc80003f0d000 */
[----:B------:R-:W-:Y:S02]  /*c770*/  FSEL R5, R8, RZ, P2 ;  /* 0x000000ff08057208 */ /* 0x000fe40001000000 */
[----:B------:R-:W-:Y:S02]  /*c780*/  FSEL R7, R9, RZ, P2 ;  /* 0x000000ff09077208 */ /* 0x000fe40001000000 */
[----:B------:R-:W-:Y:S02]  /*c790*/  FSEL R4, R5, R8, !P0 ;  /* 0x0000000805047208 */ /* 0x000fe40004000000 */
[----:B------:R-:W-:-:S05]  /*c7a0*/  FSEL R5, R7, R9, !P0 ;  /* 0x0000000907057208 */ /* 0x000fca0004000000 */
[----:B------:R0:W-:Y:S02]  /*c7b0*/  STG.E.64 desc[UR10][R186.64], R4 ;  /* 0x00000004ba007986 */ /* 0x0001e4000c101b0a */
.L_x_7:
[----:B-1----:R-:W-:Y:S05]  /*c7c0*/  BSYNC.RECONVERGENT B0 ;  /* 0x0000000000007941 */ /* 0x002fea0003800200 */
.L_x_6:
[----:B------:R-:W-:Y:S01]  /*c7d0*/  IMAD.IADD R3, R0, 0x1, R3 ;  /* 0x0000000100037824 */ /* 0x000fe200078e0203 */
[----:B------:R-:W-:Y:S06]  /*c7e0*/  @P1 BRA `(.L_x_146) ;  /* 0xffffff3800a01947 */ /* 0x000fec000383ffff */
[----:B------:R-:W-:Y:S05]  /*c7f0*/  EXIT ;  /* 0x000000000000794d */ /* 0x000fea0003800000 */
        .weak           $__internal_0_$__cuda_sm20_dblrcp_rn_slowpath_v3
        .type           $__internal_0_$__cuda_sm20_dblrcp_rn_slowpath_v3,@function
        .size           $__internal_0_$__cuda_sm20_dblrcp_rn_slowpath_v3,($__internal_1_$__cuda_sm20_div_rn_f64_full - $__internal_0_$__cuda_sm20_dblrcp_rn_slowpath_v3)
$__internal_0_$__cuda_sm20_dblrcp_rn_slowpath_v3:
[----:B------:R-:W-:Y:S01]  /*c800*/  MOV R11, R5 ;  /* 0x00000005000b7202 */ /* 0x000fe20000000f00 */
[----:B------:R-:W-:Y:S05]  /*c810*/  BSSY.RECONVERGENT B1, `(.L_x_147) ;  /* 0x0000023000017945 */ /* 0x000fea0003800200 */
[----:B------:R-:W-:-:S14]  /*c820*/  DSETP.GTU.AND P0, PT, |R10|, +INF , PT ;  /* 0x7ff000000a00742a */ /* 0x000fdc0003f0c200 */
[----:B------:R-:W-:Y:S05]  /*c830*/  @P0 BRA `(.L_x_148) ;  /* 0x0000000000780947 */ /* 0x000fea0003800000 */
[----:B------:R-:W-:-:S05]  /*c840*/  LOP3.LUT R5, R5, 0x7fffffff, RZ, 0xc0, !PT ;  /* 0x7fffffff05057812 */ /* 0x000fca00078ec0ff */
[----:B------:R-:W-:-:S05]  /*c850*/  VIADD R7, R5, 0xffffffff ;  /* 0xffffffff05077836 */ /* 0x000fca0000000000 */
[----:B------:R-:W-:-:S13]  /*c860*/  ISETP.GE.U32.AND P0, PT, R7, 0x7fefffff, PT ;  /* 0x7fefffff0700780c */ /* 0x000fda0003f06070 */
[----:B------:R-:W-:Y:S02]  /*c870*/  @P0 LOP3.LUT R219, R11, 0x7ff00000, RZ, 0x3c, !PT ;  /* 0x7ff000000bdb0812 */ /* 0x000fe400078e3cff */
[----:B------:R-:W-:Y:S01]  /*c880*/  @P0 MOV R218, RZ ;  /* 0x000000ff00da0202 */ /* 0x000fe20000000f00 */
[----:B------:R-:W-:Y:S06]  /*c890*/  @P0 BRA `(.L_x_149) ;  /* 0x0000000000680947 */ /* 0x000fec0003800000 */
[----:B------:R-:W-:-:S13]  /*c8a0*/  ISETP.GE.U32.AND P0, PT, R5, 0x1000001, PT ;  /* 0x010000010500780c */ /* 0x000fda0003f06070 */
[----:B------:R-:W-:Y:S05]  /*c8b0*/  @!P0 BRA `(.L_x_150) ;  /* 0x0000000000348947 */ /* 0x000fea0003800000 */
[----:B------:R-:W-:Y:S01]  /*c8c0*/  VIADD R219, R11, 0xc0200000 ;  /* 0xc02000000bdb7836 */ /* 0x000fe20000000000 */
[----:B------:R-:W-:-:S03]  /*c8d0*/  MOV R218, R10 ;  /* 0x0000000a00da7202 */ /* 0x000fc60000000f00 */
[----:B------:R-:W0:Y:S03]  /*c8e0*/  MUFU.RCP64H R9, R219 ;  /* 0x000000db00097308 */ /* 0x000e260000001800 */
[----:B0-----:R-:W-:-:S08]  /*c8f0*/  DFMA R220, -R218, R8, 1 ;  /* 0x3ff00000dadc742b */ /* 0x001fd00000000108 */
[----:B------:R-:W-:-:S08]  /*c900*/  DFMA R220, R220, R220, R220 ;  /* 0x000000dcdcdc722b */ /* 0x000fd000000000dc */
[----:B------:R-:W-:-:S08]  /*c910*/  DFMA R220, R8, R220, R8 ;  /* 0x000000dc08dc722b */ /* 0x000fd00000000008 */
[----:B------:R-:W-:-:S08]  /*c920*/  DFMA R8, -R218, R220, 1 ;  /* 0x3ff00000da08742b */ /* 0x000fd000000001dc */
[----:B------:R-:W-:-:S08]  /*c930*/  DFMA R8, R220, R8, R220 ;  /* 0x00000008dc08722b */ /* 0x000fd000000000dc */
[----:B------:R-:W-:-:S08]  /*c940*/  DMUL R8, R8, 2.2250738585072013831e-308 ;  /* 0x0010000008087828 */ /* 0x000fd00000000000 */
[----:B------:R-:W-:-:S08]  /*c950*/  DFMA R10, -R10, R8, 1 ;  /* 0x3ff000000a0a742b */ /* 0x000fd00000000108 */
[----:B------:R-:W-:-:S08]  /*c960*/  DFMA R10, R10, R10, R10 ;  /* 0x0000000a0a0a722b */ /* 0x000fd0000000000a */
[----:B------:R-:W-:Y:S01]  /*c970*/  DFMA R218, R8, R10, R8 ;  /* 0x0000000a08da722b */ /* 0x000fe20000000008 */
[----:B------:R-:W-:Y:S10]  /*c980*/  BRA `(.L_x_149) ;  /* 0x00000000002c7947 */ /* 0x000ff40003800000 */
.L_x_150:
[----:B------:R-:W-:-:S06]  /*c990*/  DMUL R10, R10, 8.11296384146066816958e+31 ;  /* 0x469000000a0a7828 */ /* 0x000fcc0000000000 */
[----:B------:R-:W0:Y:S02]  /*c9a0*/  MUFU.RCP64H R9, R11 ;  /* 0x0000000b00097308 */ /* 0x000e240000001800 */
[----:B0-----:R-:W-:-:S08]  /*c9b0*/  DFMA R218, -R10, R8, 1 ;  /* 0x3ff000000ada742b */ /* 0x001fd00000000108 */
[----:B------:R-:W-:-:S08]  /*c9c0*/  DFMA R218, R218, R218, R218 ;  /* 0x000000dadada722b */ /* 0x000fd000000000da */
[----:B------:R-:W-:-:S08]  /*c9d0*/  DFMA R218, R8, R218, R8 ;  /* 0x000000da08da722b */ /* 0x000fd00000000008 */
[----:B------:R-:W-:-:S08]  /*c9e0*/  DFMA R8, -R10, R218, 1 ;  /* 0x3ff000000a08742b */ /* 0x000fd000000001da */
[----:B------:R-:W-:-:S08]  /*c9f0*/  DFMA R8, R218, R8, R218 ;  /* 0x00000008da08722b */ /* 0x000fd000000000da */
[----:B------:R-:W-:Y:S01]  /*ca00*/  DMUL R218, R8, 8.11296384146066816958e+31 ;  /* 0x4690000008da7828 */ /* 0x000fe20000000000 */
[----:B------:R-:W-:Y:S10]  /*ca10*/  BRA `(.L_x_149) ;  /* 0x0000000000087947 */ /* 0x000ff40003800000 */
.L_x_148:
[----:B------:R-:W-:Y:S01]  /*ca20*/  LOP3.LUT R219, R11, 0x80000, RZ, 0xfc, !PT ;  /* 0x000800000bdb7812 */ /* 0x000fe200078efcff */
[----:B------:R-:W-:-:S07]  /*ca30*/  IMAD.MOV.U32 R218, RZ, RZ, R10 ;  /* 0x000000ffffda7224 */ /* 0x000fce00078e000a */
.L_x_149:
[----:B------:R-:W-:Y:S05]  /*ca40*/  BSYNC.RECONVERGENT B1 ;  /* 0x0000000000017941 */ /* 0x000fea0003800200 */
.L_x_147:
[----:B------:R-:W-:Y:S01]  /*ca50*/  HFMA2 R7, -RZ, RZ, 0, 0 ;  /* 0x00000000ff077431 */ /* 0x000fe200000001ff */
[----:B------:R-:W-:Y:S01]  /*ca60*/  MOV R8, R218 ;  /* 0x000000da00087202 */ /* 0x000fe20000000f00 */
[----:B------:R-:W-:Y:S02]  /*ca70*/  IMAD.MOV.U32 R9, RZ, RZ, R219 ;  /* 0x000000ffff097224 */ /* 0x000fe400078e00db */
[----:B------:R-:W-:Y:S05]  /*ca80*/  RET.REL.NODEC R6 `(_Z27dvc_ScaLBL_D3Q19_Color_LIBBPiS_S_S_PdS0_S0_S0_S0_S0_S0_S0_S0_S0_S0_S0_S0_S0_S0_S0_S0_dddddddddiiiiiiS0_S0_S0_S0_S0_S0_S0_) ;  /* 0xffffff34065c7950 */ /* 0x000fea0003c3ffff */
        .weak           $__internal_1_$__cuda_sm20_div_rn_f64_full
        .type           $__internal_1_$__cuda_sm20_div_rn_f64_full,@function
        .size           $__internal_1_$__cuda_sm20_div_rn_f64_full,(.L_x_401 - $__internal_1_$__cuda_sm20_div_rn_f64_full)
$__internal_1_$__cuda_sm20_div_rn_f64_full:
[C---:B------:R-:W-:Y:S01]  /*ca90*/  FSETP.GEU.AND P0, PT, |R7|.reuse, 1.469367938527859385e-39, PT ;  /* 0x001000000700780b */ /* 0x040fe20003f0e200 */
[----:B------:R-:W-:Y:S01]  /*caa0*/  IMAD.MOV.U32 R220, RZ, RZ, R218 ;  /* 0x000000ffffdc7224 */ /* 0x000fe200078e00da */
[----:B------:R-:W-:Y:S01]  /*cab0*/  MOV R221, R7 ;  /* 0x0000000700dd7202 */ /* 0x000fe20000000f00 */
[----:B------:R-:W-:Y:S01]  /*cac0*/  IMAD.MOV.U32 R10, RZ, RZ, 0x1 ;  /* 0x00000001ff0a7424 */ /* 0x000fe200078e00ff */
[----:B------:R-:W-:Y:S01]  /*cad0*/  LOP3.LUT R219, R7, 0x800fffff, RZ, 0xc0, !PT ;  /* 0x800fffff07db7812 */ /* 0x000fe200078ec0ff */
[----:B------:R-:W-:Y:S01]  /*cae0*/  IMAD.MOV.U32 R224, RZ, RZ, R8 ;  /* 0x000000ffffe07224 */ /* 0x000fe200078e0008 */
[----:B------:R-:W-:Y:S01]  /*caf0*/  MOV R225, R5 ;  /* 0x0000000500e17202 */ /* 0x000fe20000000f00 */
[----:B------:R-:W-:Y:S01]  /*cb00*/  BSSY.RECONVERGENT B1, `(.L_x_151) ;  /* 0x0000058000017945 */ /* 0x000fe20003800200 */
[----:B------:R-:W-:Y:S01]  /*cb10*/  LOP3.LUT R219, R219, 0x3ff00000, RZ, 0xfc, !PT ;  /* 0x3ff00000dbdb7812 */ /* 0x000fe200078efcff */
[----:B------:R-:W-:Y:S01]  /*cb20*/  IMAD.MOV.U32 R222, RZ, RZ, R224 ;  /* 0x000000ffffde7224 */ /* 0x000fe200078e00e0 */
[----:B------:R-:W-:-:S02]  /*cb30*/  FSETP.GEU.AND P3, PT, |R225|, 1.469367938527859385e-39, PT ;  /* 0x00100000e100780b */ /* 0x000fc40003f6e200 */
[----:B------:R-:W-:Y:S01]  /*cb40*/  LOP3.LUT R5, R225, 0x7ff00000, RZ, 0xc0, !PT ;  /* 0x7ff00000e1057812 */ /* 0x000fe200078ec0ff */
[----:B------:R-:W-:Y:S01]  /*cb50*/  @!P0 DMUL R218, R220, 8.98846567431157953865e+307 ;  /* 0x7fe00000dcda8828 */ /* 0x000fe20000000000 */
[----:B------:R-:W-:Y:S02]  /*cb60*/  LOP3.LUT R9, R7, 0x7ff00000, RZ, 0xc0, !PT ;  /* 0x7ff0000007097812 */ /* 0x000fe400078ec0ff */
[----:B------:R-:W-:Y:S02]  /*cb70*/  MOV R7, 0x1ca00000 ;  /* 0x1ca0000000077802 */ /* 0x000fe40000000f00 */
[----:B------:R-:W-:Y:S01]  /*cb80*/  ISETP.GE.U32.AND P2, PT, R5, R9, PT ;  /* 0x000000090500720c */ /* 0x000fe20003f46070 */
[----:B------:R-:W0:Y:S04]  /*cb90*/  MUFU.RCP64H R11, R219 ;  /* 0x000000db000b7308 */ /* 0x000e280000001800 */
[----:B------:R-:W-:-:S02]  /*cba0*/  @!P3 LOP3.LUT R8, R221, 0x7ff00000, RZ, 0xc0, !PT ;  /* 0x7ff00000dd08b812 */ /* 0x000fc400078ec0ff */
[----:B------:R-:W-:Y:S02]  /*cbb0*/  @!P3 MOV R228, RZ ;  /* 0x000000ff00e4b202 */ /* 0x000fe40000000f00 */
[----:B------:R-:W-:Y:S02]  /*cbc0*/  @!P3 ISETP.GE.U32.AND P4, PT, R5, R8, PT ;  /* 0x000000080500b20c */ /* 0x000fe40003f86070 */
[----:B------:R-:W-:Y:S02]  /*cbd0*/  @!P0 LOP3.LUT R9, R219, 0x7ff00000, RZ, 0xc0, !PT ;  /* 0x7ff00000db098812 */ /* 0x000fe400078ec0ff */
[----:B------:R-:W-:-:S04]  /*cbe0*/  @!P3 SEL R8, R7, 0x63400000, !P4 ;  /* 0x634000000708b807 */ /* 0x000fc80006000000 */
[----:B------:R-:W-:Y:S01]  /*cbf0*/  @!P3 LOP3.LUT R8, R8, 0x80000000, R225, 0xf8, !PT ;  /* 0x800000000808b812 */ /* 0x000fe200078ef8e1 */
[----:B0-----:R-:W-:-:S03]  /*cc00*/  DFMA R226, R10, -R218, 1 ;  /* 0x3ff000000ae2742b */ /* 0x001fc600000008da */
[----:B------:R-:W-:Y:S01]  /*cc10*/  @!P3 LOP3.LUT R229, R8, 0x100000, RZ, 0xfc, !PT ;  /* 0x0010000008e5b812 */ /* 0x000fe200078efcff */
[----:B------:R-:W-:-:S04]  /*cc20*/  IMAD.MOV.U32 R8, RZ, RZ, R5 ;  /* 0x000000ffff087224 */ /* 0x000fc800078e0005 */
[----:B------:R-:W-:-:S08]  /*cc30*/  DFMA R226, R226, R226, R226 ;  /* 0x000000e2e2e2722b */ /* 0x000fd000000000e2 */
[----:B------:R-:W-:Y:S01]  /*cc40*/  DFMA R226, R10, R226, R10 ;  /* 0x000000e20ae2722b */ /* 0x000fe2000000000a */
[----:B------:R-:W-:-:S04]  /*cc50*/  SEL R10, R7, 0x63400000, !P2 ;  /* 0x63400000070a7807 */ /* 0x000fc80005000000 */
[----:B------:R-:W-:-:S03]  /*cc60*/  LOP3.LUT R223, R10, 0x800fffff, R225, 0xf8, !PT ;  /* 0x800fffff0adf7812 */ /* 0x000fc600078ef8e1 */
[----:B------:R-:W-:-:S03]  /*cc70*/  DFMA R10, R226, -R218, 1 ;  /* 0x3ff00000e20a742b */ /* 0x000fc600000008da */
[----:B------:R-:W-:-:S05]  /*cc80*/  @!P3 DFMA R222, R222, 2, -R228 ;  /* 0x40000000dedeb82b */ /* 0x000fca00000008e4 */
[----:B------:R-:W-:Y:S01]  /*cc90*/  DFMA R226, R226, R10, R226 ;  /* 0x0000000ae2e2722b */ /* 0x000fe200000000e2 */
[----:B------:R-:W-:-:S04]  /*cca0*/  VIADD R11, R9, 0xffffffff ;  /* 0xffffffff090b7836 */ /* 0x000fc80000000000 */
[----:B------:R-:W-:-:S03]  /*ccb0*/  @!P3 LOP3.LUT R8, R223, 0x7ff00000, RZ, 0xc0, !PT ;  /* 0x7ff00000df08b812 */ /* 0x000fc600078ec0ff */
[----:B------:R-:W-:Y:S01]  /*ccc0*/  DMUL R228, R226, R222 ;  /* 0x000000dee2e47228 */ /* 0x000fe20000000000 */
[----:B------:R-:W-:-:S04]  /*ccd0*/  IADD3 R10, PT, PT, R8, -0x1, RZ ;  /* 0xffffffff080a7810 */ /* 0x000fc80007ffe0ff */
[----:B------:R-:W-:-:S03]  /*cce0*/  ISETP.GT.U32.AND P0, PT, R10, 0x7feffffe, PT ;  /* 0x7feffffe0a00780c */ /* 0x000fc60003f04070 */
[----:B------:R-:W-:Y:S01]  /*ccf0*/  DFMA R230, R228, -R218, R222 ;  /* 0x800000dae4e6722b */ /* 0x000fe200000000de */
[----:B------:R-:W-:-:S07]  /*cd00*/  ISETP.GT.U32.OR P0, PT, R11, 0x7feffffe, P0 ;  /* 0x7feffffe0b00780c */ /* 0x000fce0000704470 */
[----:B------:R-:W-:-:S06]  /*cd10*/  DFMA R10, R226, R230, R228 ;  /* 0x000000e6e20a722b */ /* 0x000fcc00000000e4 */
[----:B------:R-:W-:Y:S05]  /*cd20*/  @P0 BRA `(.L_x_152) ;  /* 0x0000000000740947 */ /* 0x000fea0003800000 */
[----:B------:R-:W-:Y:S02]  /*cd30*/  LOP3.LUT R8, R221, 0x7ff00000, RZ, 0xc0, !PT ;  /* 0x7ff00000dd087812 */ /* 0x000fe400078ec0ff */
[----:B------:R-:W-:Y:S02]  /*cd40*/  MOV R224, RZ ;  /* 0x000000ff00e07202 */ /* 0x000fe40000000f00 */
[CC--:B------:R-:W-:Y:S02]  /*cd50*/  VIADDMNMX R9, R5.reuse, -R8.reuse, 0xb9600000, !PT ;  /* 0xb960000005097446 */ /* 0x0c0fe40007800908 */
[----:B------:R-:W-:Y:S02]  /*cd60*/  ISETP.GE.U32.AND P0, PT, R5, R8, PT ;  /* 0x000000080500720c */ /* 0x000fe40003f06070 */
[----:B------:R-:W-:Y:S02]  /*cd70*/  VIMNMX R9, PT, PT, R9, 0x46a00000, PT ;  /* 0x46a0000009097848 */ /* 0x000fe40003fe0100 */
[----:B------:R-:W-:-:S04]  /*cd80*/  SEL R8, R7, 0x63400000, !P0 ;  /* 0x6340000007087807 */ /* 0x000fc80004000000 */
[----:B------:R-:W-:-:S05]  /*cd90*/  IADD3 R8, PT, PT, -R8, R9, RZ ;  /* 0x0000000908087210 */ /* 0x000fca0007ffe1ff */
[----:B------:R-:W-:-:S06]  /*cda0*/  VIADD R225, R8, 0x7fe00000 ;  /* 0x7fe0000008e17836 */ /* 0x000fcc0000000000 */
[----:B------:R-:W-:-:S10]  /*cdb0*/  DMUL R226, R10, R224 ;  /* 0x000000e00ae27228 */ /* 0x000fd40000000000 */
[----:B------:R-:W-:-:S13]  /*cdc0*/  FSETP.GTU.AND P0, PT, |R227|, 1.469367938527859385e-39, PT ;  /* 0x00100000e300780b */ /* 0x000fda0003f0c200 */
[----:B------:R-:W-:Y:S05]  /*cdd0*/  @P0 BRA `(.L_x_153) ;  /* 0x0000000000a80947 */ /* 0x000fea0003800000 */
[----:B------:R-:W-:Y:S01]  /*cde0*/  DFMA R218, R10, -R218, R222 ;  /* 0x800000da0ada722b */ /* 0x000fe200000000de */
[----:B------:R-:W-:-:S09]  /*cdf0*/  IMAD.MOV.U32 R224, RZ, RZ, RZ ;  /* 0x000000ffffe07224 */ /* 0x000fd200078e00ff */
[C---:B------:R-:W-:Y:S02]  /*ce00*/  FSETP.NEU.AND P0, PT, R219.reuse, RZ, PT ;  /* 0x000000ffdb00720b */ /* 0x040fe40003f0d000 */
[----:B------:R-:W-:-:S04]  /*ce10*/  LOP3.LUT R220, R219, 0x80000000, R221, 0x48, !PT ;  /* 0x80000000dbdc7812 */ /* 0x000fc800078e48dd */
[----:B------:R-:W-:-:S07]  /*ce20*/  LOP3.LUT R225, R220, R225, RZ, 0xfc, !PT ;  /* 0x000000e1dce17212 */ /* 0x000fce00078efcff */
[----:B------:R-:W-:Y:S05]  /*ce30*/  @!P0 BRA `(.L_x_153) ;  /* 0x0000000000908947 */ /* 0x000fea0003800000 */
[C---:B------:R-:W-:Y:S01]  /*ce40*/  IADD3 R219, PT, PT, -R8.reuse, RZ, RZ ;  /* 0x000000ff08db7210 */ /* 0x040fe20007ffe1ff */
[----:B------:R-:W-:Y:S01]  /*ce50*/  IMAD.MOV.U32 R218, RZ, RZ, RZ ;  /* 0x000000ffffda7224 */ /* 0x000fe200078e00ff */
[----:B------:R-:W-:-:S05]  /*ce60*/  IADD3 R8, PT, PT, -R8, -0x43300000, RZ ;  /* 0xbcd0000008087810 */ /* 0x000fca0007ffe1ff */
[----:B------:R-:W-:Y:S02]  /*ce70*/  DFMA R218, R226, -R218, R10 ;  /* 0x800000dae2da722b */ /* 0x000fe4000000000a */
[----:B------:R-:W-:-:S08]  /*ce80*/  DMUL.RP R10, R10, R224 ;  /* 0x000000e00a0a7228 */ /* 0x000fd00000008000 */
[----:B------:R-:W-:Y:S02]  /*ce90*/  FSETP.NEU.AND P0, PT, |R219|, R8, PT ;  /* 0x00000008db00720b */ /* 0x000fe40003f0d200 */
[----:B------:R-:W-:Y:S02]  /*cea0*/  LOP3.LUT R220, R11, R220, RZ, 0x3c, !PT ;  /* 0x000000dc0bdc7212 */ /* 0x000fe400078e3cff */
[----:B------:R-:W-:Y:S02]  /*ceb0*/  FSEL R8, R10, R226, !P0 ;  /* 0x000000e20a087208 */ /* 0x000fe40004000000 */
[----:B------:R-:W-:Y:S02]  /*cec0*/  FSEL R9, R220, R227, !P0 ;  /* 0x000000e3dc097208 */ /* 0x000fe40004000000 */
[----:B------:R-:W-:-:S03]  /*ced0*/  MOV R226, R8 ;  /* 0x0000000800e27202 */ /* 0x000fc60000000f00 */
[----:B------:R-:W-:Y:S01]  /*cee0*/  IMAD.MOV.U32 R227, RZ, RZ, R9 ;  /* 0x000000ffffe37224 */ /* 0x000fe200078e0009 */
[----:B------:R-:W-:Y:S06]  /*cef0*/  BRA `(.L_x_153) ;  /* 0x0000000000607947 */ /* 0x000fec0003800000 */
.L_x_152:
[----:B------:R-:W-:-:S14]  /*cf00*/  DSETP.NAN.AND P0, PT, R224, R224, PT ;  /* 0x000000e0e000722a */ /* 0x000fdc0003f08000 */
[----:B------:R-:W-:Y:S05]  /*cf10*/  @P0 BRA `(.L_x_154) ;  /* 0x00000000004c0947 */ /* 0x000fea0003800000 */
[----:B------:R-:W-:-:S14]  /*cf20*/  DSETP.NAN.AND P0, PT, R220, R220, PT ;  /* 0x000000dcdc00722a */ /* 0x000fdc0003f08000 */
[----:B------:R-:W-:Y:S05]  /*cf30*/  @P0 BRA `(.L_x_155) ;  /* 0x0000000000340947 */ /* 0x000fea0003800000 */
[----:B------:R-:W-:Y:S01]  /*cf40*/  ISETP.NE.AND P0, PT, R8, R9, PT ;  /* 0x000000090800720c */ /* 0x000fe20003f05270 */
[----:B------:R-:W-:Y:S01]  /*cf50*/  IMAD.MOV.U32 R227, RZ, RZ, -0x80000 ;  /* 0xfff80000ffe37424 */ /* 0x000fe200078e00ff */
[----:B------:R-:W-:-:S11]  /*cf60*/  MOV R226, 0x0 ;  /* 0x0000000000e27802 */ /* 0x000fd60000000f00 */
[----:B------:R-:W-:Y:S05]  /*cf70*/  @!P0 BRA `(.L_x_153) ;  /* 0x0000000000408947 */ /* 0x000fea0003800000 */
[----:B------:R-:W-:Y:S02]  /*cf80*/  ISETP.NE.AND P0, PT, R8, 0x7ff00000, PT ;  /* 0x7ff000000800780c */ /* 0x000fe40003f05270 */
[----:B------:R-:W-:Y:S02]  /*cf90*/  LOP3.LUT R221, R225, 0x80000000, R221, 0x48, !PT ;  /* 0x80000000e1dd7812 */ /* 0x000fe400078e48dd */
[----:B------:R-:W-:-:S13]  /*cfa0*/  ISETP.EQ.OR P0, PT, R9, RZ, !P0 ;  /* 0x000000ff0900720c */ /* 0x000fda0004702670 */
[----:B------:R-:W-:Y:S01]  /*cfb0*/  @P0 LOP3.LUT R5, R221, 0x7ff00000, RZ, 0xfc, !PT ;  /* 0x7ff00000dd050812 */ /* 0x000fe200078efcff */
[----:B------:R-:W-:Y:S01]  /*cfc0*/  @!P0 IMAD.MOV.U32 R227, RZ, RZ, R221 ;  /* 0x000000ffffe38224 */ /* 0x000fe200078e00dd */
[----:B------:R-:W-:Y:S02]  /*cfd0*/  @!P0 MOV R226, RZ ;  /* 0x000000ff00e28202 */ /* 0x000fe40000000f00 */
[----:B------:R-:W-:Y:S01]  /*cfe0*/  @P0 MOV R226, RZ ;  /* 0x000000ff00e20202 */ /* 0x000fe20000000f00 */
[----:B------:R-:W-:Y:S01]  /*cff0*/  @P0 IMAD.MOV.U32 R227, RZ, RZ, R5 ;  /* 0x000000ffffe30224 */ /* 0x000fe200078e0005 */
[----:B------:R-:W-:Y:S06]  /*d000*/  BRA `(.L_x_153) ;  /* 0x00000000001c7947 */ /* 0x000fec0003800000 */
.L_x_155:
[----:B------:R-:W-:Y:S02]  /*d010*/  LOP3.LUT R5, R221, 0x80000, RZ, 0xfc, !PT ;  /* 0x00080000dd057812 */ /* 0x000fe400078efcff */
[----:B------:R-:W-:-:S03]  /*d020*/  MOV R226, R220 ;  /* 0x000000dc00e27202 */ /* 0x000fc60000000f00 */
[----:B------:R-:W-:Y:S01]  /*d030*/  IMAD.MOV.U32 R227, RZ, RZ, R5 ;  /* 0x000000ffffe37224 */ /* 0x000fe200078e0005 */
[----:B------:R-:W-:Y:S06]  /*d040*/  BRA `(.L_x_153) ;  /* 0x00000000000c7947 */ /* 0x000fec0003800000 */
.L_x_154:
[----:B------:R-:W-:Y:S02]  /*d050*/  LOP3.LUT R5, R225, 0x80000, RZ, 0xfc, !PT ;  /* 0x00080000e1057812 */ /* 0x000fe400078efcff */
[----:B------:R-:W-:-:S03]  /*d060*/  MOV R226, R224 ;  /* 0x000000e000e27202 */ /* 0x000fc60000000f00 */
[----:B------:R-:W-:-:S07]  /*d070*/  IMAD.MOV.U32 R227, RZ, RZ, R5 ;  /* 0x000000ffffe37224 */ /* 0x000fce00078e0005 */
.L_x_153:
[----:B------:R-:W-:Y:S05]  /*d080*/  BSYNC.RECONVERGENT B1 ;  /* 0x0000000000017941 */ /* 0x000fea0003800200 */
.L_x_151:
[----:B------:R-:W-:Y:S01]  /*d090*/  HFMA2 R7, -RZ, RZ, 0, 0 ;  /* 0x00000000ff077431 */ /* 0x000fe200000001ff */
[----:B------:R-:W-:Y:S01]  /*d0a0*/  MOV R8, R226 ;  /* 0x000000e200087202 */ /* 0x000fe20000000f00 */
[----:B------:R-:W-:Y:S02]  /*d0b0*/  IMAD.MOV.U32 R9, RZ, RZ, R227 ;  /* 0x000000ffff097224 */ /* 0x000fe400078e00e3 */
[----:B------:R-:W-:Y:S05]  /*d0c0*/  RET.REL.NODEC R6 `(_Z27dvc_ScaLBL_D3Q19_Color_LIBBPiS_S_S_PdS0_S0_S0_S0_S0_S0_S0_S0_S0_S0_S0_S0_S0_S0_S0_S0_dddddddddiiiiiiS0_S0_S0_S0_S0_S0_S0_) ;  /* 0xffffff2c06cc7950 */ /* 0x000fea0003c3ffff */
.L_x_156:
        /* <DEDUP_REMOVED lines=11> */
.L_x_401:


//--------------------- .text._Z31dvc_ScaLBL_D3Q7_PhaseField_LIBBPiS_S_PdS0_S0_S0_S0_S0_iiiiS0_S0_S0_ --------------------------
	.section	.text._Z31dvc_ScaLBL_D3Q7_PhaseField_LIBBPiS_S_PdS0_S0_S0_S0_S0_iiiiS0_S0_S0_,"ax",@progbits
	.align	128
        .global         _Z31dvc_ScaLBL_D3Q7_PhaseField_LIBBPiS_S_PdS0_S0_S0_S0_S0_iiiiS0_S0_S0_
        .type           _Z31dvc_ScaLBL_D3Q7_PhaseField_LIBBPiS_S_PdS0_S0_S0_S0_S0_iiiiS0_S0_S0_,@function
        .size           _Z31dvc_ScaLBL_D3Q7_PhaseField_LIBBPiS_S_PdS0_S0_S0_S0_S0_iiiiS0_S0_S0_,(.L_x_413 - _Z31dvc_ScaLBL_D3Q7_PhaseField_LIBBPiS_S_PdS0_S0_S0_S0_S0_iiiiS0_S0_S0_)
        .other          _Z31dvc_ScaLBL_D3Q7_PhaseField_LIBBPiS_S_PdS0_S0_S0_S0_S0_iiiiS0_S0_S0_,@"STO_CUDA_ENTRY STV_DEFAULT"
_Z31dvc_ScaLBL_D3Q7_PhaseField_LIBBPiS_S_PdS0_S0_S0_S0_S0_iiiiS0_S0_S0_:
.text._Z31dvc_ScaLBL_D3Q7_PhaseField_LIBBPiS_S_PdS0_S0_S0_S0_S0_iiiiS0_S0_S0_:
[----:B------:R-:W-:Y:S01]  /*0000*/  LDC R1, c[0x0][0x37c] ;  /* 0x0000df00ff017b82 */ /* 0x000fe20000000800 */
[----:B------:R-:W-:Y:S05]  /*0010*/  EXIT ;  /* 0x000000000000794d */ /* 0x000fea0003800000 */
.L_x_157:
        /* <DEDUP_REMOVED lines=14> */
.L_x_413:


//--------------------- .text._Z23dvc_Inactive_Color_LIBBPiS_PdS0_S0_S0_S0_S0_S0_S0_diiiiiiS0_S0_S0_S0_ --------------------------
	.section	.text._Z23dvc_Inactive_Color_LIBBPiS_PdS0_S0_S0_S0_S0_S0_S0_diiiiiiS0_S0_S0_S0_,"ax",@progbits
	.align	128
        .global         _Z23dvc_Inactive_Color_LIBBPiS_PdS0_S0_S0_S0_S0_S0_S0_diiiiiiS0_S0_S0_S0_
        .type           _Z23dvc_Inactive_Color_LIBBPiS_PdS0_S0_S0_S0_S0_S0_S0_diiiiiiS0_S0_S0_S0_,@function
        .size           _Z23dvc_Inactive_Color_LIBBPiS_PdS0_S0_S0_S0_S0_S0_S0_diiiiiiS0_S0_S0_S0_,(.L_x_403 - _Z23dvc_Inactive_Color_LIBBPiS_PdS0_S0_S0_S0_S0_S0_S0_diiiiiiS0_S0_S0_S0_)
        .other          _Z23dvc_Inactive_Color_LIBBPiS_PdS0_S0_S0_S0_S0_S0_S0_diiiiiiS0_S0_S0_S0_,@"STO_CUDA_ENTRY STV_DEFAULT"
_Z23dvc_Inactive_Color_LIBBPiS_PdS0_S0_S0_S0_S0_S0_S0_diiiiiiS0_S0_S0_S0_:
.text._Z23dvc_Inactive_Color_LIBBPiS_PdS0_S0_S0_S0_S0_S0_S0_diiiiiiS0_S0_S0_S0_:
        /* <DEDUP_REMOVED lines=11> */
[----:B------:R-:W3:Y:S02]  /*00b0*/  LDCU.64 UR10, c[0x0][0x3d0] ;  /* 0x00007a00ff0a77ac */ /* 0x000ee40008000a00 */
[----:B------:R-:W-:Y:S01]  /*00c0*/  SHF.R.S32.HI R0, RZ, 0x12, R0 ;  /* 0x00000012ff007819 */ /* 0x000fe20000011400 */
[----:B------:R-:W4:Y:S04]  /*00d0*/  LDCU UR8, c[0x0][0x3e4] ;  /* 0x00007c80ff0877ac */ /* 0x000f280008000800 */
[----:B------:R-:W-:-:S02]  /*00e0*/  IMAD.MOV R22, RZ, RZ, -R0 ;  /* 0x000000ffff167224 */ /* 0x000fc400078e0a00 */
[----:B0-----:R-:W-:-:S04]  /*00f0*/  IMAD R3, R3, UR4, RZ ;  /* 0x0000000403037c24 */ /* 0x001fc8000f8e02ff */
[----:B------:R-:W-:-:S05]  /*0100*/  IMAD R3, R0, R3, R3 ;  /* 0x0000000300037224 */ /* 0x000fca00078e0203 */
[----:B-1234-:R-:W-:-:S07]  /*0110*/  IADD3 R23, PT, PT, R3, UR5, R2 ;  /* 0x0000000503177c10 */ /* 0x01efce000fffe002 */
.L_x_274:
[----:B------:R-:W-:Y:S01]  /*0120*/  ISETP.GE.AND P0, PT, R23, UR8, PT ;  /* 0x0000000817007c0c */ /* 0x000fe2000bf06270 */
[----:B------:R-:W-:Y:S01]  /*0130*/  VIADD R22, R22, 0x1 ;  /* 0x0000000116167836 */ /* 0x000fe20000000000 */
[----:B------:R-:W-:Y:S04]  /*0140*/  BSSY.RECONVERGENT B0, `(.L_x_158) ;  /* 0x0000761000007945 */ /* 0x000fe80003800200 */
[----:B------:R-:W-:-:S07]  /*0150*/  ISETP.NE.AND P1, PT, R22, 0x1, PT ;  /* 0x000000011600780c */ /* 0x000fce0003f25270 */
[----:B0-----:R-:W-:Y:S06]  /*0160*/  @P0 BRA `(.L_x_159) ;  /* 0x0000007400780947 */ /* 0x001fec0003800000 */
[----:B------:R-:W0:Y:S08]  /*0170*/  LDC.64 R152, c[0x0][0x380] ;  /* 0x0000e000ff987b82 */ /* 0x000e300000000a00 */
[----:B------:R-:W1:Y:S08]  /*0180*/  LDC R43, c[0x0][0x3e8] ;  /* 0x0000fa00ff2b7b82 */ /* 0x000e700000000800 */
[----:B------:R-:W2:Y:S01]  /*0190*/  LDC.64 R2, c[0x0][0x388] ;  /* 0x0000e200ff027b82 */ /* 0x000ea20000000a00 */
[----:B0-----:R-:W-:-:S04]  /*01a0*/  IMAD.WIDE R152, R23, 0x4, R152 ;  /* 0x0000000417987825 */ /* 0x001fc800078e0298 */
[C---:B-1----:R-:W-:Y:S02]  /*01b0*/  IMAD.WIDE R150, R43.reuse, 0x4, R152 ;  /* 0x000000042b967825 */ /* 0x042fe400078e0298 */
[----:B------:R-:W3:Y:S02]  /*01c0*/  LDG.E R152, desc[UR6][R152.64] ;  /* 0x0000000698987981 */ /* 0x000ee4000c1e1900 */
[----:B------:R-:W-:Y:S02]  /*01d0*/  IMAD.WIDE R4, R43, 0x4, R150 ;  /* 0x000000042b047825 */ /* 0x000fe400078e0296 */
[----:B------:R-:W4:Y:S02]  /*01e0*/  LDG.E R150, desc[UR6][R150.64] ;  /* 0x0000000696967981 */ /* 0x000f24000c1e1900 */
[----:B--2---:R-:W-:Y:S02]  /*01f0*/  IMAD.WIDE R2, R23, 0x4, R2 ;  /* 0x0000000417027825 */ /* 0x004fe400078e0202 */
[----:B------:R0:W2:Y:S02]  /*0200*/  LDG.E R20, desc[UR6][R4.64] ;  /* 0x0000000604147981 */ /* 0x0000a4000c1e1900 */
[----:B------:R-:W-:-:S02]  /*0210*/  IMAD.WIDE R6, R43, 0x4, R4 ;  /* 0x000000042b067825 */ /* 0x000fc400078e0204 */
[----:B------:R1:W3:Y:S02]  /*0220*/  LDG.E R21, desc[UR6][R2.64] ;  /* 0x0000000602157981 */ /* 0x0002e4000c1e1900 */
[C---:B------:R-:W-:Y:S02]  /*0230*/  IMAD.WIDE R8, R43.reuse, 0x4, R6 ;  /* 0x000000042b087825 */ /* 0x040fe400078e0206 */
[----:B------:R-:W2:Y:S01]  /*0240*/  LDG.E R19, desc[UR6][R6.64] ;  /* 0x0000000606137981 */ /* 0x000ea2000c1e1900 */
[----:B0-----:R-:W0:Y:S03]  /*0250*/  LDC.64 R4, c[0x0][0x398] ;  /* 0x0000e600ff047b82 */ /* 0x001e260000000a00 */
        /* <DEDUP_REMOVED lines=11> */
[----:B-1----:R-:W-:-:S05]  /*0310*/  IMAD.WIDE R2, R43, 0x4, R30 ;  /* 0x000000042b027825 */ /* 0x002fca00078e021e */
[----:B------:R1:W2:Y:S01]  /*0320*/  LDG.E R12, desc[UR6][R2.64] ;  /* 0x00000006020c7981 */ /* 0x0002a2000c1e1900 */
[----:B------:R-:W-:-:S05]  /*0330*/  IMAD.WIDE R32, R43, 0x4, R2 ;  /* 0x000000042b207825 */ /* 0x000fca00078e0202 */
[----:B------:R2:W2:Y:S01]  /*0340*/  LDG.E R11, desc[UR6][R32.64] ;  /* 0x00000006200b7981 */ /* 0x0004a2000c1e1900 */
[C---:B------:R-:W-:Y:S01]  /*0350*/  IMAD.WIDE R34, R43.reuse, 0x4, R32 ;  /* 0x000000042b227825 */ /* 0x040fe200078e0220 */
[----:B-1----:R-:W3:Y:S04]  /*0360*/  LDC.64 R2, c[0x0][0x390] ;  /* 0x0000e400ff027b82 */ /* 0x002ee80000000a00 */
[----:B------:R1:W2:Y:S01]  /*0370*/  LDG.E R10, desc[UR6][R34.64] ;  /* 0x00000006220a7981 */ /* 0x0002a2000c1e1900 */
[----:B------:R-:W-:-:S05]  /*0380*/  IMAD.WIDE R36, R43, 0x4, R34 ;  /* 0x000000042b247825 */ /* 0x000fca00078e0222 */
[----:B------:R-:W2:Y:S01]  /*0390*/  LDG.E R9, desc[UR6][R36.64] ;  /* 0x0000000624097981 */ /* 0x000ea2000c1e1900 */
[----:B------:R-:W-:-:S05]  /*03a0*/  IMAD.WIDE R38, R43, 0x4, R36 ;  /* 0x000000042b267825 */ /* 0x000fca00078e0224 */
[----:B------:R1:W2:Y:S01]  /*03b0*/  LDG.E R8, desc[UR6][R38.64] ;  /* 0x0000000626087981 */ /* 0x0002a2000c1e1900 */
[----:B------:R-:W-:-:S05]  /*03c0*/  IMAD.WIDE R24, R43, 0x4, R38 ;  /* 0x000000042b187825 */ /* 0x000fca00078e0226 */
[----:B------:R-:W2:Y:S01]  /*03d0*/  LDG.E R7, desc[UR6][R24.64] ;  /* 0x0000000618077981 */ /* 0x000ea2000c1e1900 */
[----:B------:R-:W-:-:S05]  /*03e0*/  IMAD.WIDE R40, R43, 0x4, R24 ;  /* 0x000000042b287825 */ /* 0x000fca00078e0218 */
[----:B------:R1:W2:Y:S01]  /*03f0*/  LDG.E R6, desc[UR6][R40.64] ;  /* 0x0000000628067981 */ /* 0x0002a2000c1e1900 */
[----:B------:R-:W-:-:S05]  /*0400*/  IMAD.WIDE R28, R43, 0x4, R40 ;  /* 0x000000042b1c7825 */ /* 0x000fca00078e0228 */
[----:B------:R-:W2:Y:S01]  /*0410*/  LDG.E R0, desc[UR6][R28.64] ;  /* 0x000000061c007981 */ /* 0x000ea2000c1e1900 */
[----:B---3--:R-:W-:-:S06]  /*0420*/  IMAD.WIDE R136, R21, 0x8, R2 ;  /* 0x0000000815887825 */ /* 0x008fcc00078e0202 */
[----:B------:R-:W3:Y:S01]  /*0430*/  LDG.E.64 R136, desc[UR6][R136.64] ;  /* 0x0000000688887981 */ /* 0x000ee2000c1e1b00 */
[----:B------:R-:W-:-:S04]  /*0440*/  IMAD.WIDE R26, R152, 0x8, R2 ;  /* 0x00000008981a7825 */ /* 0x000fc800078e0202 */
[--C-:B0-----:R-:W-:Y:S02]  /*0450*/  IMAD.WIDE R144, R21, 0x8, R4.reuse ;  /* 0x0000000815907825 */ /* 0x101fe400078e0204 */
[----:B------:R-:W5:Y:S02]  /*0460*/  LDG.E.64 R26, desc[UR6][R26.64] ;  /* 0x000000061a1a7981 */ /* 0x000f64000c1e1b00 */
[----:B----4-:R-:W-:Y:S02]  /*0470*/  IMAD.WIDE R30, R150, 0x8, R4 ;  /* 0x00000008961e7825 */ /* 0x010fe400078e0204 */
[----:B------:R-:W5:Y:S02]  /*0480*/  LDG.E.64 R144, desc[UR6][R144.64] ;  /* 0x0000000690907981 */ /* 0x000f64000c1e1b00 */
[C---:B--2---:R-:W-:Y:S02]  /*0490*/  IMAD.WIDE R32, R20.reuse, 0x8, R2 ;  /* 0x0000000814207825 */ /* 0x044fe400078e0202 */
[----:B------:R-:W5:Y:S02]  /*04a0*/  LDG.E.64 R30, desc[UR6][R30.64] ;  /* 0x000000061e1e7981 */ /* 0x000f64000c1e1b00 */
[----:B-1----:R-:W-:-:S02]  /*04b0*/  IMAD.WIDE R34, R20, 0x8, R4 ;  /* 0x0000000814227825 */ /* 0x002fc400078e0204 */
[----:B------:R-:W5:Y:S02]  /*04c0*/  LDG.E.64 R32, desc[UR6][R32.64] ;  /* 0x0000000620207981 */ /* 0x000f64000c1e1b00 */
[----:B------:R-:W-:Y:S02]  /*04d0*/  IMAD.WIDE R38, R19, 0x8, R4 ;  /* 0x0000000813267825 */ /* 0x000fe400078e0204 */
        /* <DEDUP_REMOVED lines=11> */
[C---:B------:R-:W-:Y:S02]  /*0590*/  IMAD.WIDE R56, R14.reuse, 0x8, R2 ;  /* 0x000000080e387825 */ /* 0x040fe400078e0202 */
[----:B------:R-:W5:Y:S02]  /*05a0*/  LDG.E.64 R52, desc[UR6][R52.64] ;  /* 0x0000000634347981 */ /* 0x000f64000c1e1b00 */
[--C-:B------:R-:W-:Y:S02]  /*05b0*/  IMAD.WIDE R58, R14, 0x8, R4.reuse ;  /* 0x000000080e3a7825 */ /* 0x100fe400078e0204 */
[----:B------:R-:W5:Y:S02]  /*05c0*/  LDG.E.64 R56, desc[UR6][R56.64] ;  /* 0x0000000638387981 */ /* 0x000f64000c1e1b00 */
[----:B------:R-:W-:-:S02]  /*05d0*/  IMAD.WIDE R62, R13, 0x8, R4 ;  /* 0x000000080d3e7825 */ /* 0x000fc400078e0204 */
[----:B------:R-:W5:Y:S02]  /*05e0*/  LDG.E.64 R58, desc[UR6][R58.64] ;  /* 0x000000063a3a7981 */ /* 0x000f64000c1e1b00 */
[--C-:B------:R-:W-:Y:S02]  /*05f0*/  IMAD.WIDE R64, R12, 0x8, R2.reuse ;  /* 0x000000080c407825 */ /* 0x100fe400078e0202 */
[----:B------:R-:W5:Y:S02]  /*0600*/  LDG.E.64 R62, desc[UR6][R62.64] ;  /* 0x000000063e3e7981 */ /* 0x000f64000c1e1b00 */
[C---:B------:R-:W-:Y:S02]  /*0610*/  IMAD.WIDE R68, R11.reuse, 0x8, R2 ;  /* 0x000000080b447825 */ /* 0x040fe400078e0202 */
[----:B------:R-:W5:Y:S02]  /*0620*/  LDG.E.64 R64, desc[UR6][R64.64] ;  /* 0x0000000640407981 */ /* 0x000f64000c1e1b00 */
[----:B------:R-:W-:-:S02]  /*0630*/  IMAD.WIDE R70, R11, 0x8, R4 ;  /* 0x000000080b467825 */ /* 0x000fc400078e0204 */
        /* <DEDUP_REMOVED lines=16> */
[----:B------:R-:W5:Y:S04]  /*0740*/  LDG.E.64 R92, desc[UR6][R92.64] ;  /* 0x000000065c5c7981 */ /* 0x000f68000c1e1b00 */
[----:B------:R-:W5:Y:S01]  /*0750*/  LDG.E.64 R94, desc[UR6][R94.64] ;  /* 0x000000065e5e7981 */ /* 0x000f62000c1e1b00 */
[----:B------:R-:W-:-:S04]  /*0760*/  IMAD.WIDE R36, R152, 0x8, R4 ;  /* 0x0000000898247825 */ /* 0x000fc800078e0204 */
[--C-:B------:R-:W-:Y:S01]  /*0770*/  IMAD.WIDE R42, R150, 0x8, R2.reuse ;  /* 0x00000008962a7825 */ /* 0x100fe200078e0202 */
[----:B------:R-:W5:Y:S03]  /*0780*/  LDG.E.64 R24, desc[UR6][R36.64] ;  /* 0x0000000624187981 */ /* 0x000f66000c1e1b00 */
[--C-:B------:R-:W-:Y:S01]  /*0790*/  IMAD.WIDE R48, R19, 0x8, R2.reuse ;  /* 0x0000000813307825 */ /* 0x100fe200078e0202 */
[----:B------:R-:W-:Y:S01]  /*07a0*/  ISETP.NE.AND P3, PT, R20, R21, PT ;  /* 0x000000151400720c */ /* 0x000fe20003f65270 */
[----:B------:R-:W5:Y:S02]  /*07b0*/  LDG.E.64 R28, desc[UR6][R42.64] ;  /* 0x000000062a1c7981 */ /* 0x000f64000c1e1b00 */
[--C-:B------:R-:W-:Y:S02]  /*07c0*/  IMAD.WIDE R60, R16, 0x8, R2.reuse ;  /* 0x00000008103c7825 */ /* 0x100fe400078e0202 */
[----:B------:R-:W5:Y:S02]  /*07d0*/  LDG.E.64 R36, desc[UR6][R48.64] ;  /* 0x0000000630247981 */ /* 0x000f64000c1e1b00 */
[----:B------:R-:W-:-:S04]  /*07e0*/  IMAD.WIDE R72, R13, 0x8, R2 ;  /* 0x000000080d487825 */ /* 0x000fc800078e0202 */
[----:B------:R-:W-:-:S04]  /*07f0*/  IMAD.WIDE R84, R10, 0x8, R2 ;  /* 0x000000080a547825 */ /* 0x000fc800078e0202 */
[----:B------:R-:W-:Y:S01]  /*0800*/  IMAD.WIDE R96, R7, 0x8, R2 ;  /* 0x0000000807607825 */ /* 0x000fe200078e0202 */
[----:B------:R-:W5:Y:S01]  /*0810*/  LDG.E.64 R48, desc[UR6][R60.64] ;  /* 0x000000063c307981 */ /* 0x000f62000c1e1b00 */
[----:B------:R-:W0:Y:S02]  /*0820*/  MUFU.RCP64H R3, 3 ;  /* 0x4008000000037908 */ /* 0x000e240000001800 */
[----:B------:R-:W-:Y:S01]  /*0830*/  IMAD.MOV.U32 R2, RZ, RZ, 0x1 ;  /* 0x00000001ff027424 */ /* 0x000fe200078e00ff */
[----:B------:R-:W5:Y:S01]  /*0840*/  LDG.E.64 R60, desc[UR6][R72.64] ;  /* 0x00000006483c7981 */ /* 0x000f62000c1e1b00 */
[----:B------:R-:W-:-:S04]  /*0850*/  IMAD.WIDE R54, R18, 0x8, R4 ;  /* 0x0000000812367825 */ /* 0x000fc800078e0204 */
[--C-:B------:R-:W-:Y:S01]  /*0860*/  IMAD.WIDE R66, R15, 0x8, R4.reuse ;  /* 0x000000080f427825 */ /* 0x100fe200078e0204 */
[----:B------:R-:W-:Y:S01]  /*0870*/  ISETP.NE.AND P4, PT, R19, R21, PT ;  /* 0x000000151300720c */ /* 0x000fe20003f85270 */
[----:B------:R-:W5:Y:S04]  /*0880*/  LDG.E.64 R42, desc[UR6][R54.64] ;  /* 0x00000006362a7981 */ /* 0x000f68000c1e1b00 */
[----:B------:R-:W5:Y:S01]  /*0890*/  LDG.E.64 R72, desc[UR6][R84.64] ;  /* 0x0000000654487981 */ /* 0x000f62000c1e1b00 */
[----:B------:R-:W-:-:S04]  /*08a0*/  IMAD.WIDE R78, R12, 0x8, R4 ;  /* 0x000000080c4e7825 */ /* 0x000fc800078e0204 */
[--C-:B------:R-:W-:Y:S01]  /*08b0*/  IMAD.WIDE R90, R9, 0x8, R4.reuse ;  /* 0x00000008095a7825 */ /* 0x100fe200078e0204 */
[----:B------:R-:W5:Y:S04]  /*08c0*/  LDG.E.64 R54, desc[UR6][R66.64] ;  /* 0x0000000642367981 */ /* 0x000f68000c1e1b00 */
[----:B------:R1:W5:Y:S01]  /*08d0*/  LDG.E.64 R84, desc[UR6][R96.64] ;  /* 0x0000000660547981 */ /* 0x000362000c1e1b00 */
[----:B------:R-:W-:-:S04]  /*08e0*/  IMAD.WIDE R98, R6, 0x8, R4 ;  /* 0x0000000806627825 */ /* 0x000fc800078e0204 */
[----:B------:R-:W-:Y:S01]  /*08f0*/  IMAD.MOV.U32 R130, RZ, RZ, 0x3ff00000 ;  /* 0x3ff00000ff827424 */ /* 0x000fe200078e00ff */
[-C--:B------:R-:W-:Y:S01]  /*0900*/  ISETP.NE.AND P0, PT, R152, R21.reuse, PT ;  /* 0x000000159800720c */ /* 0x080fe20003f05270 */
[----:B------:R-:W5:Y:S01]  /*0910*/  LDG.E.64 R66, desc[UR6][R78.64] ;  /* 0x000000064e427981 */ /* 0x000f62000c1e1b00 */
[----:B-1----:R-:W-:Y:S02]  /*0920*/  HFMA2 R97, -RZ, RZ, 2.015625, 0 ;  /* 0x40080000ff617431 */ /* 0x002fe400000001ff */
[----:B------:R-:W-:Y:S01]  /*0930*/  IMAD.MOV.U32 R96, RZ, RZ, 0x0 ;  /* 0x00000000ff607424 */ /* 0x000fe200078e00ff */
[C---:B------:R-:W-:Y:S02]  /*0940*/  FSEL R101, -R130.reuse, 1.875, !P3 ;  /* 0x3ff0000082657808 */ /* 0x040fe40005800100 */
[----:B------:R-:W-:Y:S02]  /*0950*/  FSEL R103, -R130, 1.875, !P4 ;  /* 0x3ff0000082677808 */ /* 0x000fe40006000100 */
[----:B------:R-:W-:Y:S01]  /*0960*/  ISETP.NE.AND P2, PT, R150, R21, PT ;  /* 0x000000159600720c */ /* 0x000fe20003f45270 */
[----:B------:R-:W5:Y:S01]  /*0970*/  LDG.E.64 R78, desc[UR6][R90.64] ;  /* 0x000000065a4e7981 */ /* 0x000f62000c1e1b00 */
[----:B0-----:R-:W-:-:S08]  /*0980*/  DFMA R4, R2, -R96, 1 ;  /* 0x3ff000000204742b */ /* 0x001fd00000000860 */
[----:B------:R-:W-:Y:S01]  /*0990*/  DFMA R4, R4, R4, R4 ;  /* 0x000000040404722b */ /* 0x000fe20000000004 */
[----:B------:R-:W-:Y:S01]  /*09a0*/  ISETP.NE.AND P3, PT, R18, R21, PT ;  /* 0x000000151200720c */ /* 0x000fe20003f65270 */
[----:B------:R0:W5:Y:S06]  /*09b0*/  LDG.E.64 R90, desc[UR6][R98.64] ;  /* 0x00000006625a7981 */ /* 0x00016c000c1e1b00 */
[----:B------:R-:W-:-:S08]  /*09c0*/  DFMA R4, R2, R4, R2 ;  /* 0x000000040204722b */ /* 0x000fd00000000002 */
[----:B------:R-:W-:-:S08]  /*09d0*/  DFMA R2, R4, -R96, 1 ;  /* 0x3ff000000402742b */ /* 0x000fd00000000860 */
[----:B------:R-:W-:Y:S01]  /*09e0*/  DFMA R2, R4, R2, R4 ;  /* 0x000000020402722b */ /* 0x000fe20000000004 */
[-C--:B------:R-:W-:Y:S02]  /*09f0*/  ISETP.NE.AND P4, PT, R17, R21.reuse, PT ;  /* 0x000000151100720c */ /* 0x080fe40003f85270 */
[C---:B------:R-:W-:Y:S02]  /*0a00*/  FSEL R105, -R130.reuse, 1.875, !P3 ;  /* 0x3ff0000082697808 */ /* 0x040fe40005800100 */
[----:B------:R-:W-:Y:S02]  /*0a10*/  FSEL R107, -R130, 1.875, !P4 ;  /* 0x3ff00000826b7808 */ /* 0x000fe40006000100 */
[-C--:B------:R-:W-:Y:S02]  /*0a20*/  ISETP.NE.AND P3, PT, R16, R21.reuse, PT ;  /* 0x000000151000720c */ /* 0x080fe40003f65270 */
[----:B------:R-:W-:Y:S02]  /*0a30*/  ISETP.NE.AND P4, PT, R15, R21, PT ;  /* 0x000000150f00720c */ /* 0x000fe40003f85270 */
[----:B------:R-:W-:-:S02]  /*0a40*/  FSEL R109, -R130, 1.875, !P3 ;  /* 0x3ff00000826d7808 */ /* 0x000fc40005800100 */
[----:B------:R-:W-:Y:S02]  /*0a50*/  FSEL R111, -R130, 1.875, !P4 ;  /* 0x3ff00000826f7808 */ /* 0x000fe40006000100 */
[-C--:B------:R-:W-:Y:S02]  /*0a60*/  ISETP.NE.AND P3, PT, R14, R21.reuse, PT ;  /* 0x000000150e00720c */ /* 0x080fe40003f65270 */
[----:B------:R-:W-:Y:S02]  /*0a70*/  ISETP.NE.AND P4, PT, R13, R21, PT ;  /* 0x000000150d00720c */ /* 0x000fe40003f85270 */
[C---:B0-----:R-:W-:Y:S02]  /*0a80*/  FSEL R99, -R130.reuse, 1.875, !P2 ;  /* 0x3ff0000082637808 */ /* 0x041fe40005000100 */
[C---:B------:R-:W-:Y:S02]  /*0a90*/  FSEL R113, -R130.reuse, 1.875, !P3 ;  /* 0x3ff0000082717808 */ /* 0x040fe40005800100 */
[----:B------:R-:W-:-:S02]  /*0aa0*/  FSEL R115, -R130, 1.875, !P4 ;  /* 0x3ff0000082737808 */ /* 0x000fc40006000100 */
[-C--:B------:R-:W-:Y:S02]  /*0ab0*/  ISETP.NE.AND P3, PT, R12, R21.reuse, PT ;  /* 0x000000150c00720c */ /* 0x080fe40003f65270 */
[-C--:B------:R-:W-:Y:S02]  /*0ac0*/  ISETP.NE.AND P4, PT, R11, R21.reuse, PT ;  /* 0x000000150b00720c */ /* 0x080fe40003f85270 */
[C---:B------:R-:W-:Y:S02]  /*0ad0*/  FSEL R117, -R130.reuse, 1.875, !P3 ;  /* 0x3ff0000082757808 */ /* 0x040fe40005800100 */
[----:B------:R-:W-:Y:S02]  /*0ae0*/  FSEL R119, -R130, 1.875, !P4 ;  /* 0x3ff0000082777808 */ /* 0x000fe40006000100 */
[-C--:B------:R-:W-:Y:S02]  /*0af0*/  ISETP.NE.AND P3, PT, R10, R21.reuse, PT ;  /* 0x000000150a00720c */ /* 0x080fe40003f65270 */
[----:B------:R-:W-:-:S02]  /*0b00*/  ISETP.NE.AND P4, PT, R9, R21, PT ;  /* 0x000000150900720c */ /* 0x000fc40003f85270 */
[C---:B------:R-:W-:Y:S02]  /*0b10*/  FSEL R121, -R130.reuse, 1.875, !P3 ;  /* 0x3ff0000082797808 */ /* 0x040fe40005800100 */
[----:B------:R-:W-:Y:S02]  /*0b20*/  FSEL R123, -R130, 1.875, !P4 ;  /* 0x3ff00000827b7808 */ /* 0x000fe40006000100 */
[-C--:B------:R-:W-:Y:S02]  /*0b30*/  ISETP.NE.AND P3, PT, R8, R21.reuse, PT ;  /* 0x000000150800720c */ /* 0x080fe40003f65270 */
[-C--:B------:R-:W-:Y:S02]  /*0b40*/  ISETP.NE.AND P4, PT, R7, R21.reuse, PT ;  /* 0x000000150700720c */ /* 0x080fe40003f85270 */
[-C--:B------:R-:W-:Y:S02]  /*0b50*/  ISETP.NE.AND P5, PT, R6, R21.reuse, PT ;  /* 0x000000150600720c */ /* 0x080fe40003fa5270 */
[----:B------:R-:W-:Y:S01]  /*0b60*/  ISETP.NE.AND P6, PT, R0, R21, PT ;  /* 0x000000150000720c */ /* 0x000fe20003fc5270 */
[----:B---3--:R-:W-:-:S08]  /*0b70*/  DMUL R4, R136, R2 ;  /* 0x0000000288047228 */ /* 0x008fd00000000000 */
[----:B------:R-:W-:-:S08]  /*0b80*/  DFMA R96, R4, -3, R136 ;  /* 0xc00800000460782b */ /* 0x000fd00000000088 */
[----:B------:R-:W-:Y:S01]  /*0b90*/  DFMA R2, R2, R96, R4 ;  /* 0x000000600202722b */ /* 0x000fe20000000004 */
[----:B------:R-:W-:Y:S02]  /*0ba0*/  FSETP.GEU.AND P2, PT, |R137|, 6.5827683646048100446e-37, PT ;  /* 0x036000008900780b */ /* 0x000fe40003f4e200 */
[----:B------:R-:W-:-:S07]  /*0bb0*/  FSEL R97, -R130, 1.875, !P0 ;  /* 0x3ff0000082617808 */ /* 0x000fce0004000100 */
[----:B------:R-:W-:-:S05]  /*0bc0*/  FFMA R4, RZ, 2.125, R3 ;  /* 0x40080000ff047823 */ /* 0x000fca0000000003 */
[----:B------:R-:W-:Y:S01]  /*0bd0*/  FSETP.GT.AND P0, PT, |R4|, 1.469367938527859385e-39, PT ;  /* 0x001000000400780b */ /* 0x000fe20003f04200 */
[----:B------:R-:W-:Y:S01]  /*0be0*/  BSSY.RECONVERGENT B2, `(.L_x_160) ;  /* 0x000001e000027945 */ /* 0x000fe20003800200 */
[----:B------:R-:W-:Y:S01]  /*0bf0*/  HFMA2 R106, -RZ, RZ, 0, 0 ;  /* 0x00000000ff6a7431 */ /* 0x000fe200000001ff */
[C---:B------:R-:W-:Y:S01]  /*0c00*/  FSEL R125, -R130.reuse, 1.875, !P3 ;  /* 0x3ff00000827d7808 */ /* 0x040fe20005800100 */
[----:B------:R-:W-:Y:S01]  /*0c10*/  HFMA2 R122, -RZ, RZ, 0, 0 ;  /* 0x00000000ff7a7431 */ /* 0x000fe200000001ff */
[C---:B------:R-:W-:Y:S01]  /*0c20*/  FSEL R127, -R130.reuse, 1.875, !P4 ;  /* 0x3ff00000827f7808 */ /* 0x040fe20006000100 */
[----:B------:R-:W-:Y:S01]  /*0c30*/  IMAD.MOV.U32 R96, RZ, RZ, RZ ;  /* 0x000000ffff607224 */ /* 0x000fe200078e00ff */
[C---:B------:R-:W-:Y:S01]  /*0c40*/  FSEL R129, -R130.reuse, 1.875, !P5 ;  /* 0x3ff0000082817808 */ /* 0x040fe20006800100 */
[----:B------:R-:W-:Y:S01]  /*0c50*/  IMAD.MOV.U32 R100, RZ, RZ, RZ ;  /* 0x000000ffff647224 */ /* 0x000fe200078e00ff */
[----:B------:R-:W-:Y:S01]  /*0c60*/  FSEL R131, -R130, 1.875, !P6 ;  /* 0x3ff0000082837808 */ /* 0x000fe20007000100 */
        /* <DEDUP_REMOVED lines=10> */
[----:B------:R-:W-:Y:S02]  /*0d10*/  IMAD.MOV.U32 R120, RZ, RZ, RZ ;  /* 0x000000ffff787224 */ /* 0x000fe400078e00ff */
[----:B------:R-:W-:Y:S02]  /*0d20*/  IMAD.MOV.U32 R124, RZ, RZ, RZ ;  /* 0x000000ffff7c7224 */ /* 0x000fe400078e00ff */
[----:B------:R-:W-:-:S02]  /*0d30*/  IMAD.MOV.U32 R126, RZ, RZ, RZ ;  /* 0x000000ffff7e7224 */ /* 0x000fc400078e00ff */
[----:B------:R-:W-:Y:S01]  /*0d40*/  IMAD.MOV.U32 R128, RZ, RZ, RZ ;  /* 0x000000ffff807224 */ /* 0x000fe200078e00ff */
[----:B------:R-:W-:Y:S06]  /*0d50*/  @P0 BRA P2, `(.L_x_161) ;  /* 0x0000000000180947 */ /* 0x000fec0001000000 */
[----:B------:R-:W-:Y:S01]  /*0d60*/  IMAD.MOV.U32 R134, RZ, RZ, RZ ;  /* 0x000000ffff867224 */ /* 0x000fe200078e00ff */
[----:B------:R-:W-:Y:S01]  /*0d70*/  MOV R146, 0xda0 ;  /* 0x00000da000927802 */ /* 0x000fe20000000f00 */
[----:B------:R-:W-:-:S07]  /*0d80*/  IMAD.MOV.U32 R135, RZ, RZ, 0x40080000 ;  /* 0x40080000ff877424 */ /* 0x000fce00078e00ff */
[----:B-----5:R-:W-:Y:S05]  /*0d90*/  CALL.REL.NOINC `($__internal_3_$__cuda_sm20_div_rn_f64_full) ;  /* 0x0000006c00287944 */ /* 0x020fea0003c00000 */
[----:B------:R-:W-:Y:S01]  /*0da0*/  IMAD.MOV.U32 R2, RZ, RZ, R142 ;  /* 0x000000ffff027224 */ /* 0x000fe200078e008e */
[----:B------:R-:W-:-:S07]  /*0db0*/  MOV R3, R143 ;  /* 0x0000008f00037202 */ /* 0x000fce0000000f00 */
.L_x_161:
[----:B------:R-:W-:Y:S05]  /*0dc0*/  BSYNC.RECONVERGENT B2 ;  /* 0x0000000000027941 */ /* 0x000fea0003800200 */
.L_x_160:
[----:B------:R-:W0:Y:S01]  /*0dd0*/  MUFU.RCP64H R5, 3 ;  /* 0x4008000000057908 */ /* 0x000e220000001800 */
[----:B------:R-:W-:Y:S01]  /*0de0*/  IMAD.MOV.U32 R132, RZ, RZ, 0x0 ;  /* 0x00000000ff847424 */ /* 0x000fe200078e00ff */
[----:B-----5:R-:W-:Y:S01]  /*0df0*/  FSETP.GEU.AND P2, PT, |R145|, 6.5827683646048100446e-37, PT ;  /* 0x036000009100780b */ /* 0x020fe20003f4e200 */
[----:B------:R-:W-:Y:S01]  /*0e00*/  IMAD.MOV.U32 R133, RZ, RZ, 0x40080000 ;  /* 0x40080000ff857424 */ /* 0x000fe200078e00ff */
[----:B------:R-:W-:Y:S01]  /*0e10*/  BSSY.RECONVERGENT B2, `(.L_x_162) ;  /* 0x0000015000027945 */ /* 0x000fe20003800200 */
[----:B------:R-:W-:-:S06]  /*0e20*/  IMAD.MOV.U32 R4, RZ, RZ, 0x1 ;  /* 0x00000001ff047424 */ /* 0x000fcc00078e00ff */
        /* <DEDUP_REMOVED lines=11> */
[----:B------:R-:W-:Y:S01]  /*0ee0*/  MOV R136, R144 ;  /* 0x0000009000887202 */ /* 0x000fe20000000f00 */
[----:B------:R-:W-:Y:S01]  /*0ef0*/  IMAD.MOV.U32 R137, RZ, RZ, R145 ;  /* 0x000000ffff897224 */ /* 0x000fe200078e0091 */
[----:B------:R-:W-:Y:S01]  /*0f00*/  MOV R146, 0xf40 ;  /* 0x00000f4000927802 */ /* 0x000fe20000000f00 */
[----:B------:R-:W-:Y:S02]  /*0f10*/  IMAD.MOV.U32 R134, RZ, RZ, RZ ;  /* 0x000000ffff867224 */ /* 0x000fe400078e00ff */
[----:B------:R-:W-:-:S07]  /*0f20*/  IMAD.MOV.U32 R135, RZ, RZ, 0x40080000 ;  /* 0x40080000ff877424 */ /* 0x000fce00078e00ff */
[----:B------:R-:W-:Y:S05]  /*0f30*/  CALL.REL.NOINC `($__internal_3_$__cuda_sm20_div_rn_f64_full) ;  /* 0x0000006800c07944 */ /* 0x000fea0003c00000 */
[----:B------:R-:W-:Y:S01]  /*0f40*/  MOV R4, R142 ;  /* 0x0000008e00047202 */ /* 0x000fe20000000f00 */
[----:B------:R-:W-:-:S07]  /*0f50*/  IMAD.MOV.U32 R5, RZ, RZ, R143 ;  /* 0x000000ffff057224 */ /* 0x000fce00078e008f */
.L_x_163:
[----:B------:R-:W-:Y:S05]  /*0f60*/  BSYNC.RECONVERGENT B2 ;  /* 0x0000000000027941 */ /* 0x000fea0003800200 */
.L_x_162:
        /* <DEDUP_REMOVED lines=19> */
[----:B------:R-:W-:Y:S02]  /*10a0*/  MOV R132, 0x10d0 ;  /* 0x000010d000847802 */ /* 0x000fe40000000f00 */
[----:B------:R-:W-:-:S07]  /*10b0*/  IADD3 R134, PT, PT, R134, -0x100000, RZ ;  /* 0xfff0000086867810 */ /* 0x000fce0007ffe0ff */
[----:B-----5:R-:W-:Y:S05]  /*10c0*/  CALL.REL.NOINC `($__internal_2_$__cuda_sm20_dblrcp_rn_slowpath_v3) ;  /* 0x0000006400b47944 */ /* 0x020fea0003c00000 */
[----:B------:R-:W-:Y:S02]  /*10d0*/  IMAD.MOV.U32 R146, RZ, RZ, R134 ;  /* 0x000000ffff927224 */ /* 0x000fe400078e0086 */
[----:B------:R-:W-:-:S07]  /*10e0*/  IMAD.MOV.U32 R147, RZ, RZ, R133 ;  /* 0x000000ffff937224 */ /* 0x000fce00078e0085 */
.L_x_165:
[----:B------:R-:W-:Y:S05]  /*10f0*/  BSYNC.RECONVERGENT B2 ;  /* 0x0000000000027941 */ /* 0x000fea0003800200 */
.L_x_164:
        /* <DEDUP_REMOVED lines=29> */
[----:B------:R-:W-:Y:S01]  /*12d0*/  IMAD.MOV.U32 R134, RZ, RZ, RZ ;  /* 0x000000ffff867224 */ /* 0x000fe200078e00ff */
[----:B------:R-:W-:Y:S01]  /*12e0*/  MOV R146, 0x1310 ;  /* 0x0000131000927802 */ /* 0x000fe20000000f00 */
[----:B------:R-:W-:-:S07]  /*12f0*/  IMAD.MOV.U32 R135, RZ, RZ, 0x40320000 ;  /* 0x40320000ff877424 */ /* 0x000fce00078e00ff */
[----:B------:R-:W-:Y:S05]  /*1300*/  CALL.REL.NOINC `($__internal_3_$__cuda_sm20_div_rn_f64_full) ;  /* 0x0000006400cc7944 */ /* 0x000fea0003c00000 */
[----:B------:R-:W-:Y:S01]  /*1310*/  MOV R26, R142 ;  /* 0x0000008e001a7202 */ /* 0x000fe20000000f00 */
[----:B------:R-:W-:-:S07]  /*1320*/  IMAD.MOV.U32 R27, RZ, RZ, R143 ;  /* 0x000000ffff1b7224 */ /* 0x000fce00078e008f */
.L_x_167:
[----:B------:R-:W-:Y:S05]  /*1330*/  BSYNC.RECONVERGENT B2 ;  /* 0x0000000000027941 */ /* 0x000fea0003800200 */
.L_x_166:
[----:B------:R-:W0:Y:S01]  /*1340*/  MUFU.RCP64H R133, 18 ;  /* 0x4032000000857908 */ /* 0x000e220000001800 */
[----:B------:R-:W-:Y:S02]  /*1350*/  HFMA2 R132, -RZ, RZ, 0, 5.9604644775390625e-08 ;  /* 0x00000001ff847431 */ /* 0x000fe400000001ff */
[----:B------:R-:W-:Y:S01]  /*1360*/  IMAD.MOV.U32 R134, RZ, RZ, 0x0 ;  /* 0x00000000ff867424 */ /* 0x000fe200078e00ff */
[----:B------:R-:W-:Y:S01]  /*1370*/  BSSY.RECONVERGENT B2, `(.L_x_168) ;  /* 0x0000014000027945 */ /* 0x000fe20003800200 */
[----:B------:R-:W-:Y:S01]  /*1380*/  IMAD.MOV.U32 R135, RZ, RZ, 0x40320000 ;  /* 0x40320000ff877424 */ /* 0x000fe200078e00ff */
[----:B------:R-:W-:-:S05]  /*1390*/  DADD R2, R26, R2 ;  /* 0x000000001a027229 */ /* 0x000fca0000000002 */
[----:B0-----:R-:W-:-:S08]  /*13a0*/  DFMA R136, R132, -R134, 1 ;  /* 0x3ff000008488742b */ /* 0x001fd00000000886 */
[----:B------:R-:W-:-:S08]  /*13b0*/  DFMA R136, R136, R136, R136 ;  /* 0x000000888888722b */ /* 0x000fd00000000088 */
[----:B------:R-:W-:Y:S02]  /*13c0*/  DFMA R132, R132, R136, R132 ;  /* 0x000000888484722b */ /* 0x000fe40000000084 */
[----:B------:R-:W-:-:S06]  /*13d0*/  DFMA R136, R24, R144, -R96 ;  /* 0x000000901888722b */ /* 0x000fcc0000000860 */
[----:B------:R-:W-:-:S04]  /*13e0*/  DFMA R134, R132, -R134, 1 ;  /* 0x3ff000008486742b */ /* 0x000fc80000000886 */
[----:B------:R-:W-:-:S04]  /*13f0*/  FSETP.GEU.AND P2, PT, |R137|, 6.5827683646048100446e-37, PT ;  /* 0x036000008900780b */ /* 0x000fc80003f4e200 */
[----:B------:R-:W-:-:S08]  /*1400*/  DFMA R134, R132, R134, R132 ;  /* 0x000000868486722b */ /* 0x000fd00000000084 */
[----:B------:R-:W-:-:S08]  /*1410*/  DMUL R142, R134, R136 ;  /* 0x00000088868e7228 */ /* 0x000fd00000000000 */
        /* <DEDUP_REMOVED lines=9> */
.L_x_169:
[----:B------:R-:W-:Y:S05]  /*14b0*/  BSYNC.RECONVERGENT B2 ;  /* 0x0000000000027941 */ /* 0x000fea0003800200 */
.L_x_168:
        /* <DEDUP_REMOVED lines=18> */
[----:B------:R-:W-:Y:S02]  /*15e0*/  LOP3.LUT R134, R133, 0x7fffffff, RZ, 0xc0, !PT ;  /* 0x7fffffff85867812 */ /* 0x000fe400078ec0ff */
[----:B------:R-:W-:Y:S02]  /*15f0*/  MOV R136, R132 ;  /* 0x0000008400887202 */ /* 0x000fe40000000f00 */
[----:B------:R-:W-:Y:S01]  /*1600*/  MOV R132, 0x1630 ;  /* 0x0000163000847802 */ /* 0x000fe20000000f00 */
[----:B------:R-:W-:-:S07]  /*1610*/  VIADD R134, R134, 0xfff00000 ;  /* 0xfff0000086867836 */ /* 0x000fce0000000000 */
[----:B-----5:R-:W-:Y:S05]  /*1620*/  CALL.REL.NOINC `($__internal_2_$__cuda_sm20_dblrcp_rn_slowpath_v3) ;  /* 0x00000060005c7944 */ /* 0x020fea0003c00000 */
[----:B------:R-:W-:-:S07]  /*1630*/  IMAD.MOV.U32 R135, RZ, RZ, R133 ;  /* 0x000000ffff877224 */ /* 0x000fce00078e0085 */
.L_x_171:
[----:B------:R-:W-:Y:S05]  /*1640*/  BSYNC.RECONVERGENT B2 ;  /* 0x0000000000027941 */ /* 0x000fea0003800200 */
.L_x_170:
[----:B------:R-:W0:Y:S01]  /*1650*/  MUFU.RCP64H R5, 18 ;  /* 0x4032000000057908 */ /* 0x000e220000001800 */
[C---:B------:R-:W-:Y:S01]  /*1660*/  DMUL R132, R28.reuse, UR10 ;  /* 0x0000000a1c847c28 */ /* 0x040fe20008000000 */
[----:B------:R-:W-:Y:S01]  /*1670*/  IMAD.MOV.U32 R4, RZ, RZ, 0x1 ;  /* 0x00000001ff047424 */ /* 0x000fe200078e00ff */
[----:B------:R-:W-:Y:S01]  /*1680*/  DMUL R138, R28, R30 ;  /* 0x0000001e1c8a7228 */ /* 0x000fe20000000000 */
[----:B------:R-:W-:Y:S05]  /*1690*/  BSSY.RECONVERGENT B2, `(.L_x_172) ;  /* 0x000001f000027945 */ /* 0x000fea0003800200 */
[----:B------:R-:W-:Y:S01]  /*16a0*/  DMUL R136, R30, R132 ;  /* 0x000000841e887228 */ /* 0x000fe20000000000 */
[----:B------:R-:W-:Y:S01]  /*16b0*/  IMAD.MOV.U32 R132, RZ, RZ, 0x0 ;  /* 0x00000000ff847424 */ /* 0x000fe200078e00ff */
[----:B------:R-:W-:Y:S01]  /*16c0*/  MOV R133, 0x40320000 ;  /* 0x4032000000857802 */ /* 0x000fe20000000f00 */
[----:B------:R-:W-:-:S05]  /*16d0*/  DMUL R138, R138, R134 ;  /* 0x000000868a8a7228 */ /* 0x000fca0000000000 */
[----:B-----5:R-:W-:Y:S02]  /*16e0*/  DMUL R26, R26, R136 ;  /* 0x000000881a1a7228 */ /* 0x020fe40000000000 */
[----:B0-----:R-:W-:Y:S02]  /*16f0*/  DFMA R140, R4, -R132, 1 ;  /* 0x3ff00000048c742b */ /* 0x001fe40000000884 */
[----:B------:R-:W-:-:S04]  /*1700*/  DSETP.GT.AND P0, PT, R138, RZ, PT ;  /* 0x000000ff8a00722a */ /* 0x000fc80003f04000 */
[----:B------:R-:W-:Y:S02]  /*1710*/  DMUL R26, R26, R134 ;  /* 0x000000861a1a7228 */ /* 0x000fe40000000000 */
[----:B------:R-:W-:-:S08]  /*1720*/  DFMA R140, R140, R140, R140 ;  /* 0x0000008c8c8c722b */ /* 0x000fd0000000008c */
[----:B------:R-:W-:Y:S01]  /*1730*/  DFMA R140, R4, R140, R4 ;  /* 0x0000008c048c722b */ /* 0x000fe20000000004 */
[----:B------:R-:W-:Y:S01]  /*1740*/  FSEL R26, R26, RZ, P0 ;  /* 0x000000ff1a1a7208 */ /* 0x000fe20000000000 */
[----:B------:R-:W-:Y:S01]  /*1750*/  DFMA R4, -R98, R96, 1 ;  /* 0x3ff000006204742b */ /* 0x000fe20000000160 */
[----:B------:R-:W-:-:S05]  /*1760*/  FSEL R27, R27, RZ, P0 ;  /* 0x000000ff1b1b7208 */ /* 0x000fca0000000000 */
[----:B------:R-:W-:Y:S02]  /*1770*/  DFMA R132, R140, -R132, 1 ;  /* 0x3ff000008c84742b */ /* 0x000fe40000000884 */
[----:B------:R-:W-:-:S06]  /*1780*/  DMUL R98, R98, R26 ;  /* 0x0000001a62627228 */ /* 0x000fcc0000000000 */
[----:B------:R-:W-:Y:S02]  /*1790*/  DFMA R132, R140, R132, R140 ;  /* 0x000000848c84722b */ /* 0x000fe4000000008c */
        /* <DEDUP_REMOVED lines=14> */
.L_x_173:
[----:B------:R-:W-:Y:S05]  /*1880*/  BSYNC.RECONVERGENT B2 ;  /* 0x0000000000027941 */ /* 0x000fea0003800200 */
.L_x_172:
[----:B------:R-:W0:Y:S01]  /*1890*/  MUFU.RCP64H R29, 18 ;  /* 0x40320000001d7908 */ /* 0x000e220000001800 */
[----:B------:R-:W-:Y:S02]  /*18a0*/  HFMA2 R28, -RZ, RZ, 0, 5.9604644775390625e-08 ;  /* 0x00000001ff1c7431 */ /* 0x000fe400000001ff */
[----:B------:R-:W-:Y:S01]  /*18b0*/  IMAD.MOV.U32 R96, RZ, RZ, 0x0 ;  /* 0x00000000ff607424 */ /* 0x000fe200078e00ff */
[----:B------:R-:W-:Y:S01]  /*18c0*/  DFMA R136, R30, R4, R98 ;  /* 0x000000041e88722b */ /* 0x000fe20000000062 */
[----:B------:R-:W-:Y:S01]  /*18d0*/  IMAD.MOV.U32 R97, RZ, RZ, 0x40320000 ;  /* 0x40320000ff617424 */ /* 0x000fe200078e00ff */
[----:B------:R-:W-:Y:S01]  /*18e0*/  BSSY.RECONVERGENT B2, `(.L_x_174) ;  /* 0x0000012000027945 */ /* 0x000fe20003800200 */
[----:B------:R-:W-:-:S07]  /*18f0*/  DADD R2, R2, R26 ;  /* 0x0000000002027229 */ /* 0x000fce000000001a */
        /* <DEDUP_REMOVED lines=16> */
.L_x_175:
[----:B------:R-:W-:Y:S05]  /*1a00*/  BSYNC.RECONVERGENT B2 ;  /* 0x0000000000027941 */ /* 0x000fea0003800200 */
.L_x_174:
        /* <DEDUP_REMOVED lines=24> */
.L_x_177:
[----:B------:R-:W-:Y:S05]  /*1b90*/  BSYNC.RECONVERGENT B2 ;  /* 0x0000000000027941 */ /* 0x000fea0003800200 */
.L_x_176:
        /* <DEDUP_REMOVED lines=15> */
[----:B------:R-:W-:Y:S02]  /*1c90*/  FSEL R30, R4, RZ, P0 ;  /* 0x000000ff041e7208 */ /* 0x000fe40000000000 */
[----:B------:R-:W-:Y:S01]  /*1ca0*/  FSEL R31, R5, RZ, P0 ;  /* 0x000000ff051f7208 */ /* 0x000fe20000000000 */
[----:B------:R-:W-:-:S04]  /*1cb0*/  DFMA R4, R100, R26, 1 ;  /* 0x3ff000006404742b */ /* 0x000fc8000000001a */
[----:B------:R-:W-:Y:S02]  /*1cc0*/  DFMA R28, R132, -R28, 1 ;  /* 0x3ff00000841c742b */ /* 0x000fe4000000081c */
[----:B------:R-:W-:-:S06]  /*1cd0*/  DMUL R100, R100, R30 ;  /* 0x0000001e64647228 */ /* 0x000fcc0000000000 */
[----:B------:R-:W-:Y:S02]  /*1ce0*/  DFMA R28, R132, R28, R132 ;  /* 0x0000001c841c722b */ /* 0x000fe40000000084 */
        /* <DEDUP_REMOVED lines=12> */
.L_x_179:
[----:B------:R-:W-:Y:S05]  /*1db0*/  BSYNC.RECONVERGENT B2 ;  /* 0x0000000000027941 */ /* 0x000fea0003800200 */
.L_x_178:
[----:B------:R-:W0:Y:S01]  /*1dc0*/  MUFU.RCP64H R27, 18 ;  /* 0x40320000001b7908 */ /* 0x000e220000001800 */
[----:B------:R-:W-:Y:S01]  /*1dd0*/  MOV R28, 0x0 ;  /* 0x00000000001c7802 */ /* 0x000fe20000000f00 */
[----:B------:R-:W-:Y:S01]  /*1de0*/  IMAD.MOV.U32 R29, RZ, RZ, 0x40320000 ;  /* 0x40320000ff1d7424 */ /* 0x000fe200078e00ff */
[----:B------:R-:W-:Y:S01]  /*1df0*/  DFMA R136, R34, R4, -R100 ;  /* 0x000000042288722b */ /* 0x000fe20000000864 */
        /* <DEDUP_REMOVED lines=15> */
[----:B------:R-:W-:Y:S01]  /*1ef0*/  MOV R134, RZ ;  /* 0x000000ff00867202 */ /* 0x000fe20000000f00 */
[----:B------:R-:W-:Y:S01]  /*1f00*/  IMAD.MOV.U32 R135, RZ, RZ, 0x40320000 ;  /* 0x40320000ff877424 */ /* 0x000fe200078e00ff */
[----:B------:R-:W-:-:S07]  /*1f10*/  MOV R146, 0x1f30 ;  /* 0x00001f3000927802 */ /* 0x000fce0000000f00 */
[----:B------:R-:W-:Y:S05]  /*1f20*/  CALL.REL.NOINC `($__internal_3_$__cuda_sm20_div_rn_f64_full) ;  /* 0x0000005800c47944 */ /* 0x000fea0003c00000 */
[----:B------:R-:W-:Y:S01]  /*1f30*/  IMAD.MOV.U32 R28, RZ, RZ, R142 ;  /* 0x000000ffff1c7224 */ /* 0x000fe200078e008e */
[----:B------:R-:W-:-:S07]  /*1f40*/  MOV R29, R143 ;  /* 0x0000008f001d7202 */ /* 0x000fce0000000f00 */
.L_x_181:
[----:B------:R-:W-:Y:S05]  /*1f50*/  BSYNC.RECONVERGENT B2 ;  /* 0x0000000000027941 */ /* 0x000fea0003800200 */
.L_x_180:
        /* <DEDUP_REMOVED lines=20> */
[----:B------:R-:W-:Y:S02]  /*20a0*/  MOV R132, 0x20d0 ;  /* 0x000020d000847802 */ /* 0x000fe40000000f00 */
[----:B------:R-:W-:-:S07]  /*20b0*/  IADD3 R134, PT, PT, R134, -0x100000, RZ ;  /* 0xfff0000086867810 */ /* 0x000fce0007ffe0ff */
[----:B-----5:R-:W-:Y:S05]  /*20c0*/  CALL.REL.NOINC `($__internal_2_$__cuda_sm20_dblrcp_rn_slowpath_v3) ;  /* 0x0000005400b47944 */ /* 0x020fea0003c00000 */
[----:B------:R-:W-:-:S07]  /*20d0*/  IMAD.MOV.U32 R135, RZ, RZ, R133 ;  /* 0x000000ffff877224 */ /* 0x000fce00078e0085 */
.L_x_183:
[----:B------:R-:W-:Y:S05]  /*20e0*/  BSYNC.RECONVERGENT B2 ;  /* 0x0000000000027941 */ /* 0x000fea0003800200 */
.L_x_182:
        /* <DEDUP_REMOVED lines=14> */
[----:B------:R-:W-:-:S04]  /*21d0*/  DFMA R96, R32, R96, R32 ;  /* 0x000000602060722b */ /* 0x000fc80000000020 */
[----:B------:R-:W-:Y:S02]  /*21e0*/  FSEL R28, R4, RZ, P0 ;  /* 0x000000ff041c7208 */ /* 0x000fe40000000000 */
[----:B------:R-:W-:Y:S01]  /*21f0*/  FSEL R29, R5, RZ, P0 ;  /* 0x000000ff051d7208 */ /* 0x000fe20000000000 */
[----:B------:R-:W-:Y:S02]  /*2200*/  DFMA R4, -R102, R26, 1 ;  /* 0x3ff000006604742b */ /* 0x000fe4000000011a */
[----:B------:R-:W-:-:S03]  /*2210*/  DFMA R34, R96, -R34, 1 ;  /* 0x3ff000006022742b */ /* 0x000fc60000000822 */
[----:B------:R-:W-:-:S05]  /*2220*/  DMUL R102, R102, R28 ;  /* 0x0000001c66667228 */ /* 0x000fca0000000000 */
[----:B------:R-:W-:-:S03]  /*2230*/  DFMA R34, R96, R34, R96 ;  /* 0x000000226022722b */ /* 0x000fc60000000060 */
        /* <DEDUP_REMOVED lines=9> */
[----:B------:R-:W-:Y:S02]  /*22d0*/  MOV R135, 0x40320000 ;  /* 0x4032000000877802 */ /* 0x000fe40000000f00 */
[----:B------:R-:W-:-:S07]  /*22e0*/  MOV R146, 0x2300 ;  /* 0x0000230000927802 */ /* 0x000fce0000000f00 */
[----:B------:R-:W-:Y:S05]  /*22f0*/  CALL.REL.NOINC `($__internal_3_$__cuda_sm20_div_rn_f64_full) ;  /* 0x0000005400d07944 */ /* 0x000fea0003c00000 */
.L_x_185:
[----:B------:R-:W-:Y:S05]  /*2300*/  BSYNC.RECONVERGENT B2 ;  /* 0x0000000000027941 */ /* 0x000fea0003800200 */
.L_x_184:
[----:B------:R-:W0:Y:S01]  /*2310*/  MUFU.RCP64H R27, 18 ;  /* 0x40320000001b7908 */ /* 0x000e220000001800 */
[----:B------:R-:W-:Y:S01]  /*2320*/  IMAD.MOV.U32 R28, RZ, RZ, 0x0 ;  /* 0x00000000ff1c7424 */ /* 0x000fe200078e00ff */
        /* <DEDUP_REMOVED lines=23> */
.L_x_187:
[----:B------:R-:W-:Y:S05]  /*24a0*/  BSYNC.RECONVERGENT B2 ;  /* 0x0000000000027941 */ /* 0x000fea0003800200 */
.L_x_186:
[----:B------:R-:W0:Y:S08]  /*24b0*/  LDC.64 R4, c[0x0][0x400] ;  /* 0x00010000ff047b82 */ /* 0x000e300000000a00 */
[----:B------:R-:W1:Y:S01]  /*24c0*/  LDC.64 R28, c[0x0][0x3c8] ;  /* 0x0000f200ff1c7b82 */ /* 0x000e620000000a00 */
[----:B0-----:R-:W-:-:S06]  /*24d0*/  IMAD.WIDE R4, R18, 0x8, R4 ;  /* 0x0000000812047825 */ /* 0x001fcc00078e0204 */
[----:B------:R-:W5:Y:S01]  /*24e0*/  LDG.E.64 R4, desc[UR6][R4.64] ;  /* 0x0000000604047981 */ /* 0x000f62000c1e1b00 */
[----:B-1----:R-:W-:-:S05]  /*24f0*/  IMAD.WIDE R28, R18, 0x8, R28 ;  /* 0x00000008121c7825 */ /* 0x002fca00078e021c */
[----:B------:R0:W5:Y:S01]  /*2500*/  LDG.E.64 R18, desc[UR6][R28.64] ;  /* 0x000000061c127981 */ /* 0x000162000c1e1b00 */
[----:B------:R-:W-:-:S06]  /*2510*/  DADD R132, R40, R42 ;  /* 0x0000000028847229 */ /* 0x000fcc000000002a */
[----:B------:R-:W1:Y:S04]  /*2520*/  MUFU.RCP64H R31, R133 ;  /* 0x00000085001f7308 */ /* 0x000e680000001800 */
[----:B------:R-:W-:-:S06]  /*2530*/  VIADD R30, R133, 0x300402 ;  /* 0x00300402851e7836 */ /* 0x000fcc0000000000 */
[----:B-1----:R-:W-:-:S08]  /*2540*/  DFMA R32, -R132, R30, 1 ;  /* 0x3ff000008420742b */ /* 0x002fd0000000011e */
[----:B------:R-:W-:Y:S01]  /*2550*/  DFMA R32, R32, R32, R32 ;  /* 0x000000202020722b */ /* 0x000fe20000000020 */
[----:B------:R-:W-:-:S07]  /*2560*/  FSETP.GEU.AND P0, PT, |R30|, 5.8789094863358348022e-39, PT ;  /* 0x004004021e00780b */ /* 0x000fce0003f0e200 */
[----:B------:R-:W-:Y:S01]  /*2570*/  DFMA R32, R30, R32, R30 ;  /* 0x000000201e20722b */ /* 0x000fe2000000001e */
[----:B------:R-:W-:Y:S07]  /*2580*/  BSSY.RECONVERGENT B2, `(.L_x_188) ;  /* 0x000000b000027945 */ /* 0x000fee0003800200 */
[----:B------:R-:W-:Y:S02]  /*2590*/  DFMA R34, -R132, R32, 1 ;  /* 0x3ff000008422742b */ /* 0x000fe40000000120 */
[----:B------:R-:W-:-:S06]  /*25a0*/  DADD R24, R24, R26 ;  /* 0x0000000018187229 */ /* 0x000fcc000000001a */
[----:B------:R-:W-:Y:S01]  /*25b0*/  DFMA R134, R32, R34, R32 ;  /* 0x000000222086722b */ /* 0x000fe20000000020 */
[----:B0-----:R-:W-:Y:S10]  /*25c0*/  @P0 BRA `(.L_x_189) ;  /* 0x0000000000180947 */ /* 0x001ff40003800000 */
[----:B------:R-:W-:Y:S02]  /*25d0*/  LOP3.LUT R134, R133, 0x7fffffff, RZ, 0xc0, !PT ;  /* 0x7fffffff85867812 */ /* 0x000fe400078ec0ff */
[----:B------:R-:W-:Y:S02]  /*25e0*/  MOV R136, R132 ;  /* 0x0000008400887202 */ /* 0x000fe40000000f00 */
[----:B------:R-:W-:Y:S01]  /*25f0*/  MOV R132, 0x2620 ;  /* 0x0000262000847802 */ /* 0x000fe20000000f00 */
[----:B------:R-:W-:-:S07]  /*2600*/  VIADD R134, R134, 0xfff00000 ;  /* 0xfff0000086867836 */ /* 0x000fce0000000000 */
[----:B-----5:R-:W-:Y:S05]  /*2610*/  CALL.REL.NOINC `($__internal_2_$__cuda_sm20_dblrcp_rn_slowpath_v3) ;  /* 0x0000005000607944 */ /* 0x020fea0003c00000 */
[----:B------:R-:W-:-:S07]  /*2620*/  IMAD.MOV.U32 R135, RZ, RZ, R133 ;  /* 0x000000ffff877224 */ /* 0x000fce00078e0085 */
.L_x_189:
[----:B------:R-:W-:Y:S05]  /*2630*/  BSYNC.RECONVERGENT B2 ;  /* 0x0000000000027941 */ /* 0x000fea0003800200 */
.L_x_188:
[----:B------:R-:W0:Y:S01]  /*2640*/  MUFU.RCP64H R31, 18 ;  /* 0x40320000001f7908 */ /* 0x000e220000001800 */
[C---:B------:R-:W-:Y:S01]  /*2650*/  DMUL R26, R40.reuse, UR10 ;  /* 0x0000000a281a7c28 */ /* 0x040fe20008000000 */
[----:B------:R-:W-:Y:S01]  /*2660*/  MOV R32, 0x0 ;  /* 0x0000000000207802 */ /* 0x000fe20000000f00 */
[----:B------:R-:W-:Y:S01]  /*2670*/  IMAD.MOV.U32 R33, RZ, RZ, 0x40320000 ;  /* 0x40320000ff217424 */ /* 0x000fe200078e00ff */
[----:B------:R-:W-:Y:S01]  /*2680*/  DMUL R28, R40, R42 ;  /* 0x0000002a281c7228 */ /* 0x000fe20000000000 */
[----:B------:R-:W-:Y:S01]  /*2690*/  IMAD.MOV.U32 R30, RZ, RZ, 0x1 ;  /* 0x00000001ff1e7424 */ /* 0x000fe200078e00ff */
[----:B------:R-:W-:Y:S03]  /*26a0*/  BSSY.RECONVERGENT B2, `(.L_x_190) ;  /* 0x000001b000027945 */ /* 0x000fe60003800200 */
[----:B------:R-:W-:-:S03]  /*26b0*/  DMUL R26, R42, R26 ;  /* 0x0000001a2a1a7228 */ /* 0x000fc60000000000 */
[----:B------:R-:W-:Y:S02]  /*26c0*/  DMUL R28, R28, R134 ;  /* 0x000000861c1c7228 */ /* 0x000fe40000000000 */
[----:B0-----:R-:W-:-:S03]  /*26d0*/  DFMA R34, R30, -R32, 1 ;  /* 0x3ff000001e22742b */ /* 0x001fc60000000820 */
[----:B-----5:R-:W-:-:S03]  /*26e0*/  DMUL R4, R4, R26 ;  /* 0x0000001a04047228 */ /* 0x020fc60000000000 */
[----:B------:R-:W-:Y:S02]  /*26f0*/  DSETP.GT.AND P0, PT, R28, RZ, PT ;  /* 0x000000ff1c00722a */ /* 0x000fe40003f04000 */
[----:B------:R-:W-:-:S03]  /*2700*/  DFMA R34, R34, R34, R34 ;  /* 0x000000222222722b */ /* 0x000fc60000000022 */
[----:B------:R-:W-:-:S05]  /*2710*/  DMUL R4, R4, R134 ;  /* 0x0000008604047228 */ /* 0x000fca0000000000 */
[----:B------:R-:W-:-:S05]  /*2720*/  DFMA R34, R30, R34, R30 ;  /* 0x000000221e22722b */ /* 0x000fca000000001e */
[----:B------:R-:W-:Y:S02]  /*2730*/  FSEL R26, R4, RZ, P0 ;  /* 0x000000ff041a7208 */ /* 0x000fe40000000000 */
[----:B------:R-:W-:Y:S01]  /*2740*/  FSEL R27, R5, RZ, P0 ;  /* 0x000000ff051b7208 */ /* 0x000fe20000000000 */
[----:B------:R-:W-:Y:S02]  /*2750*/  DFMA R4, R104, R18, 1 ;  /* 0x3ff000006804742b */ /* 0x000fe40000000012 */
[----:B------:R-:W-:-:S03]  /*2760*/  DFMA R32, R34, -R32, 1 ;  /* 0x3ff000002220742b */ /* 0x000fc60000000820 */
[----:B------:R-:W-:-:S05]  /*2770*/  DMUL R104, R104, R26 ;  /* 0x0000001a68687228 */ /* 0x000fca0000000000 */
[----:B------:R-:W-:-:S03]  /*2780*/  DFMA R32, R34, R32, R34 ;  /* 0x000000202220722b */ /* 0x000fc60000000022 */
        /* <DEDUP_REMOVED lines=12> */
.L_x_191:
[----:B------:R-:W-:Y:S05]  /*2850*/  BSYNC.RECONVERGENT B2 ;  /* 0x0000000000027941 */ /* 0x000fea0003800200 */
.L_x_190:
        /* <DEDUP_REMOVED lines=23> */
[----:B------:R-:W-:Y:S02]  /*29d0*/  IMAD.MOV.U32 R26, RZ, RZ, R142 ;  /* 0x000000ffff1a7224 */ /* 0x000fe400078e008e */
[----:B------:R-:W-:-:S07]  /*29e0*/  IMAD.MOV.U32 R27, RZ, RZ, R143 ;  /* 0x000000ffff1b7224 */ /* 0x000fce00078e008f */
.L_x_193:
[----:B------:R-:W-:Y:S05]  /*29f0*/  BSYNC.RECONVERGENT B2 ;  /* 0x0000000000027941 */ /* 0x000fea0003800200 */
.L_x_192:
        /* <DEDUP_REMOVED lines=8> */
[----:B------:R-:W-:-:S06]  /*2a80*/  IADD3 R28, PT, PT, R133, 0x300402, RZ ;  /* 0x00300402851c7810 */ /* 0x000fcc0007ffe0ff */
        /* <DEDUP_REMOVED lines=11> */
[----:B------:R-:W-:-:S03]  /*2b40*/  MOV R132, 0x2b70 ;  /* 0x00002b7000847802 */ /* 0x000fc60000000f00 */
[----:B------:R-:W-:-:S07]  /*2b50*/  VIADD R134, R134, 0xfff00000 ;  /* 0xfff0000086867836 */ /* 0x000fce0000000000 */
[----:B-----5:R-:W-:Y:S05]  /*2b60*/  CALL.REL.NOINC `($__internal_2_$__cuda_sm20_dblrcp_rn_slowpath_v3) ;  /* 0x0000004c000c7944 */ /* 0x020fea0003c00000 */
[----:B------:R-:W-:-:S07]  /*2b70*/  MOV R135, R133 ;  /* 0x0000008500877202 */ /* 0x000fce0000000f00 */
.L_x_195:
[----:B------:R-:W-:Y:S05]  /*2b80*/  BSYNC.RECONVERGENT B2 ;  /* 0x0000000000027941 */ /* 0x000fea0003800200 */
.L_x_194:
        /* <DEDUP_REMOVED lines=33> */
.L_x_197:
[----:B------:R-:W-:Y:S05]  /*2da0*/  BSYNC.RECONVERGENT B2 ;  /* 0x0000000000027941 */ /* 0x000fea0003800200 */
.L_x_196:
[----:B------:R-:W0:Y:S01]  /*2db0*/  MUFU.RCP64H R19, 18 ;  /* 0x4032000000137908 */ /* 0x000e220000001800 */
[----:B------:R-:W-:Y:S01]  /*2dc0*/  MOV R26, 0x0 ;  /* 0x00000000001a7802 */ /* 0x000fe20000000f00 */
        /* <DEDUP_REMOVED lines=23> */
.L_x_199:
[----:B------:R-:W-:Y:S05]  /*2f40*/  BSYNC.RECONVERGENT B2 ;  /* 0x0000000000027941 */ /* 0x000fea0003800200 */
.L_x_198:
[----:B------:R-:W0:Y:S08]  /*2f50*/  LDC.64 R26, c[0x0][0x3b8] ;  /* 0x0000ee00ff1a7b82 */ /* 0x000e300000000a00 */
[----:B------:R-:W1:Y:S08]  /*2f60*/  LDC.64 R18, c[0x0][0x3c0] ;  /* 0x0000f000ff127b82 */ /* 0x000e700000000a00 */
[----:B------:R-:W2:Y:S08]  /*2f70*/  LDC.64 R4, c[0x0][0x3f8] ;  /* 0x0000fe00ff047b82 */ /* 0x000eb00000000a00 */
[----:B------:R-:W3:Y:S01]  /*2f80*/  LDC.64 R30, c[0x0][0x3f0] ;  /* 0x0000fc00ff1e7b82 */ /* 0x000ee20000000a00 */
[----:B0-----:R-:W-:-:S06]  /*2f90*/  IMAD.WIDE R26, R16, 0x8, R26 ;  /* 0x00000008101a7825 */ /* 0x001fcc00078e021a */
[----:B------:R-:W5:Y:S01]  /*2fa0*/  LDG.E.64 R26, desc[UR6][R26.64] ;  /* 0x000000061a1a7981 */ /* 0x000f62000c1e1b00 */
[----:B-1----:R-:W-:-:S06]  /*2fb0*/  IMAD.WIDE R18, R16, 0x8, R18 ;  /* 0x0000000810127825 */ /* 0x002fcc00078e0212 */
[----:B------:R-:W5:Y:S01]  /*2fc0*/  LDG.E.64 R18, desc[UR6][R18.64] ;  /* 0x0000000612127981 */ /* 0x000f62000c1e1b00 */
[----:B--2---:R-:W-:-:S06]  /*2fd0*/  IMAD.WIDE R4, R16, 0x8, R4 ;  /* 0x0000000810047825 */ /* 0x004fcc00078e0204 */
[----:B------:R-:W5:Y:S01]  /*2fe0*/  LDG.E.64 R4, desc[UR6][R4.64] ;  /* 0x0000000604047981 */ /* 0x000f62000c1e1b00 */
[----:B---3--:R-:W-:-:S05]  /*2ff0*/  IMAD.WIDE R30, R16, 0x8, R30 ;  /* 0x00000008101e7825 */ /* 0x008fca00078e021e */
        /* <DEDUP_REMOVED lines=13> */
[----:B------:R-:W-:Y:S01]  /*30d0*/  LOP3.LUT R134, R133, 0x7fffffff, RZ, 0xc0, !PT ;  /* 0x7fffffff85867812 */ /* 0x000fe200078ec0ff */
[----:B------:R-:W-:Y:S01]  /*30e0*/  IMAD.MOV.U32 R136, RZ, RZ, R132 ;  /* 0x000000ffff887224 */ /* 0x000fe200078e0084 */
[----:B------:R-:W-:Y:S02]  /*30f0*/  MOV R132, 0x3120 ;  /* 0x0000312000847802 */ /* 0x000fe40000000f00 */
[----:B------:R-:W-:-:S07]  /*3100*/  IADD3 R134, PT, PT, R134, -0x100000, RZ ;  /* 0xfff0000086867810 */ /* 0x000fce0007ffe0ff */
[----:B-----5:R-:W-:Y:S05]  /*3110*/  CALL.REL.NOINC `($__internal_2_$__cuda_sm20_dblrcp_rn_slowpath_v3) ;  /* 0x0000004400a07944 */ /* 0x020fea0003c00000 */
[----:B------:R-:W-:-:S07]  /*3120*/  IMAD.MOV.U32 R135, RZ, RZ, R133 ;  /* 0x000000ffff877224 */ /* 0x000fce00078e0085 */
.L_x_201:
[----:B------:R-:W-:Y:S05]  /*3130*/  BSYNC.RECONVERGENT B2 ;  /* 0x0000000000027941 */ /* 0x000fea0003800200 */
.L_x_200:
[----:B------:R-:W0:Y:S01]  /*3140*/  MUFU.RCP64H R31, 36 ;  /* 0x40420000001f7908 */ /* 0x000e220000001800 */
[----:B------:R-:W-:Y:S01]  /*3150*/  DMUL R28, R48, UR10 ;  /* 0x0000000a301c7c28 */ /* 0x000fe20008000000 */
[----:B------:R-:W-:Y:S01]  /*3160*/  IMAD.MOV.U32 R34, RZ, RZ, 0x0 ;  /* 0x00000000ff227424 */ /* 0x000fe200078e00ff */
[----:B-----5:R-:W-:Y:S01]  /*3170*/  DADD R4, R16, R4 ;  /* 0x0000000010047229 */ /* 0x020fe20000000004 */
[----:B------:R-:W-:Y:S01]  /*3180*/  MOV R35, 0x40420000 ;  /* 0x4042000000237802 */ /* 0x000fe20000000f00 */
[----:B------:R-:W-:Y:S01]  /*3190*/  IMAD.MOV.U32 R30, RZ, RZ, 0x1 ;  /* 0x00000001ff1e7424 */ /* 0x000fe200078e00ff */
[----:B------:R-:W-:Y:S01]  /*31a0*/  DMUL R16, R48, R50 ;  /* 0x0000003230107228 */ /* 0x000fe20000000000 */
[----:B------:R-:W-:Y:S01]  /*31b0*/  BSSY.RECONVERGENT B2, `(.L_x_202) ;  /* 0x000001c000027945 */ /* 0x000fe20003800200 */
[----:B------:R-:W-:Y:S02]  /*31c0*/  DADD R18, R26, R18 ;  /* 0x000000001a127229 */ /* 0x000fe40000000012 */
        /* <DEDUP_REMOVED lines=22> */
[----:B------:R-:W-:Y:S01]  /*3330*/  IMAD.MOV.U32 R134, RZ, RZ, RZ ;  /* 0x000000ffff867224 */ /* 0x000fe200078e00ff */
[----:B------:R-:W-:Y:S02]  /*3340*/  MOV R135, 0x40420000 ;  /* 0x4042000000877802 */ /* 0x000fe40000000f00 */
[----:B------:R-:W-:-:S07]  /*3350*/  MOV R146, 0x3370 ;  /* 0x0000337000927802 */ /* 0x000fce0000000f00 */
[----:B------:R-:W-:Y:S05]  /*3360*/  CALL.REL.NOINC `($__internal_3_$__cuda_sm20_div_rn_f64_full) ;  /* 0x0000004400b47944 */ /* 0x000fea0003c00000 */
.L_x_203:
[----:B------:R-:W-:Y:S05]  /*3370*/  BSYNC.RECONVERGENT B2 ;  /* 0x0000000000027941 */ /* 0x000fea0003800200 */
.L_x_202:
        /* <DEDUP_REMOVED lines=25> */
.L_x_205:
[----:B------:R-:W-:Y:S05]  /*3510*/  BSYNC.RECONVERGENT B2 ;  /* 0x0000000000027941 */ /* 0x000fea0003800200 */
.L_x_204:
        /* <DEDUP_REMOVED lines=10> */
[----:B---3--:R-:W-:-:S06]  /*35c0*/  IMAD.WIDE R26, R15, 0x8, R26 ;  /* 0x000000080f1a7825 */ /* 0x008fcc00078e021a */
        /* <DEDUP_REMOVED lines=19> */
.L_x_207:
[----:B------:R-:W-:Y:S05]  /*3700*/  BSYNC.RECONVERGENT B2 ;  /* 0x0000000000027941 */ /* 0x000fea0003800200 */
.L_x_206:
[----:B------:R-:W0:Y:S01]  /*3710*/  MUFU.RCP64H R31, 36 ;  /* 0x40420000001f7908 */ /* 0x000e220000001800 */
[----:B------:R-:W-:Y:S01]  /*3720*/  DMUL R28, R52, UR10 ;  /* 0x0000000a341c7c28 */ /* 0x000fe20008000000 */
[----:B------:R-:W-:Y:S01]  /*3730*/  MOV R32, 0x0 ;  /* 0x0000000000207802 */ /* 0x000fe20000000f00 */
[----:B-----5:R-:W-:Y:S01]  /*3740*/  DADD R18, R18, R26 ;  /* 0x0000000012127229 */ /* 0x020fe2000000001a */
[----:B------:R-:W-:Y:S01]  /*3750*/  IMAD.MOV.U32 R33, RZ, RZ, 0x40420000 ;  /* 0x40420000ff217424 */ /* 0x000fe200078e00ff */
[----:B------:R-:W-:Y:S01]  /*3760*/  DMUL R26, R52, R54 ;  /* 0x00000036341a7228 */ /* 0x000fe20000000000 */
[----:B------:R-:W-:Y:S01]  /*3770*/  IMAD.MOV.U32 R30, RZ, RZ, 0x1 ;  /* 0x00000001ff1e7424 */ /* 0x000fe200078e00ff */
[----:B------:R-:W-:Y:S01]  /*3780*/  DADD R4, -R4, -R16 ;  /* 0x0000000004047229 */ /* 0x000fe20000000910 */
[----:B------:R-:W-:Y:S01]  /*3790*/  BSSY.RECONVERGENT B2, `(.L_x_208) ;  /* 0x000001b000027945 */ /* 0x000fe20003800200 */
[----:B------:R-:W-:-:S04]  /*37a0*/  DMUL R28, R54, R28 ;  /* 0x0000001c361c7228 */ /* 0x000fc80000000000 */
[----:B------:R-:W-:Y:S02]  /*37b0*/  DMUL R26, R26, R134 ;  /* 0x000000861a1a7228 */ /* 0x000fe40000000000 */
[----:B------:R-:W-:Y:S02]  /*37c0*/  DFMA R4, R110, R4, 1 ;  /* 0x3ff000006e04742b */ /* 0x000fe40000000004 */
[----:B0-----:R-:W-:Y:S02]  /*37d0*/  DFMA R34, R30, -R32, 1 ;  /* 0x3ff000001e22742b */ /* 0x001fe40000000820 */
[----:B------:R-:W-:Y:S02]  /*37e0*/  DMUL R18, R28, R18 ;  /* 0x000000121c127228 */ /* 0x000fe40000000000 */
[----:B------:R-:W-:-:S04]  /*37f0*/  DSETP.GT.AND P0, PT, R26, RZ, PT ;  /* 0x000000ff1a00722a */ /* 0x000fc80003f04000 */
        /* <DEDUP_REMOVED lines=16> */
[----:B------:R-:W-:Y:S01]  /*3900*/  MOV R134, RZ ;  /* 0x000000ff00867202 */ /* 0x000fe20000000f00 */
[----:B------:R-:W-:Y:S01]  /*3910*/  IMAD.MOV.U32 R135, RZ, RZ, 0x40420000 ;  /* 0x40420000ff877424 */ /* 0x000fe200078e00ff */
[----:B------:R-:W-:-:S07]  /*3920*/  MOV R146, 0x3940 ;  /* 0x0000394000927802 */ /* 0x000fce0000000f00 */
[----:B------:R-:W-:Y:S05]  /*3930*/  CALL.REL.NOINC `($__internal_3_$__cuda_sm20_div_rn_f64_full) ;  /* 0x0000004000407944 */ /* 0x000fea0003c00000 */
.L_x_209:
[----:B------:R-:W-:Y:S05]  /*3940*/  BSYNC.RECONVERGENT B2 ;  /* 0x0000000000027941 */ /* 0x000fea0003800200 */
.L_x_208:
        /* <DEDUP_REMOVED lines=25> */
.L_x_211:
[----:B------:R-:W-:Y:S05]  /*3ae0*/  BSYNC.RECONVERGENT B2 ;  /* 0x0000000000027941 */ /* 0x000fea0003800200 */
.L_x_210:
        /* <DEDUP_REMOVED lines=14> */
[----:B------:R-:W-:-:S06]  /*3bd0*/  IADD3 R30, PT, PT, R133, 0x300402, RZ ;  /* 0x00300402851e7810 */ /* 0x000fcc0007ffe0ff */
        /* <DEDUP_REMOVED lines=11> */
[----:B------:R-:W-:-:S03]  /*3c90*/  MOV R132, 0x3cc0 ;  /* 0x00003cc000847802 */ /* 0x000fc60000000f00 */
[----:B------:R-:W-:-:S07]  /*3ca0*/  VIADD R134, R134, 0xfff00000 ;  /* 0xfff0000086867836 */ /* 0x000fce0000000000 */
[----:B-----5:R-:W-:Y:S05]  /*3cb0*/  CALL.REL.NOINC `($__internal_2_$__cuda_sm20_dblrcp_rn_slowpath_v3) ;  /* 0x0000003800b87944 */ /* 0x020fea0003c00000 */
[----:B------:R-:W-:-:S07]  /*3cc0*/  MOV R135, R133 ;  /* 0x0000008500877202 */ /* 0x000fce0000000f00 */
.L_x_213:
[----:B------:R-:W-:Y:S05]  /*3cd0*/  BSYNC.RECONVERGENT B2 ;  /* 0x0000000000027941 */ /* 0x000fea0003800200 */
.L_x_212:
[----:B------:R-:W0:Y:S01]  /*3ce0*/  MUFU.RCP64H R29, 36 ;  /* 0x40420000001d7908 */ /* 0x000e220000001800 */
[----:B------:R-:W-:Y:S01]  /*3cf0*/  DMUL R4, R56, UR10 ;  /* 0x0000000a38047c28 */ /* 0x000fe20008000000 */
[----:B------:R-:W-:Y:S01]  /*3d00*/  IMAD.MOV.U32 R30, RZ, RZ, 0x0 ;  /* 0x00000000ff1e7424 */ /* 0x000fe200078e00ff */
[----:B-----5:R-:W-:Y:S01]  /*3d10*/  DADD R18, R18, -R26 ;  /* 0x0000000012127229 */ /* 0x020fe2000000081a */
[----:B------:R-:W-:Y:S01]  /*3d20*/  IMAD.MOV.U32 R31, RZ, RZ, 0x40420000 ;  /* 0x40420000ff1f7424 */ /* 0x000fe200078e00ff */
[----:B------:R-:W-:Y:S01]  /*3d30*/  MOV R28, 0x1 ;  /* 0x00000001001c7802 */ /* 0x000fe20000000f00 */
[----:B------:R-:W-:Y:S01]  /*3d40*/  DMUL R26, R56, R58 ;  /* 0x0000003a381a7228 */ /* 0x000fe20000000000 */
[----:B------:R-:W-:Y:S01]  /*3d50*/  BSSY.RECONVERGENT B2, `(.L_x_214) ;  /* 0x000001c000027945 */ /* 0x000fe20003800200 */
[----:B------:R-:W-:Y:S02]  /*3d60*/  DADD R14, R14, -R16 ;  /* 0x000000000e0e7229 */ /* 0x000fe40000000810 */
        /* <DEDUP_REMOVED lines=26> */
.L_x_215:
[----:B------:R-:W-:Y:S05]  /*3f10*/  BSYNC.RECONVERGENT B2 ;  /* 0x0000000000027941 */ /* 0x000fea0003800200 */
.L_x_214:
        /* <DEDUP_REMOVED lines=25> */
.L_x_217:
[----:B------:R-:W-:Y:S05]  /*40b0*/  BSYNC.RECONVERGENT B2 ;  /* 0x0000000000027941 */ /* 0x000fea0003800200 */
.L_x_216:
        /* <DEDUP_REMOVED lines=30> */
.L_x_219:
[----:B------:R-:W-:Y:S05]  /*42a0*/  BSYNC.RECONVERGENT B2 ;  /* 0x0000000000027941 */ /* 0x000fea0003800200 */
.L_x_218:
[----:B------:R-:W0:Y:S01]  /*42b0*/  MUFU.RCP64H R29, 36 ;  /* 0x40420000001d7908 */ /* 0x000e220000001800 */
[----:B------:R-:W-:Y:S01]  /*42c0*/  DMUL R4, R60, UR10 ;  /* 0x0000000a3c047c28 */ /* 0x000fe20008000000 */
[----:B------:R-:W-:Y:S01]  /*42d0*/  IMAD.MOV.U32 R30, RZ, RZ, 0x0 ;  /* 0x00000000ff1e7424 */ /* 0x000fe200078e00ff */
[----:B-----5:R-:W-:Y:S01]  /*42e0*/  DADD R18, R18, -R26 ;  /* 0x0000000012127229 */ /* 0x020fe2000000081a */
[----:B------:R-:W-:Y:S01]  /*42f0*/  MOV R31, 0x40420000 ;  /* 0x40420000001f7802 */ /* 0x000fe20000000f00 */
[----:B------:R-:W-:Y:S01]  /*4300*/  IMAD.MOV.U32 R28, RZ, RZ, 0x1 ;  /* 0x00000001ff1c7424 */ /* 0x000fe200078e00ff */
[----:B------:R-:W-:Y:S01]  /*4310*/  DMUL R26, R60, R62 ;  /* 0x0000003e3c1a7228 */ /* 0x000fe20000000000 */
[----:B------:R-:W-:Y:S01]  /*4320*/  BSSY.RECONVERGENT B2, `(.L_x_220) ;  /* 0x000001c000027945 */ /* 0x000fe20003800200 */
[----:B------:R-:W-:Y:S02]  /*4330*/  DADD R14, -R14, R16 ;  /* 0x000000000e0e7229 */ /* 0x000fe40000000110 */
        /* <DEDUP_REMOVED lines=26> */
.L_x_221:
[----:B------:R-:W-:Y:S05]  /*44e0*/  BSYNC.RECONVERGENT B2 ;  /* 0x0000000000027941 */ /* 0x000fea0003800200 */
.L_x_220:
        /* <DEDUP_REMOVED lines=25> */
.L_x_223:
[----:B------:R-:W-:Y:S05]  /*4680*/  BSYNC.RECONVERGENT B2 ;  /* 0x0000000000027941 */ /* 0x000fea0003800200 */
.L_x_222:
        /* <DEDUP_REMOVED lines=30> */
.L_x_225:
[----:B------:R-:W-:Y:S05]  /*4870*/  BSYNC.RECONVERGENT B2 ;  /* 0x0000000000027941 */ /* 0x000fea0003800200 */
.L_x_224:
[----:B------:R-:W0:Y:S01]  /*4880*/  MUFU.RCP64H R29, 36 ;  /* 0x40420000001d7908 */ /* 0x000e220000001800 */
[----:B------:R-:W-:Y:S01]  /*4890*/  DMUL R4, R64, UR10 ;  /* 0x0000000a40047c28 */ /* 0x000fe20008000000 */
[----:B------:R-:W-:Y:S01]  /*48a0*/  IMAD.MOV.U32 R28, RZ, RZ, 0x1 ;  /* 0x00000001ff1c7424 */ /* 0x000fe200078e00ff */
[----:B-----5:R-:W-:Y:S01]  /*48b0*/  DADD R16, R18, R26 ;  /* 0x0000000012107229 */ /* 0x020fe2000000001a */
[----:B------:R-:W-:Y:S01]  /*48c0*/  BSSY.RECONVERGENT B2, `(.L_x_226) ;  /* 0x000001f000027945 */ /* 0x000fe20003800200 */
[----:B------:R-:W-:Y:S01]  /*48d0*/  MOV R26, 0x0 ;  /* 0x00000000001a7802 */ /* 0x000fe20000000f00 */
[----:B------:R-:W-:Y:S01]  /*48e0*/  IMAD.MOV.U32 R27, RZ, RZ, 0x40420000 ;  /* 0x40420000ff1b7424 */ /* 0x000fe200078e00ff */
[----:B------:R-:W-:Y:S02]  /*48f0*/  DMUL R18, R64, R66 ;  /* 0x0000004240127228 */ /* 0x000fe40000000000 */
[----:B------:R-:W-:Y:S02]  /*4900*/  DMUL R4, R66, R4 ;  /* 0x0000000442047228 */ /* 0x000fe40000000000 */
[----:B------:R-:W-:-:S04]  /*4910*/  DADD R12, R12, R14 ;  /* 0x000000000c0c7229 */ /* 0x000fc8000000000e */
        /* <DEDUP_REMOVED lines=25> */
.L_x_227:
[----:B------:R-:W-:Y:S05]  /*4ab0*/  BSYNC.RECONVERGENT B2 ;  /* 0x0000000000027941 */ /* 0x000fea0003800200 */
.L_x_226:
        /* <DEDUP_REMOVED lines=25> */
.L_x_229:
[----:B------:R-:W-:Y:S05]  /*4c50*/  BSYNC.RECONVERGENT B2 ;  /* 0x0000000000027941 */ /* 0x000fea0003800200 */
.L_x_228:
        /* <DEDUP_REMOVED lines=30> */
.L_x_231:
[----:B------:R-:W-:Y:S05]  /*4e40*/  BSYNC.RECONVERGENT B2 ;  /* 0x0000000000027941 */ /* 0x000fea0003800200 */
.L_x_230:
[----:B------:R-:W0:Y:S01]  /*4e50*/  MUFU.RCP64H R27, 36 ;  /* 0x40420000001b7908 */ /* 0x000e220000001800 */
[----:B------:R-:W-:Y:S01]  /*4e60*/  DMUL R4, R68, UR10 ;  /* 0x0000000a44047c28 */ /* 0x000fe20008000000 */
[----:B------:R-:W-:Y:S01]  /*4e70*/  IMAD.MOV.U32 R28, RZ, RZ, 0x0 ;  /* 0x00000000ff1c7424 */ /* 0x000fe200078e00ff */
[----:B-----5:R-:W-:Y:S01]  /*4e80*/  DADD R16, R16, R18 ;  /* 0x0000000010107229 */ /* 0x020fe20000000012 */
[----:B------:R-:W-:Y:S01]  /*4e90*/  IMAD.MOV.U32 R29, RZ, RZ, 0x40420000 ;  /* 0x40420000ff1d7424 */ /* 0x000fe200078e00ff */
[----:B------:R-:W-:Y:S01]  /*4ea0*/  MOV R26, 0x1 ;  /* 0x00000001001a7802 */ /* 0x000fe20000000f00 */
[----:B------:R-:W-:Y:S01]  /*4eb0*/  DMUL R18, R68, R70 ;  /* 0x0000004644127228 */ /* 0x000fe20000000000 */
[----:B------:R-:W-:Y:S01]  /*4ec0*/  BSSY.RECONVERGENT B2, `(.L_x_232) ;  /* 0x000001c000027945 */ /* 0x000fe20003800200 */
[----:B------:R-:W-:Y:S02]  /*4ed0*/  DADD R12, -R12, -R14 ;  /* 0x000000000c0c7229 */ /* 0x000fe4000000090e */
        /* <DEDUP_REMOVED lines=26> */
.L_x_233:
[----:B------:R-:W-:Y:S05]  /*5080*/  BSYNC.RECONVERGENT B2 ;  /* 0x0000000000027941 */ /* 0x000fea0003800200 */
.L_x_232:
        /* <DEDUP_REMOVED lines=25> */
.L_x_235:
[----:B------:R-:W-:Y:S05]  /*5220*/  BSYNC.RECONVERGENT B2 ;  /* 0x0000000000027941 */ /* 0x000fea0003800200 */
.L_x_234:
        /* <DEDUP_REMOVED lines=30> */
.L_x_237:
[----:B------:R-:W-:Y:S05]  /*5410*/  BSYNC.RECONVERGENT B2 ;  /* 0x0000000000027941 */ /* 0x000fea0003800200 */
.L_x_236:
        /* <DEDUP_REMOVED lines=8> */
[----:B------:R-:W-:Y:S02]  /*54a0*/  DMUL R4, R74, R4 ;  /* 0x000000044a047228 */ /* 0x000fe40000000000 */
[----:B------:R-:W-:-:S04]  /*54b0*/  DADD R10, R10, -R12 ;  /* 0x000000000a0a7229 */ /* 0x000fc8000000080c */
        /* <DEDUP_REMOVED lines=25> */
.L_x_239:
[----:B------:R-:W-:Y:S05]  /*5650*/  BSYNC.RECONVERGENT B2 ;  /* 0x0000000000027941 */ /* 0x000fea0003800200 */
.L_x_238:
        /* <DEDUP_REMOVED lines=25> */
.L_x_241:
[----:B------:R-:W-:Y:S05]  /*57f0*/  BSYNC.RECONVERGENT B2 ;  /* 0x0000000000027941 */ /* 0x000fea0003800200 */
.L_x_240:
        /* <DEDUP_REMOVED lines=8> */
[----:B--2---:R-:W-:-:S05]  /*5880*/  IMAD.WIDE R10, R9, 0x8, R10 ;  /* 0x00000008090a7825 */ /* 0x004fca00078e020a */
[----:B------:R0:W5:Y:S01]  /*5890*/  LDG.E.64 R30, desc[UR6][R10.64] ;  /* 0x000000060a1e7981 */ /* 0x000162000c1e1b00 */
        /* <DEDUP_REMOVED lines=20> */
.L_x_243:
[----:B------:R-:W-:Y:S05]  /*59e0*/  BSYNC.RECONVERGENT B2 ;  /* 0x0000000000027941 */ /* 0x000fea0003800200 */
.L_x_242:
[----:B------:R-:W0:Y:S01]  /*59f0*/  MUFU.RCP64H R19, 36 ;  /* 0x4042000000137908 */ /* 0x000e220000001800 */
[----:B------:R-:W-:Y:S01]  /*5a00*/  DMUL R4, R76, UR10 ;  /* 0x0000000a4c047c28 */ /* 0x000fe20008000000 */
[----:B------:R-:W-:Y:S01]  /*5a10*/  IMAD.MOV.U32 R18, RZ, RZ, 0x1 ;  /* 0x00000001ff127424 */ /* 0x000fe200078e00ff */
        /* <DEDUP_REMOVED lines=8> */
[----:B------:R-:W-:Y:S02]  /*5aa0*/  DMUL R4, R4, R10 ;  /* 0x0000000a04047228 */ /* 0x000fe40000000000 */
[----:B------:R-:W-:Y:S02]  /*5ab0*/  DADD R10, -R30, R32 ;  /* 0x000000001e0a7229 */ /* 0x000fe40000000120 */
[----:B------:R-:W-:Y:S02]  /*5ac0*/  DSETP.GT.AND P0, PT, R12, RZ, PT ;  /* 0x000000ff0c00722a */ /* 0x000fe40003f04000 */
[----:B------:R-:W-:-:S02]  /*5ad0*/  DFMA R16, R16, R16, R16 ;  /* 0x000000101010722b */ /* 0x000fc40000000010 */
        /* <DEDUP_REMOVED lines=20> */
.L_x_245:
[----:B------:R-:W-:Y:S05]  /*5c20*/  BSYNC.RECONVERGENT B2 ;  /* 0x0000000000027941 */ /* 0x000fea0003800200 */
.L_x_244:
        /* <DEDUP_REMOVED lines=25> */
.L_x_247:
[----:B------:R-:W-:Y:S05]  /*5dc0*/  BSYNC.RECONVERGENT B2 ;  /* 0x0000000000027941 */ /* 0x000fea0003800200 */
.L_x_246:
[----:B------:R-:W0:Y:S08]  /*5dd0*/  LDC.64 R10, c[0x0][0x3c0] ;  /* 0x0000f000ff0a7b82 */ /* 0x000e300000000a00 */
[----:B------:R-:W1:Y:S08]  /*5de0*/  LDC.64 R12, c[0x0][0x3c8] ;  /* 0x0000f200ff0c7b82 */ /* 0x000e700000000a00 */
[----:B------:R-:W2:Y:S08]  /*5df0*/  LDC.64 R14, c[0x0][0x3f8] ;  /* 0x0000fe00ff0e7b82 */ /* 0x000eb00000000a00 */
[----:B------:R-:W3:Y:S01]  /*5e00*/  LDC.64 R16, c[0x0][0x400] ;  /* 0x00010000ff107b82 */ /* 0x000ee20000000a00 */
[----:B0-----:R-:W-:-:S05]  /*5e10*/  IMAD.WIDE R10, R8, 0x8, R10 ;  /* 0x00000008080a7825 */ /* 0x001fca00078e020a */
[----:B------:R0:W5:Y:S01]  /*5e20*/  LDG.E.64 R28, desc[UR6][R10.64] ;  /* 0x000000060a1c7981 */ /* 0x000162000c1e1b00 */
[----:B-1----:R-:W-:-:S06]  /*5e30*/  IMAD.WIDE R12, R8, 0x8, R12 ;  /* 0x00000008080c7825 */ /* 0x002fcc00078e020c */
[----:B------:R-:W5:Y:S01]  /*5e40*/  LDG.E.64 R12, desc[UR6][R12.64] ;  /* 0x000000060c0c7981 */ /* 0x000f62000c1e1b00 */
[----:B--2---:R-:W-:-:S06]  /*5e50*/  IMAD.WIDE R14, R8, 0x8, R14 ;  /* 0x00000008080e7825 */ /* 0x004fcc00078e020e */
[----:B------:R-:W5:Y:S01]  /*5e60*/  LDG.E.64 R14, desc[UR6][R14.64] ;  /* 0x000000060e0e7981 */ /* 0x000f62000c1e1b00 */
[----:B---3--:R-:W-:-:S06]  /*5e70*/  IMAD.WIDE R8, R8, 0x8, R16 ;  /* 0x0000000808087825 */ /* 0x008fcc00078e0210 */
[----:B------:R-:W5:Y:S01]  /*5e80*/  LDG.E.64 R8, desc[UR6][R8.64] ;  /* 0x0000000608087981 */ /* 0x000f62000c1e1b00 */
        /* <DEDUP_REMOVED lines=18> */
.L_x_249:
[----:B------:R-:W-:Y:S05]  /*5fb0*/  BSYNC.RECONVERGENT B2 ;  /* 0x0000000000027941 */ /* 0x000fea0003800200 */
.L_x_248:
[----:B------:R-:W0:Y:S01]  /*5fc0*/  MUFU.RCP64H R17, 36 ;  /* 0x4042000000117908 */ /* 0x000e220000001800 */
[----:B------:R-:W-:Y:S01]  /*5fd0*/  DMUL R4, R80, UR10 ;  /* 0x0000000a50047c28 */ /* 0x000fe20008000000 */
[----:B------:R-:W-:Y:S01]  /*5fe0*/  MOV R16, 0x1 ;  /* 0x0000000100107802 */ /* 0x000fe20000000f00 */
[----:B-----5:R-:W-:Y:S01]  /*5ff0*/  DADD R8, R14, R8 ;  /* 0x000000000e087229 */ /* 0x020fe20000000008 */
[----:B------:R-:W-:Y:S01]  /*6000*/  BSSY.RECONVERGENT B2, `(.L_x_250) ;  /* 0x000001f000027945 */ /* 0x000fe20003800200 */
[----:B------:R-:W-:Y:S01]  /*6010*/  IMAD.MOV.U32 R14, RZ, RZ, 0x0 ;  /* 0x00000000ff0e7424 */ /* 0x000fe200078e00ff */
[----:B------:R-:W-:Y:S01]  /*6020*/  DMUL R10, R80, R82 ;  /* 0x00000052500a7228 */ /* 0x000fe20000000000 */
[----:B------:R-:W-:Y:S02]  /*6030*/  IMAD.MOV.U32 R15, RZ, RZ, 0x40420000 ;  /* 0x40420000ff0f7424 */ /* 0x000fe400078e00ff */
[----:B------:R-:W-:-:S05]  /*6040*/  DMUL R4, R82, R4 ;  /* 0x0000000452047228 */ /* 0x000fca0000000000 */
[----:B------:R-:W-:Y:S02]  /*6050*/  DMUL R10, R10, R134 ;  /* 0x000000860a0a7228 */ /* 0x000fe40000000000 */
[----:B0-----:R-:W-:Y:S02]  /*6060*/  DFMA R18, R16, -R14, 1 ;  /* 0x3ff000001012742b */ /* 0x001fe4000000080e */
[----:B------:R-:W-:Y:S02]  /*6070*/  DMUL R4, R4, R8 ;  /* 0x0000000804047228 */ /* 0x000fe40000000000 */
[----:B------:R-:W-:Y:S02]  /*6080*/  DADD R8, R28, R12 ;  /* 0x000000001c087229 */ /* 0x000fe4000000000c */
        /* <DEDUP_REMOVED lines=22> */
.L_x_251:
[----:B------:R-:W-:Y:S05]  /*61f0*/  BSYNC.RECONVERGENT B2 ;  /* 0x0000000000027941 */ /* 0x000fea0003800200 */
.L_x_250:
        /* <DEDUP_REMOVED lines=25> */
.L_x_253:
[----:B------:R-:W-:Y:S05]  /*6390*/  BSYNC.RECONVERGENT B2 ;  /* 0x0000000000027941 */ /* 0x000fea0003800200 */
.L_x_252:
        /* <DEDUP_REMOVED lines=30> */
.L_x_255:
[----:B------:R-:W-:Y:S05]  /*6580*/  BSYNC.RECONVERGENT B2 ;  /* 0x0000000000027941 */ /* 0x000fea0003800200 */
.L_x_254:
        /* <DEDUP_REMOVED lines=11> */
[----:B------:R-:W-:Y:S02]  /*6640*/  DMUL R4, R4, R8 ;  /* 0x0000000804047228 */ /* 0x000fe40000000000 */
[----:B------:R-:W-:Y:S02]  /*6650*/  DADD R8, -R28, -R30 ;  /* 0x000000001c087229 */ /* 0x000fe4000000091e */
        /* <DEDUP_REMOVED lines=22> */
.L_x_257:
[----:B------:R-:W-:Y:S05]  /*67c0*/  BSYNC.RECONVERGENT B2 ;  /* 0x0000000000027941 */ /* 0x000fea0003800200 */
.L_x_256:
        /* <DEDUP_REMOVED lines=25> */
.L_x_259:
[----:B------:R-:W-:Y:S05]  /*6960*/  BSYNC.RECONVERGENT B2 ;  /* 0x0000000000027941 */ /* 0x000fea0003800200 */
.L_x_258:
        /* <DEDUP_REMOVED lines=30> */
.L_x_261:
[----:B------:R-:W-:Y:S05]  /*6b50*/  BSYNC.RECONVERGENT B2 ;  /* 0x0000000000027941 */ /* 0x000fea0003800200 */
.L_x_260:
        /* <DEDUP_REMOVED lines=12> */
[----:B------:R-:W-:Y:S02]  /*6c20*/  DADD R6, R26, -R10 ;  /* 0x000000001a067229 */ /* 0x000fe4000000080a */
        /* <DEDUP_REMOVED lines=22> */
.L_x_263:
[----:B------:R-:W-:Y:S05]  /*6d90*/  BSYNC.RECONVERGENT B2 ;  /* 0x0000000000027941 */ /* 0x000fea0003800200 */
.L_x_262:
        /* <DEDUP_REMOVED lines=25> */
.L_x_265:
[----:B------:R-:W-:Y:S05]  /*6f30*/  BSYNC.RECONVERGENT B2 ;  /* 0x0000000000027941 */ /* 0x000fea0003800200 */
.L_x_264:
        /* <DEDUP_REMOVED lines=30> */
.L_x_267:
[----:B------:R-:W-:Y:S05]  /*7120*/  BSYNC.RECONVERGENT B2 ;  /* 0x0000000000027941 */ /* 0x000fea0003800200 */
.L_x_266:
[----:B------:R-:W0:Y:S01]  /*7130*/  MUFU.RCP64H R15, 36 ;  /* 0x40420000000f7908 */ /* 0x000e220000001800 */
[----:B------:R-:W-:Y:S01]  /*7140*/  DMUL R4, R92, UR10 ;  /* 0x0000000a5c047c28 */ /* 0x000fe20008000000 */
[----:B------:R-:W-:Y:S01]  /*7150*/  MOV R14, 0x1 ;  /* 0x00000001000e7802 */ /* 0x000fe20000000f00 */
[----:B-----5:R-:W-:Y:S01]  /*7160*/  DADD R6, R10, -R12 ;  /* 0x000000000a067229 */ /* 0x020fe2000000080c */
        /* <DEDUP_REMOVED lines=8> */
[----:B------:R-:W-:Y:S02]  /*71f0*/  DADD R6, -R26, R28 ;  /* 0x000000001a067229 */ /* 0x000fe4000000011c */
[----:B------:R-:W-:Y:S02]  /*7200*/  DSETP.GT.AND P0, PT, R8, RZ, PT ;  /* 0x000000ff0800722a */ /* 0x000fe40003f04000 */
[----:B------:R-:W-:-:S02]  /*7210*/  DFMA R12, R12, R12, R12 ;  /* 0x0000000c0c0c722b */ /* 0x000fc4000000000c */
[----:B------:R-:W-:Y:S02]  /*7220*/  DMUL R4, R4, R134 ;  /* 0x0000008604047228 */ /* 0x000fe40000000000 */
[----:B------:R-:W-:-:S04]  /*7230*/  DFMA R6, R130, R6, 1 ;  /* 0x3ff000008206742b */ /* 0x000fc80000000006 */
        /* <DEDUP_REMOVED lines=18> */
.L_x_269:
[----:B------:R-:W-:Y:S05]  /*7360*/  BSYNC.RECONVERGENT B2 ;  /* 0x0000000000027941 */ /* 0x000fea0003800200 */
.L_x_268:
        /* <DEDUP_REMOVED lines=25> */
.L_x_271:
[----:B------:R-:W-:Y:S05]  /*7500*/  BSYNC.RECONVERGENT B2 ;  /* 0x0000000000027941 */ /* 0x000fea0003800200 */
.L_x_270:
[----:B------:R-:W-:Y:S01]  /*7510*/  DADD R24, R24, R4 ;  /* 0x0000000018187229 */ /* 0x000fe20000000004 */
[----:B------:R-:W-:Y:S01]  /*7520*/  IMAD.MOV.U32 R2, RZ, RZ, 0x1 ;  /* 0x00000001ff027424 */ /* 0x000fe200078e00ff */
[----:B------:R-:W0:Y:S01]  /*7530*/  LDC.64 R10, c[0x0][0x3a0] ;  /* 0x0000e800ff0a7b82 */ /* 0x000e220000000a00 */
[----:B------:R-:W-:Y:S05]  /*7540*/  BSSY.RECONVERGENT B2, `(.L_x_272) ;  /* 0x0000017000027945 */ /* 0x000fea0003800200 */
[C-C-:B------:R-:W-:Y:S02]  /*7550*/  DADD R134, R12.reuse, R24.reuse ;  /* 0x000000000c867229 */ /* 0x140fe40000000018 */
[----:B------:R-:W-:-:S04]  /*7560*/  DADD R136, R12, -R24 ;  /* 0x000000000c887229 */ /* 0x000fc80000000818 */
[----:B------:R-:W1:Y:S06]  /*7570*/  MUFU.RCP64H R3, R135 ;  /* 0x0000008700037308 */ /* 0x000e6c0000001800 */
[----:B------:R-:W-:Y:S01]  /*7580*/  FSETP.GEU.AND P2, PT, |R137|, 6.5827683646048100446e-37, PT ;  /* 0x036000008900780b */ /* 0x000fe20003f4e200 */
[----:B-1----:R-:W-:-:S08]  /*7590*/  DFMA R4, -R134, R2, 1 ;  /* 0x3ff000008604742b */ /* 0x002fd00000000102 */
[----:B------:R-:W-:-:S08]  /*75a0*/  DFMA R4, R4, R4, R4 ;  /* 0x000000040404722b */ /* 0x000fd00000000004 */
[----:B------:R-:W-:-:S08]  /*75b0*/  DFMA R4, R2, R4, R2 ;  /* 0x000000040204722b */ /* 0x000fd00000000002 */
[----:B------:R-:W-:-:S08]  /*75c0*/  DFMA R2, -R134, R4, 1 ;  /* 0x3ff000008602742b */ /* 0x000fd00000000104 */
[----:B------:R-:W-:Y:S01]  /*75d0*/  DFMA R142, R4, R2, R4 ;  /* 0x00000002048e722b */ /* 0x000fe20000000004 */
[----:B------:R-:W1:Y:S01]  /*75e0*/  LDC.64 R4, c[0x0][0x3a8] ;  /* 0x0000ea00ff047b82 */ /* 0x000e620000000a00 */
[----:B0-----:R-:W-:-:S06]  /*75f0*/  IMAD.WIDE R2, R21, 0x8, R10 ;  /* 0x0000000815027825 */ /* 0x001fcc00078e020a */
[----:B------:R-:W-:Y:S01]  /*7600*/  DMUL R6, R136, R142 ;  /* 0x0000008e88067228 */ /* 0x000fe20000000000 */
[----:B------:R0:W-:Y:S07]  /*7610*/  STG.E.64 desc[UR6][R2.64], R12 ;  /* 0x0000000c02007986 */ /* 0x0001ee000c101b06 */
[----:B------:R-:W-:-:S08]  /*7620*/  DFMA R8, -R134, R6, R136 ;  /* 0x000000068608722b */ /* 0x000fd00000000188 */
[----:B------:R-:W-:Y:S01]  /*7630*/  DFMA R142, R142, R8, R6 ;  /* 0x000000088e8e722b */ /* 0x000fe20000000006 */
[----:B-1----:R-:W-:-:S05]  /*7640*/  IMAD.WIDE R4, R21, 0x8, R4 ;  /* 0x0000000815047825 */ /* 0x002fca00078e0204 */
[----:B------:R0:W-:Y:S04]  /*7650*/  STG.E.64 desc[UR6][R4.64], R24 ;  /* 0x0000001804007986 */ /* 0x0001e8000c101b06 */
[----:B------:R-:W-:-:S05]  /*7660*/  FFMA R0, RZ, R135, R143 ;  /* 0x00000087ff007223 */ /* 0x000fca000000008f */
[----:B------:R-:W-:-:S13]  /*7670*/  FSETP.GT.AND P0, PT, |R0|, 1.469367938527859385e-39, PT ;  /* 0x001000000000780b */ /* 0x000fda0003f04200 */
[----:B0-----:R-:W-:Y:S05]  /*7680*/  @P0 BRA P2, `(.L_x_273) ;  /* 0x0000000000080947 */ /* 0x001fea0001000000 */
[----:B------:R-:W-:-:S07]  /*7690*/  MOV R146, 0x76b0 ;  /* 0x000076b000927802 */ /* 0x000fce0000000f00 */
[----:B------:R-:W-:Y:S05]  /*76a0*/  CALL.REL.NOINC `($__internal_3_$__cuda_sm20_div_rn_f64_full) ;  /* 0x0000000000e47944 */ /* 0x000fea0003c00000 */
.L_x_273:
[----:B------:R-:W-:Y:S05]  /*76b0*/  BSYNC.RECONVERGENT B2 ;  /* 0x0000000000027941 */ /* 0x000fea0003800200 */
.L_x_272:
[----:B------:R-:W0:Y:S01]  /*76c0*/  LDC.64 R2, c[0x0][0x3b0] ;  /* 0x0000ec00ff027b82 */ /* 0x000e220000000a00 */
[----:B------:R-:W-:Y:S02]  /*76d0*/  DSETP.NEU.AND P2, PT, R24, RZ, PT ;  /* 0x000000ff1800722a */ /* 0x000fe40003f4d000 */
[----:B------:R-:W-:-:S04]  /*76e0*/  DSETP.NEU.AND P0, PT, R12, RZ, PT ;  /* 0x000000ff0c00722a */ /* 0x000fc80003f0d000 */
[----:B------:R-:W-:Y:S02]  /*76f0*/  FSEL R5, R142, RZ, P2 ;  /* 0x000000ff8e057208 */ /* 0x000fe40001000000 */
[----:B------:R-:W-:Y:S02]  /*7700*/  FSEL R7, R143, RZ, P2 ;  /* 0x000000ff8f077208 */ /* 0x000fe40001000000 */
[----:B------:R-:W-:Y:S02]  /*7710*/  FSEL R4, R5, R142, !P0 ;  /* 0x0000008e05047208 */ /* 0x000fe40004000000 */
[----:B------:R-:W-:Y:S01]  /*7720*/  FSEL R5, R7, R143, !P0 ;  /* 0x0000008f07057208 */ /* 0x000fe20004000000 */
[----:B0-----:R-:W-:-:S05]  /*7730*/  IMAD.WIDE R2, R21, 0x8, R2 ;  /* 0x0000000815027825 */ /* 0x001fca00078e0202 */
[----:B------:R0:W-:Y:S02]  /*7740*/  STG.E.64 desc[UR6][R2.64], R4 ;  /* 0x0000000402007986 */ /* 0x0001e4000c101b06 */
.L_x_159:
[----:B------:R-:W-:Y:S05]  /*7750*/  BSYNC.RECONVERGENT B0 ;  /* 0x0000000000007941 */ /* 0x000fea0003800200 */
.L_x_158:
[----:B------:R-:W1:Y:S02]  /*7760*/  LDCU UR4, c[0x0][0x360] ;  /* 0x00006c00ff0477ac */ /* 0x000e640008000800 */
[----:B-1----:R-:W-:Y:S01]  /*7770*/  VIADD R23, R23, UR4 ;  /* 0x0000000417177c36 */ /* 0x002fe20008000000 */
[----:B------:R-:W-:Y:S06]  /*7780*/  @P1 BRA `(.L_x_274) ;  /* 0xffffff8800641947 */ /* 0x000fec000383ffff */
[----:B------:R-:W-:Y:S05]  /*7790*/  EXIT ;  /* 0x000000000000794d */ /* 0x000fea0003800000 */
        .weak           $__internal_2_$__cuda_sm20_dblrcp_rn_slowpath_v3
        .type           $__internal_2_$__cuda_sm20_dblrcp_rn_slowpath_v3,@function
        .size           $__internal_2_$__cuda_sm20_dblrcp_rn_slowpath_v3,($__internal_3_$__cuda_sm20_div_rn_f64_full - $__internal_2_$__cuda_sm20_dblrcp_rn_slowpath_v3)
$__internal_2_$__cuda_sm20_dblrcp_rn_slowpath_v3:
[----:B------:R-:W-:Y:S01]  /*77a0*/  MOV R137, R133 ;  /* 0x0000008500897202 */ /* 0x000fe20000000f00 */
[----:B------:R-:W-:Y:S05]  /*77b0*/  BSSY.RECONVERGENT B1, `(.L_x_275) ;  /* 0x0000023000017945 */ /* 0x000fea0003800200 */
[----:B------:R-:W-:-:S14]  /*77c0*/  DSETP.GTU.AND P0, PT, |R136|, +INF , PT ;  /* 0x7ff000008800742a */ /* 0x000fdc0003f0c200 */
[----:B------:R-:W-:Y:S05]  /*77d0*/  @P0 BRA `(.L_x_276) ;  /* 0x0000000000780947 */ /* 0x000fea0003800000 */
[----:B------:R-:W-:-:S05]  /*77e0*/  LOP3.LUT R133, R133, 0x7fffffff, RZ, 0xc0, !PT ;  /* 0x7fffffff85857812 */ /* 0x000fca00078ec0ff */
[----:B------:R-:W-:-:S05]  /*77f0*/  VIADD R135, R133, 0xffffffff ;  /* 0xffffffff85877836 */ /* 0x000fca0000000000 */
[----:B------:R-:W-:-:S13]  /*7800*/  ISETP.GE.U32.AND P0, PT, R135, 0x7fefffff, PT ;  /* 0x7fefffff8700780c */ /* 0x000fda0003f06070 */
[----:B------:R-:W-:Y:S01]  /*7810*/  @P0 LOP3.LUT R139, R137, 0x7ff00000, RZ, 0x3c, !PT ;  /* 0x7ff00000898b0812 */ /* 0x000fe200078e3cff */
[----:B------:R-:W-:Y:S01]  /*7820*/  @P0 IMAD.MOV.U32 R138, RZ, RZ, RZ ;  /* 0x000000ffff8a0224 */ /* 0x000fe200078e00ff */
[----:B------:R-:W-:Y:S06]  /*7830*/  @P0 BRA `(.L_x_277) ;  /* 0x0000000000680947 */ /* 0x000fec0003800000 */
[----:B------:R-:W-:-:S13]  /*7840*/  ISETP.GE.U32.AND P0, PT, R133, 0x1000001, PT ;  /* 0x010000018500780c */ /* 0x000fda0003f06070 */
[----:B------:R-:W-:Y:S05]  /*7850*/  @!P0 BRA `(.L_x_278) ;  /* 0x0000000000348947 */ /* 0x000fea0003800000 */
[----:B------:R-:W-:Y:S01]  /*7860*/  IADD3 R139, PT, PT, R137, -0x3fe00000, RZ ;  /* 0xc0200000898b7810 */ /* 0x000fe20007ffe0ff */
[----:B------:R-:W-:-:S03]  /*7870*/  IMAD.MOV.U32 R138, RZ, RZ, R136 ;  /* 0x000000ffff8a7224 */ /* 0x000fc600078e0088 */
        /* <DEDUP_REMOVED lines=11> */
.L_x_278:
        /* <DEDUP_REMOVED lines=9> */
.L_x_276:
[----:B------:R-:W-:Y:S01]  /*79c0*/  LOP3.LUT R139, R137, 0x80000, RZ, 0xfc, !PT ;  /* 0x00080000898b7812 */ /* 0x000fe200078efcff */
[----:B------:R-:W-:-:S07]  /*79d0*/  IMAD.MOV.U32 R138, RZ, RZ, R136 ;  /* 0x000000ffff8a7224 */ /* 0x000fce00078e0088 */
.L_x_277:
[----:B------:R-:W-:Y:S05]  /*79e0*/  BSYNC.RECONVERGENT B1 ;  /* 0x0000000000017941 */ /* 0x000fea0003800200 */
.L_x_275:
[----:B------:R-:W-:Y:S02]  /*79f0*/  HFMA2 R137, -RZ, RZ, 0, 0 ;  /* 0x00000000ff897431 */ /* 0x000fe400000001ff */
[----:B------:R-:W-:Y:S01]  /*7a00*/  IMAD.MOV.U32 R136, RZ, RZ, R132 ;  /* 0x000000ffff887224 */ /* 0x000fe200078e0084 */
[----:B------:R-:W-:Y:S01]  /*7a10*/  MOV R134, R138 ;  /* 0x0000008a00867202 */ /* 0x000fe20000000f00 */
[----:B------:R-:W-:Y:S02]  /*7a20*/  IMAD.MOV.U32 R133, RZ, RZ, R139 ;  /* 0x000000ffff857224 */ /* 0x000fe400078e008b */
[----:B------:R-:W-:Y:S05]  /*7a30*/  RET.REL.NODEC R136 `(_Z23dvc_Inactive_Color_LIBBPiS_PdS0_S0_S0_S0_S0_S0_S0_diiiiiiS0_S0_S0_S0_) ;  /* 0xffffff8488707950 */ /* 0x000fea0003c3ffff */
        .weak           $__internal_3_$__cuda_sm20_div_rn_f64_full
        .type           $__internal_3_$__cuda_sm20_div_rn_f64_full,@function
        .size           $__internal_3_$__cuda_sm20_div_rn_f64_full,(.L_x_403 - $__internal_3_$__cuda_sm20_div_rn_f64_full)
$__internal_3_$__cuda_sm20_div_rn_f64_full:
[C---:B------:R-:W-:Y:S01]  /*7a40*/  FSETP.GEU.AND P0, PT, |R135|.reuse, 1.469367938527859385e-39, PT ;  /* 0x001000008700780b */ /* 0x040fe20003f0e200 */
[----:B------:R-:W-:Y:S01]  /*7a50*/  IMAD.MOV.U32 R154, RZ, RZ, 0x1 ;  /* 0x00000001ff9a7424 */ /* 0x000fe200078e00ff */
[----:B------:R-:W-:Y:S01]  /*7a60*/  LOP3.LUT R132, R135, 0x800fffff, RZ, 0xc0, !PT ;  /* 0x800fffff87847812 */ /* 0x000fe200078ec0ff */
[----:B------:R-:W-:Y:S01]  /*7a70*/  BSSY.RECONVERGENT B1, `(.L_x_279) ;  /* 0x0000054000017945 */ /* 0x000fe20003800200 */
[C---:B------:R-:W-:Y:S02]  /*7a80*/  FSETP.GEU.AND P3, PT, |R137|.reuse, 1.469367938527859385e-39, PT ;  /* 0x001000008900780b */ /* 0x040fe40003f6e200 */
[----:B------:R-:W-:Y:S01]  /*7a90*/  LOP3.LUT R133, R132, 0x3ff00000, RZ, 0xfc, !PT ;  /* 0x3ff0000084857812 */ /* 0x000fe200078efcff */
[----:B------:R-:W-:Y:S01]  /*7aa0*/  IMAD.MOV.U32 R132, RZ, RZ, R134 ;  /* 0x000000ffff847224 */ /* 0x000fe200078e0086 */
[----:B------:R-:W-:Y:S02]  /*7ab0*/  LOP3.LUT R142, R137, 0x7ff00000, RZ, 0xc0, !PT ;  /* 0x7ff00000898e7812 */ /* 0x000fe400078ec0ff */
[----:B------:R-:W-:-:S02]  /*7ac0*/  MOV R143, 0x1ca00000 ;  /* 0x1ca00000008f7802 */ /* 0x000fc40000000f00 */
[C---:B------:R-:W-:Y:S01]  /*7ad0*/  LOP3.LUT R148, R135.reuse, 0x7ff00000, RZ, 0xc0, !PT ;  /* 0x7ff0000087947812 */ /* 0x040fe200078ec0ff */
[----:B------:R-:W-:Y:S01]  /*7ae0*/  @!P0 DMUL R132, R134, 8.98846567431157953865e+307 ;  /* 0x7fe0000086848828 */ /* 0x000fe20000000000 */
[----:B------:R-:W-:Y:S02]  /*7af0*/  MOV R147, R142 ;  /* 0x0000008e00937202 */ /* 0x000fe40000000f00 */
[C---:B------:R-:W-:Y:S01]  /*7b00*/  ISETP.GE.U32.AND P2, PT, R142.reuse, R148, PT ;  /* 0x000000948e00720c */ /* 0x040fe20003f46070 */
[----:B------:R-:W-:Y:S01]  /*7b10*/  @!P3 IMAD.MOV.U32 R140, RZ, RZ, RZ ;  /* 0x000000ffff8cb224 */ /* 0x000fe200078e00ff */
[----:B------:R-:W-:Y:S01]  /*7b20*/  @!P3 LOP3.LUT R139, R135, 0x7ff00000, RZ, 0xc0, !PT ;  /* 0x7ff00000878bb812 */ /* 0x000fe200078ec0ff */
[----:B------:R-:W0:Y:S03]  /*7b30*/  MUFU.RCP64H R155, R133 ;  /* 0x00000085009b7308 */ /* 0x000e260000001800 */
[----:B------:R-:W-:-:S02]  /*7b40*/  @!P3 ISETP.GE.U32.AND P4, PT, R142, R139, PT ;  /* 0x0000008b8e00b20c */ /* 0x000fc40003f86070 */
[C---:B------:R-:W-:Y:S02]  /*7b50*/  SEL R139, R143.reuse, 0x63400000, !P2 ;  /* 0x634000008f8b7807 */ /* 0x040fe40005000000 */
[----:B------:R-:W-:Y:S02]  /*7b60*/  @!P3 SEL R141, R143, 0x63400000, !P4 ;  /* 0x634000008f8db807 */ /* 0x000fe40006000000 */
[--C-:B------:R-:W-:Y:S02]  /*7b70*/  LOP3.LUT R139, R139, 0x800fffff, R137.reuse, 0xf8, !PT ;  /* 0x800fffff8b8b7812 */ /* 0x100fe400078ef889 */
[----:B------:R-:W-:Y:S02]  /*7b80*/  @!P3 LOP3.LUT R138, R141, 0x80000000, R137, 0xf8, !PT ;  /* 0x800000008d8ab812 */ /* 0x000fe400078ef889 */
[----:B------:R-:W-:Y:S02]  /*7b90*/  @!P0 LOP3.LUT R148, R133, 0x7ff00000, RZ, 0xc0, !PT ;  /* 0x7ff0000085948812 */ /* 0x000fe400078ec0ff */
[----:B------:R-:W-:Y:S01]  /*7ba0*/  @!P3 LOP3.LUT R141, R138, 0x100000, RZ, 0xfc, !PT ;  /* 0x001000008a8db812 */ /* 0x000fe200078efcff */
[----:B------:R-:W-:Y:S01]  /*7bb0*/  IMAD.MOV.U32 R138, RZ, RZ, R136 ;  /* 0x000000ffff8a7224 */ /* 0x000fe200078e0088 */
[----:B0-----:R-:W-:-:S05]  /*7bc0*/  DFMA R156, R154, -R132, 1 ;  /* 0x3ff000009a9c742b */ /* 0x001fca0000000884 */
[----:B------:R-:W-:-:S03]  /*7bd0*/  @!P3 DFMA R138, R138, 2, -R140 ;  /* 0x400000008a8ab82b */ /* 0x000fc6000000088c */
[----:B------:R-:W-:-:S07]  /*7be0*/  DFMA R156, R156, R156, R156 ;  /* 0x0000009c9c9c722b */ /* 0x000fce000000009c */
[----:B------:R-:W-:Y:S01]  /*7bf0*/  @!P3 LOP3.LUT R147, R139, 0x7ff00000, RZ, 0xc0, !PT ;  /* 0x7ff000008b93b812 */ /* 0x000fe200078ec0ff */
[----:B------:R-:W-:-:S04]  /*7c00*/  DFMA R154, R154, R156, R154 ;  /* 0x0000009c9a9a722b */ /* 0x000fc8000000009a */
[----:B------:R-:W-:-:S04]  /*7c10*/  VIADD R140, R147, 0xffffffff ;  /* 0xffffffff938c7836 */ /* 0x000fc80000000000 */
[----:B------:R-:W-:Y:S01]  /*7c20*/  DFMA R156, R154, -R132, 1 ;  /* 0x3ff000009a9c742b */ /* 0x000fe20000000884 */
[----:B------:R-:W-:Y:S01]  /*7c30*/  ISETP.GT.U32.AND P0, PT, R140, 0x7feffffe, PT ;  /* 0x7feffffe8c00780c */ /* 0x000fe20003f04070 */
[----:B------:R-:W-:-:S05]  /*7c40*/  VIADD R140, R148, 0xffffffff ;  /* 0xffffffff948c7836 */ /* 0x000fca0000000000 */
[----:B------:R-:W-:Y:S01]  /*7c50*/  ISETP.GT.U32.OR P0, PT, R140, 0x7feffffe, P0 ;  /* 0x7feffffe8c00780c */ /* 0x000fe20000704470 */
[----:B------:R-:W-:-:S08]  /*7c60*/  DFMA R156, R154, R156, R154 ;  /* 0x0000009c9a9c722b */ /* 0x000fd0000000009a */
[----:B------:R-:W-:-:S08]  /*7c70*/  DMUL R154, R156, R138 ;  /* 0x0000008a9c9a7228 */ /* 0x000fd00000000000 */
[----:B------:R-:W-:-:S08]  /*7c80*/  DFMA R158, R154, -R132, R138 ;  /* 0x800000849a9e722b */ /* 0x000fd0000000008a */
[----:B------:R-:W-:Y:S01]  /*7c90*/  DFMA R140, R156, R158, R154 ;  /* 0x0000009e9c8c722b */ /* 0x000fe2000000009a */
[----:B------:R-:W-:Y:S10]  /*7ca0*/  @P0 BRA `(.L_x_280) ;  /* 0x00000000006c0947 */ /* 0x000ff40003800000 */
[----:B------:R-:W-:Y:S01]  /*7cb0*/  LOP3.LUT R137, R135, 0x7ff00000, RZ, 0xc0, !PT ;  /* 0x7ff0000087897812 */ /* 0x000fe200078ec0ff */
[----:B------:R-:W-:-:S03]  /*7cc0*/  IMAD.MOV.U32 R148, RZ, RZ, RZ ;  /* 0x000000ffff947224 */ /* 0x000fc600078e00ff */
        /* <DEDUP_REMOVED lines=10> */
[----:B------:R-:W-:-:S09]  /*7d70*/  MOV R148, RZ ;  /* 0x000000ff00947202 */ /* 0x000fd20000000f00 */
[C---:B------:R-:W-:Y:S02]  /*7d80*/  FSETP.NEU.AND P0, PT, R133.reuse, RZ, PT ;  /* 0x000000ff8500720b */ /* 0x040fe40003f0d000 */
[----:B------:R-:W-:-:S04]  /*7d90*/  LOP3.LUT R134, R133, 0x80000000, R135, 0x48, !PT ;  /* 0x8000000085867812 */ /* 0x000fc800078e4887 */
[----:B------:R-:W-:-:S07]  /*7da0*/  LOP3.LUT R149, R134, R149, RZ, 0xfc, !PT ;  /* 0x0000009586957212 */ /* 0x000fce00078efcff */
[----:B------:R-:W-:Y:S05]  /*7db0*/  @!P0 BRA `(.L_x_281) ;  /* 0x00000000007c8947 */ /* 0x000fea0003800000 */
[----:B------:R-:W-:Y:S01]  /*7dc0*/  IMAD.MOV R133, RZ, RZ, -R136 ;  /* 0x000000ffff857224 */ /* 0x000fe200078e0a88 */
[----:B------:R-:W-:Y:S01]  /*7dd0*/  IADD3 R136, PT, PT, -R136, -0x43300000, RZ ;  /* 0xbcd0000088887810 */ /* 0x000fe20007ffe1ff */
[----:B------:R-:W-:-:S06]  /*7de0*/  IMAD.MOV.U32 R132, RZ, RZ, RZ ;  /* 0x000000ffff847224 */ /* 0x000fcc00078e00ff */
[----:B------:R-:W-:Y:S02]  /*7df0*/  DFMA R132, R142, -R132, R140 ;  /* 0x800000848e84722b */ /* 0x000fe4000000008c */
[----:B------:R-:W-:-:S08]  /*7e00*/  DMUL.RP R140, R140, R148 ;  /* 0x000000948c8c7228 */ /* 0x000fd00000008000 */
[----:B------:R-:W-:Y:S02]  /*7e10*/  FSETP.NEU.AND P0, PT, |R133|, R136, PT ;  /* 0x000000888500720b */ /* 0x000fe40003f0d200 */
[----:B------:R-:W-:Y:S02]  /*7e20*/  LOP3.LUT R133, R141, R134, RZ, 0x3c, !PT ;  /* 0x000000868d857212 */ /* 0x000fe400078e3cff */
[----:B------:R-:W-:Y:S02]  /*7e30*/  FSEL R142, R140, R142, !P0 ;  /* 0x0000008e8c8e7208 */ /* 0x000fe40004000000 */
[----:B------:R-:W-:Y:S01]  /*7e40*/  FSEL R143, R133, R143, !P0 ;  /* 0x0000008f858f7208 */ /* 0x000fe20004000000 */
[----:B------:R-:W-:Y:S06]  /*7e50*/  BRA `(.L_x_281) ;  /* 0x0000000000547947 */ /* 0x000fec0003800000 */
.L_x_280:
        /* <DEDUP_REMOVED lines=12> */
[----:B------:R-:W-:Y:S01]  /*7f20*/  @!P0 IMAD.MOV.U32 R142, RZ, RZ, RZ ;  /* 0x000000ffff8e8224 */ /* 0x000fe200078e00ff */
[----:B------:R-:W-:-:S03]  /*7f30*/  @P0 MOV R142, RZ ;  /* 0x000000ff008e0202 */ /* 0x000fc60000000f00 */
[----:B------:R-:W-:Y:S01]  /*7f40*/  @P0 IMAD.MOV.U32 R143, RZ, RZ, R132 ;  /* 0x000000ffff8f0224 */ /* 0x000fe200078e0084 */
[----:B------:R-:W-:Y:S06]  /*7f50*/  BRA `(.L_x_281) ;  /* 0x0000000000147947 */ /* 0x000fec0003800000 */
.L_x_283:
[----:B------:R-:W-:Y:S01]  /*7f60*/  LOP3.LUT R143, R135, 0x80000, RZ, 0xfc, !PT ;  /* 0x00080000878f7812 */ /* 0x000fe200078efcff */
[----:B------:R-:W-:Y:S01]  /*7f70*/  IMAD.MOV.U32 R142, RZ, RZ, R134 ;  /* 0x000000ffff8e7224 */ /* 0x000fe200078e0086 */
[----:B------:R-:W-:Y:S06]  /*7f80*/  BRA `(.L_x_281) ;  /* 0x0000000000087947 */ /* 0x000fec0003800000 */
.L_x_282:
[----:B------:R-:W-:Y:S02]  /*7f90*/  LOP3.LUT R143, R137, 0x80000, RZ, 0xfc, !PT ;  /* 0x00080000898f7812 */ /* 0x000fe400078efcff */
[----:B------:R-:W-:-:S07]  /*7fa0*/  MOV R142, R136 ;  /* 0x00000088008e7202 */ /* 0x000fce0000000f00 */
.L_x_281:
[----:B------:R-:W-:Y:S05]  /*7fb0*/  BSYNC.RECONVERGENT B1 ;  /* 0x0000000000017941 */ /* 0x000fea0003800200 */
.L_x_279:
[----:B------:R-:W-:-:S04]  /*7fc0*/  IMAD.MOV.U32 R147, RZ, RZ, 0x0 ;  /* 0x00000000ff937424 */ /* 0x000fc800078e00ff */
[----:B------:R-:W-:Y:S05]  /*7fd0*/  RET.REL.NODEC R146 `(_Z23dvc_Inactive_Color_LIBBPiS_PdS0_S0_S0_S0_S0_S0_S0_diiiiiiS0_S0_S0_S0_) ;  /* 0xffffff8092087950 */ /* 0x000fea0003c3ffff */
.L_x_284:
        /* <DEDUP_REMOVED lines=10> */
.L_x_403:


//--------------------- .text._Z35dvc_InitExtrapolatePhaseFieldActivePiPdS0_S0_iiiii --------------------------
	.section	.text._Z35dvc_InitExtrapolatePhaseFieldActivePiPdS0_S0_iiiii,"ax",@progbits
	.align	128
        .global         _Z35dvc_InitExtrapolatePhaseFieldActivePiPdS0_S0_iiiii
        .type           _Z35dvc_InitExtrapolatePhaseFieldActivePiPdS0_S0_iiiii,@function
        .size           _Z35dvc_InitExtrapolatePhaseFieldActivePiPdS0_S0_iiiii,(.L_x_404 - _Z35dvc_InitExtrapolatePhaseFieldActivePiPdS0_S0_iiiii)
        .other          _Z35dvc_InitExtrapolatePhaseFieldActivePiPdS0_S0_iiiii,@"STO_CUDA_ENTRY STV_DEFAULT"
_Z35dvc_InitExtrapolatePhaseFieldActivePiPdS0_S0_iiiii:
.text._Z35dvc_InitExtrapolatePhaseFieldActivePiPdS0_S0_iiiii:
        /* <DEDUP_REMOVED lines=12> */
[----:B------:R-:W-:Y:S01]  /*00c0*/  SHF.R.S32.HI R2, RZ, 0x12, R2 ;  /* 0x00000012ff027819 */ /* 0x000fe20000011402 */
[----:B0-----:R-:W-:-:S04]  /*00d0*/  IMAD R3, R0, UR4, RZ ;  /* 0x0000000400037c24 */ /* 0x001fc8000f8e02ff */
[----:B------:R-:W-:Y:S02]  /*00e0*/  IMAD R3, R2, R3, R3 ;  /* 0x0000000302037224 */ /* 0x000fe400078e0203 */
[----:B------:R-:W-:-:S03]  /*00f0*/  IMAD.MOV R2, RZ, RZ, -R2 ;  /* 0x000000ffff027224 */ /* 0x000fc600078e0a02 */
[----:B-123--:R-:W-:-:S07]  /*0100*/  IADD3 R3, PT, PT, R3, UR5, R4 ;  /* 0x0000000503037c10 */ /* 0x00efce000fffe004 */
.L_x_289:
[----:B------:R-:W-:Y:S01]  /*0110*/  ISETP.GE.AND P0, PT, R3, UR8, PT ;  /* 0x0000000803007c0c */ /* 0x000fe2000bf06270 */
[----:B------:R-:W-:Y:S01]  /*0120*/  VIADD R2, R2, 0x1 ;  /* 0x0000000102027836 */ /* 0x000fe20000000000 */
[----:B------:R-:W-:Y:S04]  /*0130*/  BSSY.RECONVERGENT B0, `(.L_x_285) ;  /* 0x00000c9000007945 */ /* 0x000fe80003800200 */
[----:B------:R-:W-:-:S07]  /*0140*/  ISETP.NE.AND P1, PT, R2, 0x1, PT ;  /* 0x000000010200780c */ /* 0x000fce0003f25270 */
[----:B0-----:R-:W-:Y:S06]  /*0150*/  @P0 BRA `(.L_x_286) ;  /* 0x0000000c00180947 */ /* 0x001fec0003800000 */
[----:B------:R-:W0:Y:S08]  /*0160*/  LDC.64 R4, c[0x0][0x380] ;  /* 0x0000e000ff047b82 */ /* 0x000e300000000a00 */
[----:B------:R-:W1:Y:S08]  /*0170*/  LDC.64 R10, c[0x0][0x388] ;  /* 0x0000e200ff0a7b82 */ /* 0x000e700000000a00 */
[----:B------:R-:W2:Y:S01]  /*0180*/  LDC R41, c[0x0][0x3a8] ;  /* 0x0000ea00ff297b82 */ /* 0x000ea20000000800 */
[----:B0-----:R-:W-:-:S07]  /*0190*/  IMAD.WIDE R4, R3, 0x4, R4 ;  /* 0x0000000403047825 */ /* 0x001fce00078e0204 */
[----:B------:R-:W0:Y:S01]  /*01a0*/  LDC R45, c[0x0][0x3ac] ;  /* 0x0000eb00ff2d7b82 */ /* 0x000e220000000800 */
[----:B------:R-:W1:Y:S07]  /*01b0*/  LDG.E R4, desc[UR6][R4.64] ;  /* 0x0000000604047981 */ /* 0x000e6e000c1e1900 */
[----:B------:R-:W3:Y:S01]  /*01c0*/  LDC.64 R16, c[0x0][0x390] ;  /* 0x0000e400ff107b82 */ /* 0x000ee20000000a00 */
[----:B-1----:R-:W-:-:S05]  /*01d0*/  IMAD.WIDE R22, R4, 0x8, R10 ;  /* 0x0000000804167825 */ /* 0x002fca00078e020a */
[----:B------:R-:W4:Y:S01]  /*01e0*/  LDG.E.64 R6, desc[UR6][R22.64+-0x8] ;  /* 0xfffff80616067981 */ /* 0x000f22000c1e1b00 */
[----:B--2---:R-:W-:-:S03]  /*01f0*/  IMAD.IADD R27, R4, 0x1, -R41 ;  /* 0x00000001041b7824 */ /* 0x004fc600078e0a29 */
[----:B------:R1:W2:Y:S01]  /*0200*/  LDG.E.64 R20, desc[UR6][R22.64+0x8] ;  /* 0x0000080616147981 */ /* 0x0002a2000c1e1b00 */
[----:B------:R-:W-:-:S05]  /*0210*/  IMAD.WIDE R12, R27, 0x8, R10 ;  /* 0x000000081b0c7825 */ /* 0x000fca00078e020a */
[----:B------:R-:W5:Y:S01]  /*0220*/  LDG.E.64 R24, desc[UR6][R12.64] ;  /* 0x000000060c187981 */ /* 0x000f62000c1e1b00 */
[----:B------:R-:W-:-:S05]  /*0230*/  IMAD.WIDE R14, R41, 0x8, R22 ;  /* 0x00000008290e7825 */ /* 0x000fca00078e0216 */
[----:B------:R-:W5:Y:S01]  /*0240*/  LDG.E.64 R8, desc[UR6][R14.64] ;  /* 0x000000060e087981 */ /* 0x000f62000c1e1b00 */
[C---:B0-----:R-:W-:Y:S01]  /*0250*/  IADD3 R43, PT, PT, R4.reuse, -R45, RZ ;  /* 0x8000002d042b7210 */ /* 0x041fe20007ffe0ff */
[----:B---3--:R-:W-:-:S04]  /*0260*/  IMAD.WIDE R38, R4, 0x8, R16 ;  /* 0x0000000804267825 */ /* 0x008fc800078e0210 */
[----:B------:R-:W-:-:S04]  /*0270*/  IMAD.WIDE R18, R43, 0x8, R10 ;  /* 0x000000082b127825 */ /* 0x000fc800078e020a */
[----:B-1----:R-:W-:-:S05]  /*0280*/  IMAD.WIDE R22, R45, 0x8, R22 ;  /* 0x000000082d167825 */ /* 0x002fca00078e0216 */
[----:B------:R-:W3:Y:S01]  /*0290*/  LDG.E.64 R34, desc[UR6][R22.64] ;  /* 0x0000000616227981 */ /* 0x000ee2000c1e1b00 */
[----:B----4-:R-:W-:-:S03]  /*02a0*/  DSETP.GEU.AND P0, PT, R6, 0.5, PT ;  /* 0x3fe000000600742a */ /* 0x010fc60003f0e000 */
[----:B------:R-:W4:Y:S01]  /*02b0*/  LDG.E.64 R6, desc[UR6][R18.64] ;  /* 0x0000000612067981 */ /* 0x000f22000c1e1b00 */
[----:B--2---:R-:W-:Y:S02]  /*02c0*/  DSETP.GEU.AND P2, PT, R20, 0.5, PT ;  /* 0x3fe000001400742a */ /* 0x004fe40003f4e000 */
[----:B-----5:R-:W-:-:S08]  /*02d0*/  DSETP.GEU.AND P3, PT, R24, 0.5, PT ;  /* 0x3fe000001800742a */ /* 0x020fd00003f6e000 */
[----:B------:R-:W2:Y:S01]  /*02e0*/  @!P0 LDG.E.64 R28, desc[UR6][R38.64+-0x8] ;  /* 0xfffff806261c8981 */ /* 0x000ea2000c1e1b00 */
[----:B------:R-:W-:-:S03]  /*02f0*/  IMAD.WIDE R20, R27, 0x8, R16 ;  /* 0x000000081b147825 */ /* 0x000fc600078e0210 */
[----:B------:R-:W5:Y:S01]  /*0300*/  @!P2 LDG.E.64 R32, desc[UR6][R38.64+0x8] ;  /* 0x000008062620a981 */ /* 0x000f62000c1e1b00 */
[----:B------:R-:W-:-:S03]  /*0310*/  DSETP.GEU.AND P4, PT, R8, 0.5, PT ;  /* 0x3fe000000800742a */ /* 0x000fc60003f8e000 */
[----:B------:R-:W5:Y:S01]  /*0320*/  @!P3 LDG.E.64 R30, desc[UR6][R20.64] ;  /* 0x00000006141eb981 */ /* 0x000f62000c1e1b00 */
[----:B------:R-:W-:-:S10]  /*0330*/  IMAD.WIDE R24, R41, 0x8, R38 ;  /* 0x0000000829187825 */ /* 0x000fd400078e0226 */
[----:B------:R-:W5:Y:S01]  /*0340*/  @!P4 LDG.E.64 R36, desc[UR6][R24.64] ;  /* 0x000000061824c981 */ /* 0x000f62000c1e1b00 */
[----:B------:R-:W-:Y:S02]  /*0350*/  @!P0 IMAD.MOV.U32 R26, RZ, RZ, 0x1c71c71d ;  /* 0x1c71c71dff1a8424 */ /* 0x000fe400078e00ff */
[----:B------:R-:W-:Y:S01]  /*0360*/  @!P0 IMAD.MOV.U32 R27, RZ, RZ, 0x3fac71c7 ;  /* 0x3fac71c7ff1b8424 */ /* 0x000fe200078e00ff */
[----:B------:R-:W-:Y:S01]  /*0370*/  CS2R R8, SRZ ;  /* 0x0000000000087805 */ /* 0x000fe2000001ff00 */
[----:B---3--:R-:W-:Y:S01]  /*0380*/  DSETP.GEU.AND P6, PT, R34, 0.5, PT ;  /* 0x3fe000002200742a */ /* 0x008fe20003fce000 */
[----:B------:R-:W3:Y:S01]  /*0390*/  LDG.E.64 R34, desc[UR6][R14.64+0x8] ;  /* 0x000008060e227981 */ /* 0x000ee2000c1e1b00 */
[----:B------:R-:W-:-:S03]  /*03a0*/  IMAD.IADD R5, R4, 0x1, R45 ;  /* 0x0000000104057824 */ /* 0x000fc600078e022d */
[----:B------:R-:W3:Y:S01]  /*03b0*/  LDG.E.64 R14, desc[UR6][R14.64+-0x8] ;  /* 0xfffff8060e0e7981 */ /* 0x000ee2000c1e1b00 */
[----:B----4-:R-:W-:Y:S01]  /*03c0*/  DSETP.GEU.AND P5, PT, R6, 0.5, PT ;  /* 0x3fe000000600742a */ /* 0x010fe20003fae000 */
[----:B------:R-:W-:Y:S02]  /*03d0*/  CS2R R6, SRZ ;  /* 0x0000000000067805 */ /* 0x000fe4000001ff00 */
[----:B------:R-:W-:Y:S02]  /*03e0*/  @!P0 IMAD.MOV.U32 R6, RZ, RZ, 0x1c71c71d ;  /* 0x1c71c71dff068424 */ /* 0x000fe400078e00ff */
[----:B------:R-:W-:Y:S01]  /*03f0*/  @!P0 IMAD.MOV.U32 R7, RZ, RZ, 0x3fac71c7 ;  /* 0x3fac71c7ff078424 */ /* 0x000fe200078e00ff */
[----:B--2---:R-:W-:Y:S01]  /*0400*/  @!P0 DFMA R8, R28, R26, RZ ;  /* 0x0000001a1c08822b */ /* 0x004fe200000000ff */
[----:B------:R-:W-:Y:S01]  /*0410*/  @!P2 IMAD.MOV.U32 R28, RZ, RZ, 0x1c71c71d ;  /* 0x1c71c71dff1ca424 */ /* 0x000fe200078e00ff */
[----:B------:R-:W-:Y:S01]  /*0420*/  @!P2 MOV R29, 0x3fac71c7 ;  /* 0x3fac71c7001da802 */ /* 0x000fe20000000f00 */
[----:B------:R-:W-:-:S05]  /*0430*/  IMAD.WIDE R26, R43, 0x8, R16 ;  /* 0x000000082b1a7825 */ /* 0x000fca00078e0210 */
[----:B-----5:R-:W-:Y:S02]  /*0440*/  @!P2 DFMA R8, R32, R28, R8 ;  /* 0x0000001c2008a22b */ /* 0x020fe40000000008 */
[----:B------:R-:W-:Y:S01]  /*0450*/  @!P2 DADD R6, R6, R28 ;  /* 0x000000000606a229 */ /* 0x000fe2000000001c */
[----:B------:R-:W-:Y:S01]  /*0460*/  @!P3 IMAD.MOV.U32 R32, RZ, RZ, 0x1c71c71d ;  /* 0x1c71c71dff20b424 */ /* 0x000fe200078e00ff */
[----:B------:R-:W2:Y:S01]  /*0470*/  @!P5 LDG.E.64 R28, desc[UR6][R26.64] ;  /* 0x000000061a1cd981 */ /* 0x000ea2000c1e1b00 */
[----:B------:R-:W-:-:S06]  /*0480*/  @!P3 MOV R33, 0x3fac71c7 ;  /* 0x3fac71c70021b802 */ /* 0x000fcc0000000f00 */
[----:B------:R-:W-:Y:S01]  /*0490*/  @!P3 DFMA R8, R30, R32, R8 ;  /* 0x000000201e08b22b */ /* 0x000fe20000000008 */
[----:B------:R-:W4:Y:S01]  /*04a0*/  LDG.E.64 R30, desc[UR6][R12.64+-0x8] ;  /* 0xfffff8060c1e7981 */ /* 0x000f22000c1e1b00 */
[----:B------:R-:W-:Y:S01]  /*04b0*/  @!P3 DADD R6, R6, R32 ;  /* 0x000000000606b229 */ /* 0x000fe20000000020 */
[----:B------:R-:W-:Y:S02]  /*04c0*/  @!P4 IMAD.MOV.U32 R32, RZ, RZ, 0x1c71c71d ;  /* 0x1c71c71dff20c424 */ /* 0x000fe400078e00ff */
[----:B------:R-:W-:-:S06]  /*04d0*/  @!P4 IMAD.MOV.U32 R33, RZ, RZ, 0x3fac71c7 ;  /* 0x3fac71c7ff21c424 */ /* 0x000fcc00078e00ff */
[----:B------:R-:W-:Y:S01]  /*04e0*/  @!P4 DFMA R8, R36, R32, R8 ;  /* 0x000000202408c22b */ /* 0x000fe20000000008 */
[----:B------:R-:W-:-:S05]  /*04f0*/  IMAD.WIDE R36, R5, 0x8, R16 ;  /* 0x0000000805247825 */ /* 0x000fca00078e0210 */
[----:B------:R-:W5:Y:S01]  /*0500*/  @!P6 LDG.E.64 R38, desc[UR6][R36.64] ;  /* 0x000000062426e981 */ /* 0x000f62000c1e1b00 */
[----:B------:R-:W-:Y:S01]  /*0510*/  @!P4 DADD R6, R6, R32 ;  /* 0x000000000606c229 */ /* 0x000fe20000000020 */
[----:B------:R-:W-:Y:S01]  /*0520*/  @!P5 MOV R32, 0x1c71c71d ;  /* 0x1c71c71d0020d802 */ /* 0x000fe20000000f00 */
[----:B------:R-:W-:Y:S01]  /*0530*/  @!P5 IMAD.MOV.U32 R33, RZ, RZ, 0x3fac71c7 ;  /* 0x3fac71c7ff21d424 */ /* 0x000fe200078e00ff */
[----:B---3--:R-:W-:Y:S01]  /*0540*/  DSETP.GEU.AND P0, PT, R34, 0.5, PT ;  /* 0x3fe000002200742a */ /* 0x008fe20003f0e000 */
[----:B------:R-:W3:Y:S04]  /*0550*/  LDG.E.64 R34, desc[UR6][R22.64+0x8] ;  /* 0x0000080616227981 */ /* 0x000ee8000c1e1b00 */
[----:B------:R-:W-:Y:S02]  /*0560*/  @!P5 DADD R6, R6, R32 ;  /* 0x000000000606d229 */ /* 0x000fe40000000020 */
[----:B--2---:R-:W-:Y:S01]  /*0570*/  @!P5 DFMA R8, R28, R32, R8 ;  /* 0x000000201c08d22b */ /* 0x004fe20000000008 */
[----:B------:R-:W2:Y:S01]  /*0580*/  LDG.E.64 R28, desc[UR6][R12.64+0x8] ;  /* 0x000008060c1c7981 */ /* 0x000ea2000c1e1b00 */
[----:B----4-:R-:W-:-:S03]  /*0590*/  DSETP.GEU.AND P2, PT, R30, 0.5, PT ;  /* 0x3fe000001e00742a */ /* 0x010fc60003f4e000 */
[----:B------:R-:W4:Y:S01]  /*05a0*/  LDG.E.64 R30, desc[UR6][R18.64+-0x8] ;  /* 0xfffff806121e7981 */ /* 0x000f22000c1e1b00 */
[----:B------:R-:W-:Y:S02]  /*05b0*/  @!P6 IMAD.MOV.U32 R32, RZ, RZ, 0x1c71c71d ;  /* 0x1c71c71dff20e424 */ /* 0x000fe400078e00ff */
[----:B------:R-:W-:-:S06]  /*05c0*/  @!P6 IMAD.MOV.U32 R33, RZ, RZ, 0x3fac71c7 ;  /* 0x3fac71c7ff21e424 */ /* 0x000fcc00078e00ff */
[----:B-----5:R-:W-:Y:S02]  /*05d0*/  @!P6 DFMA R8, R38, R32, R8 ;  /* 0x000000202608e22b */ /* 0x020fe40000000008 */
[----:B------:R-:W5:Y:S01]  /*05e0*/  @!P2 LDG.E.64 R38, desc[UR6][R20.64+-0x8] ;  /* 0xfffff8061426a981 */ /* 0x000f62000c1e1b00 */
[----:B------:R-:W-:-:S03]  /*05f0*/  DSETP.GEU.AND P4, PT, R14, 0.5, PT ;  /* 0x3fe000000e00742a */ /* 0x000fc60003f8e000 */
[----:B------:R0:W5:Y:S01]  /*0600*/  LDG.E.64 R14, desc[UR6][R22.64+-0x8] ;  /* 0xfffff806160e7981 */ /* 0x000162000c1e1b00 */
[----:B------:R-:W-:Y:S01]  /*0610*/  @!P6 DADD R6, R6, R32 ;  /* 0x000000000606e229 */ /* 0x000fe20000000020 */
[----:B------:R-:W-:Y:S01]  /*0620*/  IADD3 R40, PT, PT, R4, -R45, -R41 ;  /* 0x8000002d04287210 */ /* 0x000fe20007ffe829 */
[----:B---3--:R-:W-:Y:S01]  /*0630*/  DSETP.GEU.AND P3, PT, R34, 0.5, PT ;  /* 0x3fe000002200742a */ /* 0x008fe20003f6e000 */
[----:B------:R-:W-:Y:S01]  /*0640*/  IMAD.WIDE R32, R41, 0x8, R22 ;  /* 0x0000000829207825 */ /* 0x000fe200078e0216 */
[----:B------:R-:W3:Y:S03]  /*0650*/  LDG.E.64 R34, desc[UR6][R18.64+0x8] ;  /* 0x0000080612227981 */ /* 0x000ee6000c1e1b00 */
[----:B------:R-:W-:Y:S02]  /*0660*/  IMAD.WIDE R10, R40, 0x8, R10 ;  /* 0x00000008280a7825 */ /* 0x000fe400078e020a */
[----:B------:R-:W3:Y:S04]  /*0670*/  LDG.E.64 R32, desc[UR6][R32.64] ;  /* 0x0000000620207981 */ /* 0x000ee8000c1e1b00 */
[----:B------:R-:W3:Y:S01]  /*0680*/  LDG.E.64 R10, desc[UR6][R10.64] ;  /* 0x000000060a0a7981 */ /* 0x000ee2000c1e1b00 */
[----:B0-----:R-:W-:Y:S01]  /*0690*/  @!P2 MOV R22, 0x1c71c71d ;  /* 0x1c71c71d0016a802 */ /* 0x001fe20000000f00 */
[----:B------:R-:W-:-:S02]  /*06a0*/  @!P2 IMAD.MOV.U32 R23, RZ, RZ, 0x3f9c71c7 ;  /* 0x3f9c71c7ff17a424 */ /* 0x000fc400078e00ff */
[----:B------:R-:W-:-:S04]  /*06b0*/  IMAD.WIDE R44, R45, 0x8, R12 ;  /* 0x000000082d2c7825 */ /* 0x000fc800078e020c */
[----:B------:R-:W-:Y:S02]  /*06c0*/  @!P2 DADD R6, R6, R22 ;  /* 0x000000000606a229 */ /* 0x000fe40000000016 */
[----:B--2---:R-:W-:Y:S01]  /*06d0*/  DSETP.GEU.AND P6, PT, R28, 0.5, PT ;  /* 0x3fe000001c00742a */ /* 0x004fe20003fce000 */
[----:B------:R-:W2:Y:S01]  /*06e0*/  @!P0 LDG.E.64 R28, desc[UR6][R24.64+0x8] ;  /* 0x00000806181c8981 */ /* 0x000ea2000c1e1b00 */
[----:B----4-:R-:W-:-:S03]  /*06f0*/  DSETP.GEU.AND P5, PT, R30, 0.5, PT ;  /* 0x3fe000001e00742a */ /* 0x010fc60003fae000 */
[----:B------:R-:W4:Y:S09]  /*0700*/  @!P4 LDG.E.64 R30, desc[UR6][R24.64+-0x8] ;  /* 0xfffff806181ec981 */ /* 0x000f32000c1e1b00 */
[----:B------:R-:W4:Y:S04]  /*0710*/  @!P6 LDG.E.64 R20, desc[UR6][R20.64+0x8] ;  /* 0x000008061414e981 */ /* 0x000f28000c1e1b00 */
[----:B------:R-:W4:Y:S04]  /*0720*/  @!P3 LDG.E.64 R24, desc[UR6][R36.64+0x8] ;  /* 0x000008062418b981 */ /* 0x000f28000c1e1b00 */
[----:B------:R-:W4:Y:S01]  /*0730*/  @!P5 LDG.E.64 R12, desc[UR6][R26.64+-0x8] ;  /* 0xfffff8061a0cd981 */ /* 0x000f22000c1e1b00 */
[----:B-----5:R-:W-:-:S03]  /*0740*/  @!P2 DFMA R8, R38, R22, R8 ;  /* 0x000000162608a22b */ /* 0x020fc60000000008 */
[----:B------:R-:W5:Y:S01]  /*0750*/  LDG.E.64 R22, desc[UR6][R44.64] ;  /* 0x000000062c167981 */ /* 0x000f62000c1e1b00 */
[----:B------:R-:W-:-:S05]  /*0760*/  IMAD.WIDE R38, R41, 0x8, R18 ;  /* 0x0000000829267825 */ /* 0x000fca00078e0212 */
[----:B------:R-:W5:Y:S01]  /*0770*/  LDG.E.64 R18, desc[UR6][R38.64] ;  /* 0x0000000626127981 */ /* 0x000f62000c1e1b00 */
[----:B------:R-:W-:Y:S01]  /*0780*/  DSETP.GEU.AND P2, PT, R14, 0.5, PT ;  /* 0x3fe000000e00742a */ /* 0x000fe20003f4e000 */
[----:B------:R-:W-:Y:S01]  /*0790*/  @!P0 IMAD.MOV.U32 R14, RZ, RZ, 0x1c71c71d ;  /* 0x1c71c71dff0e8424 */ /* 0x000fe200078e00ff */
[----:B------:R-:W-:-:S06]  /*07a0*/  @!P0 MOV R15, 0x3f9c71c7 ;  /* 0x3f9c71c7000f8802 */ /* 0x000fcc0000000f00 */
[----:B------:R-:W-:Y:S02]  /*07b0*/  @!P0 DADD R6, R6, R14 ;  /* 0x0000000006068229 */ /* 0x000fe4000000000e */
[----:B--2---:R-:W-:Y:S01]  /*07c0*/  @!P0 DFMA R8, R28, R14, R8 ;  /* 0x0000000e1c08822b */ /* 0x004fe20000000008 */
[----:B------:R-:W-:-:S03]  /*07d0*/  @!P4 IMAD.MOV.U32 R14, RZ, RZ, 0x1c71c71d ;  /* 0x1c71c71dff0ec424 */ /* 0x000fc600078e00ff */
[----:B------:R-:W2:Y:S01]  /*07e0*/  @!P2 LDG.E.64 R28, desc[UR6][R36.64+-0x8] ;  /* 0xfffff806241ca981 */ /* 0x000ea2000c1e1b00 */
[----:B------:R-:W-:Y:S01]  /*07f0*/  @!P4 IMAD.MOV.U32 R15, RZ, RZ, 0x3f9c71c7 ;  /* 0x3f9c71c7ff0fc424 */ /* 0x000fe200078e00ff */
[----:B---3--:R-:W-:-:S05]  /*0800*/  DSETP.GEU.AND P0, PT, R34, 0.5, PT ;  /* 0x3fe000002200742a */ /* 0x008fca0003f0e000 */
[----:B----4-:R-:W-:Y:S02]  /*0810*/  @!P4 DFMA R8, R30, R14, R8 ;  /* 0x0000000e1e08c22b */ /* 0x010fe40000000008 */
[----:B------:R-:W-:Y:S01]  /*0820*/  @!P4 DADD R6, R6, R14 ;  /* 0x000000000606c229 */ /* 0x000fe2000000000e */
[----:B------:R-:W-:Y:S01]  /*0830*/  @!P6 MOV R14, 0x1c71c71d ;  /* 0x1c71c71d000ee802 */ /* 0x000fe20000000f00 */
[----:B------:R-:W-:Y:S01]  /*0840*/  @!P6 IMAD.MOV.U32 R15, RZ, RZ, 0x3f9c71c7 ;  /* 0x3f9c71c7ff0fe424 */ /* 0x000fe200078e00ff */
[----:B------:R-:W-:Y:S01]  /*0850*/  DSETP.GEU.AND P4, PT, R10, 0.5, PT ;  /* 0x3fe000000a00742a */ /* 0x000fe20003f8e000 */
[----:B------:R-:W-:-:S03]  /*0860*/  @!P5 IMAD.MOV.U32 R10, RZ, RZ, 0x1c71c71d ;  /* 0x1c71c71dff0ad424 */ /* 0x000fc600078e00ff */
[----:B------:R-:W3:Y:S01]  /*0870*/  @!P0 LDG.E.64 R26, desc[UR6][R26.64+0x8] ;  /* 0x000008061a1a8981 */ /* 0x000ee2000c1e1b00 */
[----:B------:R-:W-:Y:S02]  /*0880*/  @!P6 DFMA R8, R20, R14, R8 ;  /* 0x0000000e1408e22b */ /* 0x000fe40000000008 */
[----:B------:R-:W-:Y:S02]  /*0890*/  @!P6 DADD R6, R6, R14 ;  /* 0x000000000606e229 */ /* 0x000fe4000000000e */
[----:B------:R-:W-:Y:S01]  /*08a0*/  DSETP.GEU.AND P6, PT, R32, 0.5, PT ;  /* 0x3fe000002000742a */ /* 0x000fe20003fce000 */
[----:B------:R-:W-:-:S06]  /*08b0*/  @!P5 MOV R11, 0x3f9c71c7 ;  /* 0x3f9c71c7000bd802 */ /* 0x000fcc0000000f00 */
[----:B------:R-:W-:Y:S02]  /*08c0*/  @!P5 DFMA R8, R12, R10, R8 ;  /* 0x0000000a0c08d22b */ /* 0x000fe40000000008 */
[----:B------:R-:W-:Y:S01]  /*08d0*/  @!P5 DADD R6, R6, R10 ;  /* 0x000000000606d229 */ /* 0x000fe2000000000a */
[----:B------:R-:W-:Y:S01]  /*08e0*/  @!P3 IMAD.MOV.U32 R12, RZ, RZ, 0x1c71c71d ;  /* 0x1c71c71dff0cb424 */ /* 0x000fe200078e00ff */
[----:B-----5:R-:W-:Y:S01]  /*08f0*/  DSETP.GEU.AND P5, PT, R22, 0.5, PT ;  /* 0x3fe000001600742a */ /* 0x020fe20003fae000 */
[----:B------:R-:W-:Y:S02]  /*0900*/  @!P3 IMAD.MOV.U32 R13, RZ, RZ, 0x3f9c71c7 ;  /* 0x3f9c71c7ff0db424 */ /* 0x000fe400078e00ff */
[----:B------:R-:W-:Y:S01]  /*0910*/  @!P4 IMAD.WIDE R10, R40, 0x8, R16 ;  /* 0x00000008280ac825 */ /* 0x000fe200078e0210 */
[----:B------:R-:W-:-:S03]  /*0920*/  @!P6 IADD3 R15, PT, PT, R5, R41, RZ ;  /* 0x00000029050fe210 */ /* 0x000fc60007ffe0ff */
[----:B------:R-:W-:Y:S02]  /*0930*/  @!P3 DFMA R8, R24, R12, R8 ;  /* 0x0000000c1808b22b */ /* 0x000fe40000000008 */
[----:B------:R-:W-:Y:S01]  /*0940*/  @!P3 DADD R6, R6, R12 ;  /* 0x000000000606b229 */ /* 0x000fe2000000000c */
[----:B------:R-:W4:Y:S01]  /*0950*/  @!P4 LDG.E.64 R10, desc[UR6][R10.64] ;  /* 0x000000060a0ac981 */ /* 0x000f22000c1e1b00 */
[----:B------:R-:W-:Y:S01]  /*0960*/  DSETP.GEU.AND P3, PT, R18, 0.5, PT ;  /* 0x3fe000001200742a */ /* 0x000fe20003f6e000 */
[----:B------:R-:W-:-:S04]  /*0970*/  @!P6 IMAD.WIDE R14, R15, 0x8, R16 ;  /* 0x000000080f0ee825 */ /* 0x000fc800078e0210 */
[----:B------:R-:W-:Y:S02]  /*0980*/  @!P5 IMAD.IADD R19, R5, 0x1, -R41 ;  /* 0x000000010513d824 */ /* 0x000fe400078e0a29 */
[----:B------:R-:W5:Y:S02]  /*0990*/  @!P6 LDG.E.64 R14, desc[UR6][R14.64] ;  /* 0x000000060e0ee981 */ /* 0x000f64000c1e1b00 */
[----:B------:R-:W-:-:S05]  /*09a0*/  @!P5 IMAD.WIDE R18, R19, 0x8, R16 ;  /* 0x000000081312d825 */ /* 0x000fca00078e0210 */
[----:B------:R-:W-:Y:S01]  /*09b0*/  @!P3 IMAD.IADD R41, R43, 0x1, R41 ;  /* 0x000000012b29b824 */ /* 0x000fe200078e0229 */
[----:B------:R-:W5:Y:S03]  /*09c0*/  @!P5 LDG.E.64 R18, desc[UR6][R18.64] ;  /* 0x000000061212d981 */ /* 0x000f66000c1e1b00 */
[----:B------:R-:W-:-:S06]  /*09d0*/  @!P3 IMAD.WIDE R16, R41, 0x8, R16 ;  /* 0x000000082910b825 */ /* 0x000fcc00078e0210 */
[----:B------:R-:W5:Y:S01]  /*09e0*/  @!P3 LDG.E.64 R16, desc[UR6][R16.64] ;  /* 0x000000061010b981 */ /* 0x000f62000c1e1b00 */
[----:B------:R-:W-:Y:S01]  /*09f0*/  @!P2 MOV R12, 0x1c71c71d ;  /* 0x1c71c71d000ca802 */ /* 0x000fe20000000f00 */
[----:B------:R-:W-:Y:S01]  /*0a00*/  @!P2 IMAD.MOV.U32 R13, RZ, RZ, 0x3f9c71c7 ;  /* 0x3f9c71c7ff0da424 */ /* 0x000fe200078e00ff */
[----:B------:R-:W-:Y:S01]  /*0a10*/  @!P0 MOV R23, 0x3f9c71c7 ;  /* 0x3f9c71c700178802 */ /* 0x000fe20000000f00 */
[----:B------:R-:W-:-:S04]  /*0a20*/  @!P0 IMAD.MOV.U32 R22, RZ, RZ, 0x1c71c71d ;  /* 0x1c71c71dff168424 */ /* 0x000fc800078e00ff */
[----:B------:R-:W-:Y:S01]  /*0a30*/  @!P2 DADD R6, R6, R12 ;  /* 0x000000000606a229 */ /* 0x000fe2000000000c */
[----:B------:R-:W-:Y:S02]  /*0a40*/  @!P4 IMAD.MOV.U32 R24, RZ, RZ, 0x1c71c71d ;  /* 0x1c71c71dff18c424 */ /* 0x000fe400078e00ff */
[----:B------:R-:W-:-:S05]  /*0a50*/  @!P4 IMAD.MOV.U32 R25, RZ, RZ, 0x3f9c71c7 ;  /* 0x3f9c71c7ff19c424 */ /* 0x000fca00078e00ff */
[----:B------:R-:W-:Y:S01]  /*0a60*/  @!P0 DADD R6, R6, R22 ;  /* 0x0000000006068229 */ /* 0x000fe20000000016 */
[----:B------:R-:W-:Y:S01]  /*0a70*/  @!P6 MOV R30, 0x1c71c71d ;  /* 0x1c71c71d001ee802 */ /* 0x000fe20000000f00 */
[----:B------:R-:W-:-:S06]  /*0a80*/  @!P6 IMAD.MOV.U32 R31, RZ, RZ, 0x3f9c71c7 ;  /* 0x3f9c71c7ff1fe424 */ /* 0x000fcc00078e00ff */
[----:B------:R-:W-:Y:S01]  /*0a90*/  @!P4 DADD R6, R6, R24 ;  /* 0x000000000606c229 */ /* 0x000fe20000000018 */
[----:B------:R-:W-:Y:S01]  /*0aa0*/  @!P5 IMAD.MOV.U32 R32, RZ, RZ, 0x1c71c71d ;  /* 0x1c71c71dff20d424 */ /* 0x000fe200078e00ff */
[----:B------:R-:W-:-:S06]  /*0ab0*/  @!P5 MOV R33, 0x3f9c71c7 ;  /* 0x3f9c71c70021d802 */ /* 0x000fcc0000000f00 */
[----:B------:R-:W-:Y:S01]  /*0ac0*/  @!P6 DADD R6, R6, R30 ;  /* 0x000000000606e229 */ /* 0x000fe2000000001e */
[----:B------:R-:W-:Y:S02]  /*0ad0*/  @!P3 IMAD.MOV.U32 R20, RZ, RZ, 0x1c71c71d ;  /* 0x1c71c71dff14b424 */ /* 0x000fe400078e00ff */
[----:B------:R-:W-:-:S05]  /*0ae0*/  @!P3 IMAD.MOV.U32 R21, RZ, RZ, 0x3f9c71c7 ;  /* 0x3f9c71c7ff15b424 */ /* 0x000fca00078e00ff */
[----:B------:R-:W-:-:S08]  /*0af0*/  @!P5 DADD R6, R6, R32 ;  /* 0x000000000606d229 */ /* 0x000fd00000000020 */
[----:B------:R-:W-:Y:S01]  /*0b00*/  @!P3 DADD R6, R6, R20 ;  /* 0x000000000606b229 */ /* 0x000fe20000000014 */
[----:B------:R-:W-:Y:S01]  /*0b10*/  BSSY.RECONVERGENT B1, `(.L_x_287) ;  /* 0x000001c000017945 */ /* 0x000fe20003800200 */
[----:B--2---:R-:W-:-:S06]  /*0b20*/  @!P2 DFMA R8, R28, R12, R8 ;  /* 0x0000000c1c08a22b */ /* 0x004fcc0000000008 */
[----:B------:R-:W-:-:S06]  /*0b30*/  DSETP.NEU.AND P2, PT, R6, RZ, PT ;  /* 0x000000ff0600722a */ /* 0x000fcc0003f4d000 */
[----:B------:R-:W-:-:S04]  /*0b40*/  FSEL R13, R7, 1.875, P2 ;  /* 0x3ff00000070d7808 */ /* 0x000fc80001000000 */
[----:B------:R-:W0:Y:S01]  /*0b50*/  MUFU.RCP64H R7, R13 ;  /* 0x0000000d00077308 */ /* 0x000e220000001800 */
[----:B------:R-:W-:Y:S01]  /*0b60*/  FSEL R12, R6, RZ, P2 ;  /* 0x000000ff060c7208 */ /* 0x000fe20001000000 */
[----:B---3--:R-:W-:Y:S01]  /*0b70*/  @!P0 DFMA R8, R26, R22, R8 ;  /* 0x000000161a08822b */ /* 0x008fe20000000008 */
[----:B------:R-:W-:-:S07]  /*0b80*/  MOV R6, 0x1 ;  /* 0x0000000100067802 */ /* 0x000fce0000000f00 */
[----:B----4-:R-:W-:Y:S02]  /*0b90*/  @!P4 DFMA R8, R10, R24, R8 ;  /* 0x000000180a08c22b */ /* 0x010fe40000000008 */
[----:B0-----:R-:W-:-:S06]  /*0ba0*/  DFMA R10, -R12, R6, 1 ;  /* 0x3ff000000c0a742b */ /* 0x001fcc0000000106 */
[----:B-----5:R-:W-:Y:S02]  /*0bb0*/  @!P6 DFMA R8, R14, R30, R8 ;  /* 0x0000001e0e08e22b */ /* 0x020fe40000000008 */
[----:B------:R-:W-:-:S06]  /*0bc0*/  DFMA R10, R10, R10, R10 ;  /* 0x0000000a0a0a722b */ /* 0x000fcc000000000a */
[----:B------:R-:W-:Y:S02]  /*0bd0*/  @!P5 DFMA R8, R18, R32, R8 ;  /* 0x000000201208d22b */ /* 0x000fe40000000008 */
[----:B------:R-:W-:-:S06]  /*0be0*/  DFMA R10, R6, R10, R6 ;  /* 0x0000000a060a722b */ /* 0x000fcc0000000006 */
[----:B------:R-:W-:Y:S02]  /*0bf0*/  @!P3 DFMA R8, R16, R20, R8 ;  /* 0x000000141008b22b */ /* 0x000fe40000000008 */
[----:B------:R-:W-:-:S08]  /*0c00*/  DFMA R6, -R12, R10, 1 ;  /* 0x3ff000000c06742b */ /* 0x000fd0000000010a */
[----:B------:R-:W-:Y:S01]  /*0c10*/  DFMA R6, R10, R6, R10 ;  /* 0x000000060a06722b */ /* 0x000fe2000000000a */
[----:B------:R-:W-:Y:S02]  /*0c20*/  FSEL R14, R8, RZ, P2 ;  /* 0x000000ff080e7208 */ /* 0x000fe40001000000 */
[----:B------:R-:W-:-:S06]  /*0c30*/  FSEL R15, R9, RZ, P2 ;  /* 0x000000ff090f7208 */ /* 0x000fcc0001000000 */
[----:B------:R-:W-:-:S08]  /*0c40*/  DMUL R8, R6, R14 ;  /* 0x0000000e06087228 */ /* 0x000fd00000000000 */
[----:B------:R-:W-:-:S08]  /*0c50*/  DFMA R10, -R12, R8, R14 ;  /* 0x000000080c0a722b */ /* 0x000fd0000000010e */
[----:B------:R-:W-:Y:S01]  /*0c60*/  DFMA R6, R6, R10, R8 ;  /* 0x0000000a0606722b */ /* 0x000fe20000000008 */
[----:B------:R-:W-:-:S09]  /*0c70*/  FSETP.GEU.AND P2, PT, |R15|, 6.5827683646048100446e-37, PT ;  /* 0x036000000f00780b */ /* 0x000fd20003f4e200 */
[----:B------:R-:W-:-:S05]  /*0c80*/  FFMA R5, RZ, R13, R7 ;  /* 0x0000000dff057223 */ /* 0x000fca0000000007 */
[----:B------:R-:W-:-:S13]  /*0c90*/  FSETP.GT.AND P0, PT, |R5|, 1.469367938527859385e-39, PT ;  /* 0x001000000500780b */ /* 0x000fda0003f04200 */
[----:B------:R-:W-:Y:S05]  /*0ca0*/  @P0 BRA P2, `(.L_x_288) ;  /* 0x0000000000080947 */ /* 0x000fea0001000000 */
[----:B------:R-:W-:-:S07]  /*0cb0*/  MOV R10, 0xcd0 ;  /* 0x00000cd0000a7802 */ /* 0x000fce0000000f00 */
[----:B------:R-:W-:Y:S05]  /*0cc0*/  CALL.REL.NOINC `($__internal_4_$__cuda_sm20_div_rn_f64_full) ;  /* 0x00000000004c7944 */ /* 0x000fea0003c00000 */
.L_x_288:
[----:B------:R-:W-:Y:S05]  /*0cd0*/  BSYNC.RECONVERGENT B1 ;  /* 0x0000000000017941 */ /* 0x000fea0003800200 */
.L_x_287:
[----:B------:R-:W0:Y:S01]  /*0ce0*/  LDC.64 R8, c[0x0][0x398] ;  /* 0x0000e600ff087b82 */ /* 0x000e220000000a00 */
[C---:B------:R-:W-:Y:S02]  /*0cf0*/  DSETP.GT.AND P0, PT, R6.reuse, RZ, PT ;  /* 0x000000ff0600722a */ /* 0x040fe40003f04000 */
[C---:B------:R-:W-:Y:S02]  /*0d00*/  DSETP.GEU.AND P2, PT, R6.reuse, RZ, PT ;  /* 0x000000ff0600722a */ /* 0x040fe40003f4e000 */
[----:B------:R-:W-:-:S10]  /*0d10*/  DSETP.NEU.AND P3, PT, R6, RZ, PT ;  /* 0x000000ff0600722a */ /* 0x000fd40003f6d000 */
[----:B------:R-:W-:Y:S02]  /*0d20*/  @P0 IMAD.MOV.U32 R5, RZ, RZ, 0x3ff00000 ;  /* 0x3ff00000ff050424 */ /* 0x000fe400078e00ff */
[----:B------:R-:W-:Y:S01]  /*0d30*/  @!P2 MOV R6, 0x0 ;  /* 0x000000000006a802 */ /* 0x000fe20000000f00 */
[----:B------:R-:W-:Y:S01]  /*0d40*/  @!P2 IMAD.MOV.U32 R7, RZ, RZ, -0x40100000 ;  /* 0xbff00000ff07a424 */ /* 0x000fe200078e00ff */
[----:B------:R-:W-:Y:S01]  /*0d50*/  @!P3 MOV R11, 0xbff00000 ;  /* 0xbff00000000bb802 */ /* 0x000fe20000000f00 */
[----:B------:R-:W-:Y:S02]  /*0d60*/  @!P3 IMAD.MOV.U32 R10, RZ, RZ, 0x0 ;  /* 0x00000000ff0ab424 */ /* 0x000fe400078e00ff */
[----:B0-----:R-:W-:-:S04]  /*0d70*/  IMAD.WIDE R8, R4, 0x8, R8 ;  /* 0x0000000804087825 */ /* 0x001fc800078e0208 */
[----:B------:R-:W-:-:S05]  /*0d80*/  @P0 IMAD.MOV.U32 R4, RZ, RZ, 0x0 ;  /* 0x00000000ff040424 */ /* 0x000fca00078e00ff */
[----:B------:R0:W-:Y:S04]  /*0d90*/  @P0 STG.E.64 desc[UR6][R8.64], R4 ;  /* 0x0000000408000986 */ /* 0x0001e8000c101b06 */
[----:B------:R0:W-:Y:S04]  /*0da0*/  @!P2 STG.E.64 desc[UR6][R8.64], R6 ;  /* 0x000000060800a986 */ /* 0x0001e8000c101b06 */
[----:B------:R0:W-:Y:S02]  /*0db0*/  @!P3 STG.E.64 desc[UR6][R8.64], R10 ;  /* 0x0000000a0800b986 */ /* 0x0001e4000c101b06 */
.L_x_286:
[----:B------:R-:W-:Y:S05]  /*0dc0*/  BSYNC.RECONVERGENT B0 ;  /* 0x0000000000007941 */ /* 0x000fea0003800200 */
.L_x_285:
[----:B------:R-:W-:Y:S01]  /*0dd0*/  IMAD.IADD R3, R0, 0x1, R3 ;  /* 0x0000000100037824 */ /* 0x000fe200078e0203 */
[----:B------:R-:W-:Y:S06]  /*0de0*/  @P1 BRA `(.L_x_289) ;  /* 0xfffffff000c81947 */ /* 0x000fec000383ffff */
[----:B------:R-:W-:Y:S05]  /*0df0*/  EXIT ;  /* 0x000000000000794d */ /* 0x000fea0003800000 */
        .weak           $__internal_4_$__cuda_sm20_div_rn_f64_full
        .type           $__internal_4_$__cuda_sm20_div_rn_f64_full,@function
        .size           $__internal_4_$__cuda_sm20_div_rn_f64_full,(.L_x_404 - $__internal_4_$__cuda_sm20_div_rn_f64_full)
$__internal_4_$__cuda_sm20_div_rn_f64_full:
[C---:B------:R-:W-:Y:S01]  /*0e00*/  FSETP.GEU.AND P0, PT, |R13|.reuse, 1.469367938527859385e-39, PT ;  /* 0x001000000d00780b */ /* 0x040fe20003f0e200 */
[--C-:B------:R-:W-:Y:S01]  /*0e10*/  IMAD.MOV.U32 R8, RZ, RZ, R12.reuse ;  /* 0x000000ffff087224 */ /* 0x100fe200078e000c */
[----:B------:R-:W-:Y:S01]  /*0e20*/  LOP3.LUT R6, R13, 0x800fffff, RZ, 0xc0, !PT ;  /* 0x800fffff0d067812 */ /* 0x000fe200078ec0ff */
[----:B------:R-:W-:Y:S01]  /*0e30*/  IMAD.MOV.U32 R16, RZ, RZ, 0x1 ;  /* 0x00000001ff107424 */ /* 0x000fe200078e00ff */
[----:B------:R-:W-:Y:S01]  /*0e40*/  MOV R9, R13 ;  /* 0x0000000d00097202 */ /* 0x000fe20000000f00 */
[----:B------:R-:W-:Y:S01]  /*0e50*/  BSSY.RECONVERGENT B2, `(.L_x_290) ;  /* 0x0000055000027945 */ /* 0x000fe20003800200 */
[----:B------:R-:W-:Y:S01]  /*0e60*/  LOP3.LUT R7, R6, 0x3ff00000, RZ, 0xfc, !PT ;  /* 0x3ff0000006077812 */ /* 0x000fe200078efcff */
[----:B------:R-:W-:Y:S01]  /*0e70*/  IMAD.MOV.U32 R6, RZ, RZ, R12 ;  /* 0x000000ffff067224 */ /* 0x000fe200078e000c */
[C---:B------:R-:W-:Y:S02]  /*0e80*/  FSETP.GEU.AND P3, PT, |R15|.reuse, 1.469367938527859385e-39, PT ;  /* 0x001000000f00780b */ /* 0x040fe40003f6e200 */
[----:B------:R-:W-:-:S02]  /*0e90*/  LOP3.LUT R5, R15, 0x7ff00000, RZ, 0xc0, !PT ;  /* 0x7ff000000f057812 */ /* 0x000fc400078ec0ff */
[----:B------:R-:W-:Y:S01]  /*0ea0*/  LOP3.LUT R24, R13, 0x7ff00000, RZ, 0xc0, !PT ;  /* 0x7ff000000d187812 */ /* 0x000fe200078ec0ff */
[----:B------:R-:W-:Y:S01]  /*0eb0*/  @!P0 DMUL R6, R8, 8.98846567431157953865e+307 ;  /* 0x7fe0000008068828 */ /* 0x000fe20000000000 */
[----:B------:R-:W-:Y:S02]  /*0ec0*/  MOV R23, 0x1ca00000 ;  /* 0x1ca0000000177802 */ /* 0x000fe40000000f00 */
[----:B------:R-:W-:Y:S02]  /*0ed0*/  ISETP.GE.U32.AND P2, PT, R5, R24, PT ;  /* 0x000000180500720c */ /* 0x000fe40003f46070 */
[----:B------:R-:W-:Y:S01]  /*0ee0*/  MOV R22, R5 ;  /* 0x0000000500167202 */ /* 0x000fe20000000f00 */
[----:B------:R-:W0:Y:S01]  /*0ef0*/  MUFU.RCP64H R17, R7 ;  /* 0x0000000700117308 */ /* 0x000e220000001800 */
[----:B------:R-:W-:Y:S02]  /*0f00*/  SEL R13, R23, 0x63400000, !P2 ;  /* 0x63400000170d7807 */ /* 0x000fe40005000000 */
[----:B------:R-:W-:-:S02]  /*0f10*/  @!P3 LOP3.LUT R12, R9, 0x7ff00000, RZ, 0xc0, !PT ;  /* 0x7ff00000090cb812 */ /* 0x000fc400078ec0ff */
[----:B------:R-:W-:Y:S02]  /*0f20*/  LOP3.LUT R13, R13, 0x800fffff, R15, 0xf8, !PT ;  /* 0x800fffff0d0d7812 */ /* 0x000fe400078ef80f */
[----:B------:R-:W-:Y:S01]  /*0f30*/  @!P3 ISETP.GE.U32.AND P4, PT, R5, R12, PT ;  /* 0x0000000c0500b20c */ /* 0x000fe20003f86070 */
[----:B------:R-:W-:-:S03]  /*0f40*/  IMAD.MOV.U32 R12, RZ, RZ, R14 ;  /* 0x000000ffff0c7224 */ /* 0x000fc600078e000e */
[----:B------:R-:W-:-:S04]  /*0f50*/  @!P3 SEL R11, R23, 0x63400000, !P4 ;  /* 0x63400000170bb807 */ /* 0x000fc80006000000 */
[----:B------:R-:W-:Y:S01]  /*0f60*/  @!P3 LOP3.LUT R11, R11, 0x80000000, R15, 0xf8, !PT ;  /* 0x800000000b0bb812 */ /* 0x000fe200078ef80f */
[----:B0-----:R-:W-:-:S08]  /*0f70*/  DFMA R18, R16, -R6, 1 ;  /* 0x3ff000001012742b */ /* 0x001fd00000000806 */
[----:B------:R-:W-:-:S08]  /*0f80*/  DFMA R18, R18, R18, R18 ;  /* 0x000000121212722b */ /* 0x000fd00000000012 */
[----:B------:R-:W-:Y:S01]  /*0f90*/  DFMA R18, R16, R18, R16 ;  /* 0x000000121012722b */ /* 0x000fe20000000010 */
[----:B------:R-:W-:Y:S01]  /*0fa0*/  @!P3 LOP3.LUT R17, R11, 0x100000, RZ, 0xfc, !PT ;  /* 0x001000000b11b812 */ /* 0x000fe200078efcff */
[----:B------:R-:W-:Y:S02]  /*0fb0*/  @!P3 IMAD.MOV.U32 R16, RZ, RZ, RZ ;  /* 0x000000ffff10b224 */ /* 0x000fe400078e00ff */
[----:B------:R-:W-:Y:S01]  /*0fc0*/  IMAD.MOV.U32 R11, RZ, RZ, R24 ;  /* 0x000000ffff0b7224 */ /* 0x000fe200078e0018 */
[----:B------:R-:W-:-:S03]  /*0fd0*/  @!P0 LOP3.LUT R11, R7, 0x7ff00000, RZ, 0xc0, !PT ;  /* 0x7ff00000070b8812 */ /* 0x000fc600078ec0ff */
[----:B------:R-:W-:Y:S02]  /*0fe0*/  DFMA R20, R18, -R6, 1 ;  /* 0x3ff000001214742b */ /* 0x000fe40000000806 */
[----:B------:R-:W-:Y:S01]  /*0ff0*/  @!P3 DFMA R12, R12, 2, -R16 ;  /* 0x400000000c0cb82b */ /* 0x000fe20000000810 */
[----:B------:R-:W-:-:S05]  /*1000*/  IADD3 R25, PT, PT, R11, -0x1, RZ ;  /* 0xffffffff0b197810 */ /* 0x000fca0007ffe0ff */
[----:B------:R-:W-:-:S04]  /*1010*/  DFMA R18, R18, R20, R18 ;  /* 0x000000141212722b */ /* 0x000fc80000000012 */
[----:B------:R-:W-:-:S04]  /*1020*/  @!P3 LOP3.LUT R22, R13, 0x7ff00000, RZ, 0xc0, !PT ;  /* 0x7ff000000d16b812 */ /* 0x000fc800078ec0ff */
[----:B------:R-:W-:Y:S01]  /*1030*/  DMUL R16, R18, R12 ;  /* 0x0000000c12107228 */ /* 0x000fe20000000000 */
[----:B------:R-:W-:-:S05]  /*1040*/  VIADD R24, R22, 0xffffffff ;  /* 0xffffffff16187836 */ /* 0x000fca0000000000 */
[----:B------:R-:W-:Y:S02]  /*1050*/  ISETP.GT.U32.AND P0, PT, R24, 0x7feffffe, PT ;  /* 0x7feffffe1800780c */ /* 0x000fe40003f04070 */
[----:B------:R-:W-:Y:S02]  /*1060*/  DFMA R20, R16, -R6, R12 ;  /* 0x800000061014722b */ /* 0x000fe4000000000c */
[----:B------:R-:W-:-:S06]  /*1070*/  ISETP.GT.U32.OR P0, PT, R25, 0x7feffffe, P0 ;  /* 0x7feffffe1900780c */ /* 0x000fcc0000704470 */
[----:B------:R-:W-:-:S07]  /*1080*/  DFMA R18, R18, R20, R16 ;  /* 0x000000141212722b */ /* 0x000fce0000000010 */
[----:B------:R-:W-:Y:S05]  /*1090*/  @P0 BRA `(.L_x_291) ;  /* 0x00000000006c0947 */ /* 0x000fea0003800000 */
[----:B------:R-:W-:-:S04]  /*10a0*/  LOP3.LUT R14, R9, 0x7ff00000, RZ, 0xc0, !PT ;  /* 0x7ff00000090e7812 */ /* 0x000fc800078ec0ff */
[CC--:B------:R-:W-:Y:S02]  /*10b0*/  VIADDMNMX R11, R5.reuse, -R14.reuse, 0xb9600000, !PT ;  /* 0xb9600000050b7446 */ /* 0x0c0fe4000780090e */
[----:B------:R-:W-:Y:S02]  /*10c0*/  ISETP.GE.U32.AND P0, PT, R5, R14, PT ;  /* 0x0000000e0500720c */ /* 0x000fe40003f06070 */
[----:B------:R-:W-:Y:S02]  /*10d0*/  VIMNMX R11, PT, PT, R11, 0x46a00000, PT ;  /* 0x46a000000b0b7848 */ /* 0x000fe40003fe0100 */
[----:B------:R-:W-:-:S05]  /*10e0*/  SEL R14, R23, 0x63400000, !P0 ;  /* 0x63400000170e7807 */ /* 0x000fca0004000000 */
[----:B------:R-:W-:Y:S01]  /*10f0*/  IMAD.IADD R11, R11, 0x1, -R14 ;  /* 0x000000010b0b7824 */ /* 0x000fe200078e0a0e */
[----:B------:R-:W-:-:S03]  /*1100*/  MOV R14, RZ ;  /* 0x000000ff000e7202 */ /* 0x000fc60000000f00 */
        /* <DEDUP_REMOVED lines=10> */
[----:B------:R-:W-:Y:S01]  /*11b0*/  IMAD.MOV R7, RZ, RZ, -R11 ;  /* 0x000000ffff077224 */ /* 0x000fe200078e0a0b */
[----:B------:R-:W-:Y:S01]  /*11c0*/  MOV R6, RZ ;  /* 0x000000ff00067202 */ /* 0x000fe20000000f00 */
[----:B------:R-:W-:Y:S01]  /*11d0*/  DMUL.RP R14, R18, R14 ;  /* 0x0000000e120e7228 */ /* 0x000fe20000008000 */
[----:B------:R-:W-:-:S04]  /*11e0*/  IADD3 R5, PT, PT, -R11, -0x43300000, RZ ;  /* 0xbcd000000b057810 */ /* 0x000fc80007ffe1ff */
[----:B------:R-:W-:-:S05]  /*11f0*/  DFMA R6, R16, -R6, R18 ;  /* 0x800000061006722b */ /* 0x000fca0000000012 */
[----:B------:R-:W-:-:S05]  /*1200*/  LOP3.LUT R9, R15, R9, RZ, 0x3c, !PT ;  /* 0x000000090f097212 */ /* 0x000fca00078e3cff */
[----:B------:R-:W-:-:S04]  /*1210*/  FSETP.NEU.AND P0, PT, |R7|, R5, PT ;  /* 0x000000050700720b */ /* 0x000fc80003f0d200 */
[----:B------:R-:W-:Y:S02]  /*1220*/  FSEL R16, R14, R16, !P0 ;  /* 0x000000100e107208 */ /* 0x000fe40004000000 */
[----:B------:R-:W-:Y:S01]  /*1230*/  FSEL R17, R9, R17, !P0 ;  /* 0x0000001109117208 */ /* 0x000fe20004000000 */
[----:B------:R-:W-:Y:S06]  /*1240*/  BRA `(.L_x_292) ;  /* 0x0000000000547947 */ /* 0x000fec0003800000 */
.L_x_291:
[----:B------:R-:W-:-:S14]  /*1250*/  DSETP.NAN.AND P0, PT, R14, R14, PT ;  /* 0x0000000e0e00722a */ /* 0x000fdc0003f08000 */
[----:B------:R-:W-:Y:S05]  /*1260*/  @P0 BRA `(.L_x_293) ;  /* 0x0000000000440947 */ /* 0x000fea0003800000 */
[----:B------:R-:W-:-:S14]  /*1270*/  DSETP.NAN.AND P0, PT, R8, R8, PT ;  /* 0x000000080800722a */ /* 0x000fdc0003f08000 */
[----:B------:R-:W-:Y:S05]  /*1280*/  @P0 BRA `(.L_x_294) ;  /* 0x0000000000300947 */ /* 0x000fea0003800000 */
[----:B------:R-:W-:Y:S01]  /*1290*/  ISETP.NE.AND P0, PT, R22, R11, PT ;  /* 0x0000000b1600720c */ /* 0x000fe20003f05270 */
[----:B------:R-:W-:Y:S02]  /*12a0*/  IMAD.MOV.U32 R16, RZ, RZ, 0x0 ;  /* 0x00000000ff107424 */ /* 0x000fe400078e00ff */
[----:B------:R-:W-:-:S10]  /*12b0*/  IMAD.MOV.U32 R17, RZ, RZ, -0x80000 ;  /* 0xfff80000ff117424 */ /* 0x000fd400078e00ff */
[----:B------:R-:W-:Y:S05]  /*12c0*/  @!P0 BRA `(.L_x_292) ;  /* 0x0000000000348947 */ /* 0x000fea0003800000 */
[----:B------:R-:W-:Y:S02]  /*12d0*/  ISETP.NE.AND P0, PT, R22, 0x7ff00000, PT ;  /* 0x7ff000001600780c */ /* 0x000fe40003f05270 */
[----:B------:R-:W-:Y:S02]  /*12e0*/  LOP3.LUT R17, R15, 0x80000000, R9, 0x48, !PT ;  /* 0x800000000f117812 */ /* 0x000fe400078e4809 */
[----:B------:R-:W-:-:S13]  /*12f0*/  ISETP.EQ.OR P0, PT, R11, RZ, !P0 ;  /* 0x000000ff0b00720c */ /* 0x000fda0004702670 */
[----:B------:R-:W-:Y:S02]  /*1300*/  @P0 LOP3.LUT R5, R17, 0x7ff00000, RZ, 0xfc, !PT ;  /* 0x7ff0000011050812 */ /* 0x000fe400078efcff */
[----:B------:R-:W-:Y:S01]  /*1310*/  @!P0 MOV R16, RZ ;  /* 0x000000ff00108202 */ /* 0x000fe20000000f00 */
[----:B------:R-:W-:Y:S02]  /*1320*/  @P0 IMAD.MOV.U32 R16, RZ, RZ, RZ ;  /* 0x000000ffff100224 */ /* 0x000fe400078e00ff */
[----:B------:R-:W-:Y:S01]  /*1330*/  @P0 IMAD.MOV.U32 R17, RZ, RZ, R5 ;  /* 0x000000ffff110224 */ /* 0x000fe200078e0005 */
[----:B------:R-:W-:Y:S06]  /*1340*/  BRA `(.L_x_292) ;  /* 0x0000000000147947 */ /* 0x000fec0003800000 */
.L_x_294:
[----:B------:R-:W-:Y:S02]  /*1350*/  LOP3.LUT R17, R9, 0x80000, RZ, 0xfc, !PT ;  /* 0x0008000009117812 */ /* 0x000fe400078efcff */
[----:B------:R-:W-:Y:S01]  /*1360*/  MOV R16, R8 ;  /* 0x0000000800107202 */ /* 0x000fe20000000f00 */
[----:B------:R-:W-:Y:S06]  /*1370*/  BRA `(.L_x_292) ;  /* 0x0000000000087947 */ /* 0x000fec0003800000 */
.L_x_293:
[----:B------:R-:W-:Y:S01]  /*1380*/  LOP3.LUT R17, R15, 0x80000, RZ, 0xfc, !PT ;  /* 0x000800000f117812 */ /* 0x000fe200078efcff */
[----:B------:R-:W-:-:S07]  /*1390*/  IMAD.MOV.U32 R16, RZ, RZ, R14 ;  /* 0x000000ffff107224 */ /* 0x000fce00078e000e */
.L_x_292:
[----:B------:R-:W-:Y:S05]  /*13a0*/  BSYNC.RECONVERGENT B2 ;  /* 0x0000000000027941 */ /* 0x000fea0003800200 */
.L_x_290:
[----:B------:R-:W-:Y:S01]  /*13b0*/  IMAD.MOV.U32 R11, RZ, RZ, 0x0 ;  /* 0x00000000ff0b7424 */ /* 0x000fe200078e00ff */
[----:B------:R-:W-:Y:S01]  /*13c0*/  MOV R7, R17 ;  /* 0x0000001100077202 */ /* 0x000fe20000000f00 */
[----:B------:R-:W-:Y:S02]  /*13d0*/  IMAD.MOV.U32 R6, RZ, RZ, R16 ;  /* 0x000000ffff067224 */ /* 0x000fe400078e0010 */
[----:B------:R-:W-:Y:S05]  /*13e0*/  RET.REL.NODEC R10 `(_Z35dvc_InitExtrapolatePhaseFieldActivePiPdS0_S0_iiiii) ;  /* 0xffffffec0a047950 */ /* 0x000fea0003c3ffff */
.L_x_295:
        /* <DEDUP_REMOVED lines=9> */
.L_x_404:


//--------------------- .text._Z18dvc_ComputeGradPhidPiPdS0_S0_S0_S0_S0_S0_S0_iiiiii --------------------------
	.section	.text._Z18dvc_ComputeGradPhidPiPdS0_S0_S0_S0_S0_S0_S0_iiiiii,"ax",@progbits
	.align	128
        .global         _Z18dvc_ComputeGradPhidPiPdS0_S0_S0_S0_S0_S0_S0_iiiiii
        .type           _Z18dvc_ComputeGradPhidPiPdS0_S0_S0_S0_S0_S0_S0_iiiiii,@function
        .size           _Z18dvc_ComputeGradPhidPiPdS0_S0_S0_S0_S0_S0_S0_iiiiii,(.L_x_407 - _Z18dvc_ComputeGradPhidPiPdS0_S0_S0_S0_S0_S0_S0_iiiiii)
        .other          _Z18dvc_ComputeGradPhidPiPdS0_S0_S0_S0_S0_S0_S0_iiiiii,@"STO_CUDA_ENTRY STV_DEFAULT"
_Z18dvc_ComputeGradPhidPiPdS0_S0_S0_S0_S0_S0_S0_iiiiii:
.text._Z18dvc_ComputeGradPhidPiPdS0_S0_S0_S0_S0_S0_S0_iiiiii:
[----:B------:R-:W0:Y:S08]  /*0000*/  LDC R1, c[0x0][0x37c] ;  /* 0x0000df00ff017b82 */ /* 0x000e300000000800 */
[----:B------:R-:W1:Y:S01]  /*0010*/  LDC R13, c[0x0][0x3e0] ;  /* 0x0000f800ff0d7b82 */ /* 0x000e620000000800 */
[----:B0-----:R-:W-:Y:S01]  /*0020*/  VIADD R1, R1, 0xffffffd8 ;  /* 0xffffffd801017836 */ /* 0x001fe20000000000 */
[----:B-1----:R-:W-:-:S13]  /*0030*/  ISETP.GE.AND P0, PT, R13, -0x3ffff, PT ;  /* 0xfffc00010d00780c */ /* 0x002fda0003f06270 */
[----:B------:R-:W-:Y:S05]  /*0040*/  @!P0 EXIT ;  /* 0x000000000000894d */ /* 0x000fea0003800000 */
[----:B------:R-:W0:Y:S01]  /*0050*/  LDCU.64 UR4, c[0x0][0x380] ;  /* 0x00007000ff0477ac */ /* 0x000e220008000a00 */
[----:B------:R-:W-:Y:S01]  /*0060*/  IMAD.MOV.U32 R46, RZ, RZ, -0x5dad617c ;  /* 0xa2529e84ff2e7424 */ /* 0x000fe200078e00ff */
[----:B------:R-:W1:Y:S01]  /*0070*/  S2UR UR7, SR_CTAID.X ;  /* 0x00000000000779c3 */ /* 0x000e620000002500 */
[----:B------:R-:W-:Y:S01]  /*0080*/  IMAD.MOV.U32 R47, RZ, RZ, 0x3f91df46 ;  /* 0x3f91df46ff2f7424 */ /* 0x000fe200078e00ff */
[----:B------:R-:W2:Y:S01]  /*0090*/  S2R R12, SR_TID.X ;  /* 0x00000000000c7919 */ /* 0x000ea20000002100 */
[----:B------:R-:W2:Y:S01]  /*00a0*/  LDCU UR10, c[0x0][0x3d8] ;  /* 0x00007b00ff0a77ac */ /* 0x000ea20008000800 */
[----:B------:R-:W-:-:S04]  /*00b0*/  UMOV UR8, 0x252049c0 ;  /* 0x252049c000087882 */ /* 0x000fc80000000000 */
[----:B------:R-:W1:Y:S01]  /*00c0*/  LDC R5, c[0x0][0x360] ;  /* 0x0000d800ff057b82 */ /* 0x000e620000000800 */
[----:B------:R-:W-:Y:S01]  /*00d0*/  UMOV UR9, 0x397b839a ;  /* 0x397b839a00097882 */ /* 0x000fe20000000000 */
[----:B------:R-:W3:Y:S01]  /*00e0*/  LDCU UR6, c[0x0][0x3dc] ;  /* 0x00007b80ff0677ac */ /* 0x000ee20008000800 */
[----:B0-----:R-:W-:Y:S01]  /*00f0*/  DMUL R46, R46, UR4 ;  /* 0x000000042e2e7c28 */ /* 0x001fe20008000000 */
[----:B------:R-:W-:Y:S01]  /*0100*/  UMOV UR4, 0x6dc9c883 ;  /* 0x6dc9c88300047882 */ /* 0x000fe20000000000 */
[----:B------:R-:W-:-:S06]  /*0110*/  UMOV UR5, 0x3fe45f30 ;  /* 0x3fe45f3000057882 */ /* 0x000fcc0000000000 */
[C---:B------:R-:W-:Y:S02]  /*0120*/  DMUL R2, R46.reuse, UR4 ;  /* 0x000000042e027c28 */ /* 0x040fe40008000000 */
[C---:B------:R-:W-:Y:S01]  /*0130*/  DMUL R8, R46.reuse, -UR4 ;  /* 0x800000042e087c28 */ /* 0x040fe20008000000 */
[----:B------:R-:W-:Y:S01]  /*0140*/  UMOV UR4, 0x54442d18 ;  /* 0x54442d1800047882 */ /* 0x000fe20000000000 */
[----:B------:R-:W-:Y:S01]  /*0150*/  UMOV UR5, 0x3ff921fb ;  /* 0x3ff921fb00057882 */ /* 0x000fe20000000000 */
[C---:B------:R-:W-:Y:S01]  /*0160*/  DSETP.GE.AND P0, PT, |R46|.reuse, 2.14748364800000000000e+09, PT ;  /* 0x41e000002e00742a */ /* 0x040fe20003f06200 */
[----:B------:R0:W4:Y:S01]  /*0170*/  F2I.F64 R0, R2 ;  /* 0x0000000200007311 */ /* 0x0001220000301100 */
[-C--:B------:R-:W-:Y:S02]  /*0180*/  DMUL R42, RZ, R46.reuse ;  /* 0x0000002eff2a7228 */ /* 0x080fe40000000000 */
[----:B------:R-:W-:Y:S02]  /*0190*/  DMUL R38, RZ, -R46 ;  /* 0x8000002eff267228 */ /* 0x000fe40000000000 */
[----:B------:R-:W-:-:S03]  /*01a0*/  DSETP.EQ.OR P0, PT, |R46|, +INF , !P0 ;  /* 0x7ff000002e00742a */ /* 0x000fc60004702600 */
[----:B------:R-:W5:Y:S01]  /*01b0*/  F2I.F64 R4, R8 ;  /* 0x0000000800047311 */ /* 0x000f620000301100 */
[----:B0-----:R-:W-:Y:S01]  /*01c0*/  SHF.R.S32.HI R2, RZ, 0x1f, R13 ;  /* 0x0000001fff027819 */ /* 0x001fe2000001140d */
[----:B-1----:R-:W-:-:S03]  /*01d0*/  IMAD R3, R5, UR7, RZ ;  /* 0x0000000705037c24 */ /* 0x002fc6000f8e02ff */
[----:B------:R-:W-:-:S03]  /*01e0*/  LEA.HI R2, R2, R13, RZ, 0x12 ;  /* 0x0000000d02027211 */ /* 0x000fc600078f90ff */
[----:B----4-:R-:W0:Y:S01]  /*01f0*/  I2F.F64 R44, R0 ;  /* 0x00000000002c7312 */ /* 0x010e220000201c00 */
[----:B------:R-:W-:-:S05]  /*0200*/  SHF.R.S32.HI R2, RZ, 0x12, R2 ;  /* 0x00000012ff027819 */ /* 0x000fca0000011402 */
[----:B------:R-:W-:Y:S02]  /*0210*/  IMAD R3, R2, R3, R3 ;  /* 0x0000000302037224 */ /* 0x000fe400078e0203 */
[----:B-----5:R-:W1:Y:S01]  /*0220*/  I2F.F64 R40, R4 ;  /* 0x0000000400287312 */ /* 0x020e620000201c00 */
[--C-:B0-----:R-:W-:Y:S02]  /*0230*/  DFMA R6, R44, -UR4, R46.reuse ;  /* 0x800000042c067c2b */ /* 0x101fe4000800002e */
[----:B-1----:R-:W-:Y:S01]  /*0240*/  DFMA R10, R40, -UR4, -R46 ;  /* 0x80000004280a7c2b */ /* 0x002fe2000800082e */
[----:B------:R-:W-:Y:S01]  /*0250*/  UMOV UR4, 0x33145c00 ;  /* 0x33145c0000047882 */ /* 0x000fe20000000000 */
[----:B------:R-:W-:-:S04]  /*0260*/  UMOV UR5, 0x3c91a626 ;  /* 0x3c91a62600057882 */ /* 0x000fc80000000000 */
[----:B------:R-:W-:Y:S02]  /*0270*/  DFMA R6, R44, -UR4, R6 ;  /* 0x800000042c067c2b */ /* 0x000fe40008000006 */
[----:B------:R-:W-:Y:S01]  /*0280*/  DFMA R10, R40, -UR4, R10 ;  /* 0x80000004280a7c2b */ /* 0x000fe2000800000a */
[----:B------:R-:W0:Y:S05]  /*0290*/  LDCU.64 UR4, c[0x0][0x358] ;  /* 0x00006b00ff0477ac */ /* 0x000e2a0008000a00 */
[----:B------:R-:W-:Y:S01]  /*02a0*/  DFMA R44, R44, -UR8, R6 ;  /* 0x800000082c2c7c2b */ /* 0x000fe20008000006 */
[----:B--2---:R-:W-:Y:S01]  /*02b0*/  IADD3 R6, PT, PT, R3, UR10, R12 ;  /* 0x0000000a03067c10 */ /* 0x004fe2000fffe00c */
[----:B------:R-:W-:Y:S01]  /*02c0*/  IMAD.MOV R7, RZ, RZ, -R2 ;  /* 0x000000ffff077224 */ /* 0x000fe200078e0a02 */
[----:B------:R-:W-:Y:S01]  /*02d0*/  DFMA R40, R40, -UR8, R10 ;  /* 0x8000000828287c2b */ /* 0x000fe2000800000a */
[----:B---3--:R-:W1:Y:S10]  /*02e0*/  LDCU.64 UR8, c[0x4][0x8] ;  /* 0x01000100ff0877ac */ /* 0x008e740008000a00 */
.L_x_350:
[----:B------:R-:W-:Y:S01]  /*02f0*/  ISETP.GE.AND P1, PT, R6, UR6, PT ;  /* 0x0000000606007c0c */ /* 0x000fe2000bf26270 */
[----:B------:R-:W-:Y:S01]  /*0300*/  VIADD R7, R7, 0x1 ;  /* 0x0000000107077836 */ /* 0x000fe20000000000 */
[----:B------:R-:W-:Y:S04]  /*0310*/  BSSY.RECONVERGENT B0, `(.L_x_296) ;  /* 0x00003f0000007945 */ /* 0x000fe80003800200 */
[----:B------:R-:W-:-:S07]  /*0320*/  ISETP.NE.AND P3, PT, R7, 0x1, PT ;  /* 0x000000010700780c */ /* 0x000fce0003f65270 */
[----:B----4-:R-:W-:Y:S06]  /*0330*/  @P1 BRA `(.L_x_297) ;  /* 0x0000003c00b41947 */ /* 0x010fec0003800000 */
[----:B------:R-:W2:Y:S08]  /*0340*/  LDC.64 R16, c[0x0][0x388] ;  /* 0x0000e200ff107b82 */ /* 0x000eb00000000a00 */
[----:B------:R-:W3:Y:S08]  /*0350*/  LDC.64 R66, c[0x0][0x390] ;  /* 0x0000e400ff427b82 */ /* 0x000ef00000000a00 */
[----:B------:R-:W4:Y:S01]  /*0360*/  LDC.64 R2, c[0x0][0x3d0] ;  /* 0x0000f400ff027b82 */ /* 0x000f220000000a00 */
[----:B--2---:R-:W-:-:S05]  /*0370*/  IMAD.WIDE R16, R6, 0x4, R16 ;  /* 0x0000000406107825 */ /* 0x004fca00078e0210 */
[----:B0-----:R-:W3:Y:S02]  /*0380*/  LDG.E R8, desc[UR4][R16.64] ;  /* 0x0000000410087981 */ /* 0x001ee4000c1e1900 */
[C---:B---3--:R-:W-:Y:S01]  /*0390*/  IMAD.WIDE R60, R8.reuse, 0x8, R66 ;  /* 0x00000008083c7825 */ /* 0x048fe200078e0242 */
[----:B----4-:R-:W-:-:S03]  /*03a0*/  IADD3 R29, PT, PT, R8, -R3, -R2 ;  /* 0x80000003081d7210 */ /* 0x010fc60007ffe802 */
[----:B------:R-:W-:Y:S01]  /*03b0*/  IMAD.IADD R63, R8, 0x1, -R3 ;  /* 0x00000001083f7824 */ /* 0x000fe200078e0a03 */
[----:B------:R-:W2:Y:S01]  /*03c0*/  LDG.E.64 R54, desc[UR4][R60.64+0x8] ;  /* 0x000008043c367981 */ /* 0x000ea2000c1e1b00 */
[----:B------:R-:W-:-:S04]  /*03d0*/  IMAD.WIDE R68, R2, 0x8, R60 ;  /* 0x0000000802447825 */ /* 0x000fc800078e023c */
[----:B------:R-:W-:Y:S01]  /*03e0*/  IMAD.WIDE R64, R3, 0x8, R60 ;  /* 0x0000000803407825 */ /* 0x000fe200078e023c */
[----:B------:R-:W3:Y:S03]  /*03f0*/  LDG.E.64 R52, desc[UR4][R68.64+-0x8] ;  /* 0xfffff80444347981 */ /* 0x000ee6000c1e1b00 */
[----:B------:R-:W-:Y:S01]  /*0400*/  IMAD.WIDE R62, R63, 0x8, R66 ;  /* 0x000000083f3e7825 */ /* 0x000fe200078e0242 */
[----:B------:R-:W4:Y:S03]  /*0410*/  LDG.E.64 R16, desc[UR4][R64.64+0x8] ;  /* 0x0000080440107981 */ /* 0x000f26000c1e1b00 */
[----:B------:R-:W-:Y:S01]  /*0420*/  IMAD.WIDE R30, R2, 0x8, R64 ;  /* 0x00000008021e7825 */ /* 0x000fe200078e0240 */
[----:B------:R-:W5:Y:S03]  /*0430*/  LDG.E.64 R24, desc[UR4][R62.64+-0x8] ;  /* 0xfffff8043e187981 */ /* 0x000f66000c1e1b00 */
[----:B------:R-:W-:Y:S01]  /*0440*/  IMAD.WIDE R28, R29, 0x8, R66 ;  /* 0x000000081d1c7825 */ /* 0x000fe200078e0242 */
[----:B------:R-:W4:Y:S04]  /*0450*/  LDG.E.64 R34, desc[UR4][R62.64+0x8] ;  /* 0x000008043e227981 */ /* 0x000f28000c1e1b00 */
[----:B------:R-:W2:Y:S01]  /*0460*/  LDG.E.64 R30, desc[UR4][R30.64] ;  /* 0x000000041e1e7981 */ /* 0x000ea2000c1e1b00 */
[----:B------:R-:W-:-:S03]  /*0470*/  IMAD.IADD R15, R8, 0x1, -R2 ;  /* 0x00000001080f7824 */ /* 0x000fc600078e0a02 */
[----:B------:R-:W4:Y:S01]  /*0480*/  LDG.E.64 R28, desc[UR4][R28.64] ;  /* 0x000000041c1c7981 */ /* 0x000f22000c1e1b00 */
[----:B------:R-:W-:-:S03]  /*0490*/  IMAD.WIDE R20, R2, 0x8, R62 ;  /* 0x0000000802147825 */ /* 0x000fc600078e023e */
[----:B------:R-:W4:Y:S01]  /*04a0*/  LDG.E.64 R32, desc[UR4][R64.64+-0x8] ;  /* 0xfffff80440207981 */ /* 0x000f22000c1e1b00 */
[----:B------:R-:W-:-:S03]  /*04b0*/  IMAD.WIDE R66, R15, 0x8, R66 ;  /* 0x000000080f427825 */ /* 0x000fc600078e0242 */
[----:B------:R-:W4:Y:S01]  /*04c0*/  LDG.E.64 R20, desc[UR4][R20.64] ;  /* 0x0000000414147981 */ /* 0x000f22000c1e1b00 */
[----:B------:R-:W-:-:S03]  /*04d0*/  IMAD.WIDE R18, R3, 0x8, R66 ;  /* 0x0000000803127825 */ /* 0x000fc600078e0242 */
[----:B------:R-:W4:Y:S04]  /*04e0*/  LDG.E.64 R58, desc[UR4][R68.64] ;  /* 0x00000004443a7981 */ /* 0x000f28000c1e1b00 */
[----:B------:R-:W4:Y:S04]  /*04f0*/  LDG.E.64 R36, desc[UR4][R66.64] ;  /* 0x0000000442247981 */ /* 0x000f28000c1e1b00 */
[----:B------:R-:W4:Y:S04]  /*0500*/  LDG.E.64 R18, desc[UR4][R18.64] ;  /* 0x0000000412127981 */ /* 0x000f28000c1e1b00 */
[----:B------:R-:W4:Y:S04]  /*0510*/  LDG.E.64 R60, desc[UR4][R60.64+-0x8] ;  /* 0xfffff8043c3c7981 */ /* 0x000f28000c1e1b00 */
[----:B------:R-:W4:Y:S04]  /*0520*/  LDG.E.64 R48, desc[UR4][R68.64+0x8] ;  /* 0x0000080444307981 */ /* 0x000f28000c1e1b00 */
[----:B------:R-:W4:Y:S04]  /*0530*/  LDG.E.64 R50, desc[UR4][R66.64+-0x8] ;  /* 0xfffff80442327981 */ /* 0x000f28000c1e1b00 */
[----:B------:R-:W4:Y:S04]  /*0540*/  LDG.E.64 R26, desc[UR4][R66.64+0x8] ;  /* 0x00000804421a7981 */ /* 0x000f28000c1e1b00 */
[----:B------:R-:W4:Y:S04]  /*0550*/  LDG.E.64 R2, desc[UR4][R64.64] ;  /* 0x0000000440027981 */ /* 0x000f28000c1e1b00 */
[----:B------:R-:W4:Y:S01]  /*0560*/  LDG.E.64 R22, desc[UR4][R62.64] ;  /* 0x000000043e167981 */ /* 0x000f22000c1e1b00 */
[----:B------:R-:W-:Y:S01]  /*0570*/  UMOV UR10, 0x55555555 ;  /* 0x55555555000a7882 */ /* 0x000fe20000000000 */
[----:B------:R-:W-:Y:S01]  /*0580*/  UMOV UR11, 0x3fb55555 ;  /* 0x3fb55555000b7882 */ /* 0x000fe20000000000 */
[----:B------:R-:W-:Y:S01]  /*0590*/  UMOV UR12, 0x55555555 ;  /* 0x55555555000c7882 */ /* 0x000fe20000000000 */
[----:B------:R-:W-:Y:S01]  /*05a0*/  UMOV UR13, 0x3fc55555 ;  /* 0x3fc55555000d7882 */ /* 0x000fe20000000000 */
[----:B------:R-:W-:Y:S01]  /*05b0*/  UMOV UR14, 0x55555555 ;  /* 0x55555555000e7882 */ /* 0x000fe20000000000 */
[----:B------:R-:W-:Y:S01]  /*05c0*/  UMOV UR15, 0x3fb55555 ;  /* 0x3fb55555000f7882 */ /* 0x000fe20000000000 */
[----:B------:R-:W-:Y:S01]  /*05d0*/  UMOV UR16, 0x55555555 ;  /* 0x5555555500107882 */ /* 0x000fe20000000000 */
[----:B------:R-:W-:Y:S01]  /*05e0*/  UMOV UR17, 0x3fc55555 ;  /* 0x3fc5555500117882 */ /* 0x000fe20000000000 */
[----:B------:R-:W-:Y:S01]  /*05f0*/  BSSY.RECONVERGENT B1, `(.L_x_298) ;  /* 0x0000038000017945 */ /* 0x000fe20003800200 */
[----:B---3--:R-:W-:-:S08]  /*0600*/  DMUL R52, R52, UR10 ;  /* 0x0000000a34347c28 */ /* 0x008fd00008000000 */
[--C-:B--2---:R-:W-:Y:S02]  /*0610*/  DFMA R56, R30, UR10, R52.reuse ;  /* 0x0000000a1e387c2b */ /* 0x104fe40008000034 */
[----:B------:R-:W-:Y:S02]  /*0620*/  DFMA R52, R54, UR12, -R52 ;  /* 0x0000000c36347c2b */ /* 0x000fe40008000834 */
[----:B-----5:R-:W-:-:S04]  /*0630*/  DMUL R54, R24, UR10 ;  /* 0x0000000a18367c28 */ /* 0x020fc80008000000 */
[----:B----4-:R-:W-:Y:S02]  /*0640*/  DFMA R56, R28, -UR14, R56 ;  /* 0x8000000e1c387c2b */ /* 0x010fe40008000038 */
[C---:B------:R-:W-:Y:S02]  /*0650*/  DFMA R52, R16.reuse, UR10, R52 ;  /* 0x0000000a10347c2b */ /* 0x040fe40008000034 */
[----:B------:R-:W-:-:S04]  /*0660*/  DFMA R54, R16, UR10, -R54 ;  /* 0x0000000a10367c2b */ /* 0x000fc80008000836 */
[----:B------:R-:W-:Y:S02]  /*0670*/  DFMA R56, R20, UR10, R56 ;  /* 0x0000000a14387c2b */ /* 0x000fe40008000038 */
[----:B------:R-:W-:Y:S02]  /*0680*/  DFMA R52, R24, -UR14, R52 ;  /* 0x8000000e18347c2b */ /* 0x000fe40008000034 */
[----:B------:R-:W-:-:S04]  /*0690*/  DFMA R54, R34, -UR14, R54 ;  /* 0x8000000e22367c2b */ /* 0x000fc80008000036 */
[----:B------:R-:W-:Y:S02]  /*06a0*/  DFMA R56, R18, -UR14, R56 ;  /* 0x8000000e12387c2b */ /* 0x000fe40008000038 */
[----:B------:R-:W-:Y:S02]  /*06b0*/  DFMA R52, R34, UR10, R52 ;  /* 0x0000000a22347c2b */ /* 0x000fe40008000034 */
[----:B------:R-:W-:-:S04]  /*06c0*/  DFMA R54, R32, UR10, R54 ;  /* 0x0000000a20367c2b */ /* 0x000fc80008000036 */
[----:B------:R-:W-:Y:S02]  /*06d0*/  DFMA R56, R58, UR12, R56 ;  /* 0x0000000c3a387c2b */ /* 0x000fe40008000038 */
[----:B------:R-:W-:Y:S02]  /*06e0*/  DFMA R52, R32, -UR14, R52 ;  /* 0x8000000e20347c2b */ /* 0x000fe40008000034 */
[----:B------:R-:W-:-:S04]  /*06f0*/  DFMA R54, R30, UR10, R54 ;  /* 0x0000000a1e367c2b */ /* 0x000fc80008000036 */
[----:B------:R-:W-:Y:S02]  /*0700*/  DFMA R36, R36, -UR16, R56 ;  /* 0x8000001024247c2b */ /* 0x000fe40008000038 */
[----:B------:R-:W-:Y:S02]  /*0710*/  DFMA R52, R60, -UR16, R52 ;  /* 0x800000103c347c2b */ /* 0x000fe40008000034 */
[----:B------:R-:W-:-:S04]  /*0720*/  DFMA R54, R28, -UR14, R54 ;  /* 0x8000000e1c367c2b */ /* 0x000fc80008000036 */
[C---:B------:R-:W-:Y:S02]  /*0730*/  DFMA R36, R48.reuse, UR10, R36 ;  /* 0x0000000a30247c2b */ /* 0x040fe40008000024 */
[----:B------:R-:W-:Y:S02]  /*0740*/  DFMA R52, R48, UR10, R52 ;  /* 0x0000000a30347c2b */ /* 0x000fe40008000034 */
[----:B------:R-:W-:-:S04]  /*0750*/  DFMA R54, R20, -UR14, R54 ;  /* 0x8000000e14367c2b */ /* 0x000fc80008000036 */
[C---:B------:R-:W-:Y:S02]  /*0760*/  DFMA R28, R50.reuse, -UR14, R36 ;  /* 0x8000000e321c7c2b */ /* 0x040fe40008000024 */
[----:B------:R-:W-:Y:S02]  /*0770*/  DFMA R52, R50, -UR14, R52 ;  /* 0x8000000e32347c2b */ /* 0x000fe40008000034 */
[----:B------:R-:W-:-:S04]  /*0780*/  DFMA R54, R18, UR10, R54 ;  /* 0x0000000a12367c2b */ /* 0x000fc80008000036 */
[C---:B------:R-:W-:Y:S02]  /*0790*/  DFMA R28, R26.reuse, -UR14, R28 ;  /* 0x8000000e1a1c7c2b */ /* 0x040fe4000800001c */
[----:B------:R-:W-:Y:S02]  /*07a0*/  DFMA R26, R26, UR10, R52 ;  /* 0x0000000a1a1a7c2b */ /* 0x000fe40008000034 */
[----:B------:R-:W-:-:S04]  /*07b0*/  DFMA R2, R2, UR12, R54 ;  /* 0x0000000c02027c2b */ /* 0x000fc80008000036 */
[----:B------:R-:W-:-:S04]  /*07c0*/  DMUL R16, R28, R28 ;  /* 0x0000001c1c107228 */ /* 0x000fc80000000000 */
[----:B------:R-:W-:-:S04]  /*07d0*/  DFMA R22, R22, -UR16, R2 ;  /* 0x8000001016167c2b */ /* 0x000fc80008000002 */
[----:B------:R-:W-:-:S08]  /*07e0*/  DFMA R2, R26, R26, R16 ;  /* 0x0000001a1a02722b */ /* 0x000fd00000000010 */
[----:B------:R-:W-:-:S06]  /*07f0*/  DFMA R2, R22, R22, R2 ;  /* 0x000000161602722b */ /* 0x000fcc0000000002 */
[----:B------:R-:W0:Y:S04]  /*0800*/  MUFU.RSQ64H R61, R3 ;  /* 0x00000003003d7308 */ /* 0x000e280000001c00 */
[----:B------:R-:W-:Y:S02]  /*0810*/  VIADD R60, R3, 0xfcb00000 ;  /* 0xfcb00000033c7836 */ /* 0x000fe40000000000 */
[----:B------:R-:W-:-:S04]  /*0820*/  IMAD.MOV.U32 R18, RZ, RZ, 0x0 ;  /* 0x00000000ff127424 */ /* 0x000fc800078e00ff */
[----:B0-----:R-:W-:Y:S01]  /*0830*/  DMUL R16, R60, R60 ;  /* 0x0000003c3c107228 */ /* 0x001fe20000000000 */
[----:B------:R-:W-:-:S07]  /*0840*/  IMAD.MOV.U32 R19, RZ, RZ, 0x3fd80000 ;  /* 0x3fd80000ff137424 */ /* 0x000fce00078e00ff */
[----:B------:R-:W-:-:S08]  /*0850*/  DFMA R16, R2, -R16, 1 ;  /* 0x3ff000000210742b */ /* 0x000fd00000000810 */
[----:B------:R-:W-:Y:S02]  /*0860*/  DFMA R18, R16, R18, 0.5 ;  /* 0x3fe000001012742b */ /* 0x000fe40000000012 */
[----:B------:R-:W-:-:S08]  /*0870*/  DMUL R16, R60, R16 ;  /* 0x000000103c107228 */ /* 0x000fd00000000000 */
[----:B------:R-:W-:Y:S01]  /*0880*/  DFMA R18, R18, R16, R60 ;  /* 0x000000101212722b */ /* 0x000fe2000000003c */
[----:B------:R-:W-:-:S07]  /*0890*/  ISETP.GE.U32.AND P1, PT, R60, 0x7ca00000, PT ;  /* 0x7ca000003c00780c */ /* 0x000fce0003f26070 */
[----:B------:R-:W-:Y:S02]  /*08a0*/  DMUL R24, R2, R18 ;  /* 0x0000001202187228 */ /* 0x000fe40000000000 */
[----:B------:R-:W-:Y:S02]  /*08b0*/  VIADD R21, R19, 0xfff00000 ;  /* 0xfff0000013157836 */ /* 0x000fe40000000000 */
[----:B------:R-:W-:-:S04]  /*08c0*/  IMAD.MOV.U32 R20, RZ, RZ, R18 ;  /* 0x000000ffff147224 */ /* 0x000fc800078e0012 */
[----:B------:R-:W-:-:S08]  /*08d0*/  DFMA R30, R24, -R24, R2 ;  /* 0x80000018181e722b */ /* 0x000fd00000000002 */
[----:B------:R-:W-:Y:S01]  /*08e0*/  DFMA R16, R30, R20, R24 ;  /* 0x000000141e10722b */ /* 0x000fe20000000018 */
[----:B------:R-:W-:Y:S10]  /*08f0*/  @!P1 BRA `(.L_x_299) ;  /* 0x00000000001c9947 */ /* 0x000ff40003800000 */
[----:B------:R-:W-:Y:S01]  /*0900*/  IMAD.MOV.U32 R20, RZ, RZ, R18 ;  /* 0x000000ffff147224 */ /* 0x000fe200078e0012 */
[----:B------:R-:W-:Y:S01]  /*0910*/  MOV R58, 0x970 ;  /* 0x00000970003a7802 */ /* 0x000fe20000000f00 */
[----:B------:R-:W-:Y:S02]  /*0920*/  IMAD.MOV.U32 R18, RZ, RZ, R30 ;  /* 0x000000ffff127224 */ /* 0x000fe400078e001e */
[----:B------:R-:W-:Y:S02]  /*0930*/  IMAD.MOV.U32 R19, RZ, RZ, R31 ;  /* 0x000000ffff137224 */ /* 0x000fe400078e001f */
[----:B------:R-:W-:Y:S02]  /*0940*/  IMAD.MOV.U32 R16, RZ, RZ, R2 ;  /* 0x000000ffff107224 */ /* 0x000fe400078e0002 */
[----:B------:R-:W-:-:S07]  /*0950*/  IMAD.MOV.U32 R17, RZ, RZ, R3 ;  /* 0x000000ffff117224 */ /* 0x000fce00078e0003 */
[----:B-1----:R-:W-:Y:S05]  /*0960*/  CALL.REL.NOINC `($__internal_6_$__cuda_sm20_dsqrt_rn_f64_mediumpath_v1) ;  /* 0x0000003c00c47944 */ /* 0x002fea0003c00000 */
.L_x_299:
[----:B-1----:R-:W-:Y:S05]  /*0970*/  BSYNC.RECONVERGENT B1 ;  /* 0x0000000000017941 */ /* 0x002fea0003800200 */
.L_x_298:
[----:B------:R-:W-:Y:S01]  /*0980*/  DSETP.NEU.AND P1, PT, R2, RZ, PT ;  /* 0x000000ff0200722a */ /* 0x000fe20003f2d000 */
[----:B------:R-:W-:Y:S01]  /*0990*/  FSETP.GEU.AND P2, PT, |R27|, 6.5827683646048100446e-37, PT ;  /* 0x036000001b00780b */ /* 0x000fe20003f4e200 */
[----:B------:R-:W-:Y:S04]  /*09a0*/  BSSY.RECONVERGENT B2, `(.L_x_300) ;  /* 0x0000018000027945 */ /* 0x000fe80003800200 */
[----:B------:R-:W-:Y:S02]  /*09b0*/  FSEL R3, R17, 1.875, P1 ;  /* 0x3ff0000011037808 */ /* 0x000fe40000800000 */
[----:B------:R-:W-:Y:S01]  /*09c0*/  FSEL R2, R16, RZ, P1 ;  /* 0x000000ff10027208 */ /* 0x000fe20000800000 */
[----:B------:R-:W-:Y:S01]  /*09d0*/  IMAD.MOV.U32 R16, RZ, RZ, 0x1 ;  /* 0x00000001ff107424 */ /* 0x000fe200078e00ff */
[----:B------:R-:W0:Y:S05]  /*09e0*/  MUFU.RCP64H R17, R3 ;  /* 0x0000000300117308 */ /* 0x000e2a0000001800 */
[----:B0-----:R-:W-:-:S08]  /*09f0*/  DFMA R18, -R2, R16, 1 ;  /* 0x3ff000000212742b */ /* 0x001fd00000000110 */
[----:B------:R-:W-:-:S08]  /*0a00*/  DFMA R18, R18, R18, R18 ;  /* 0x000000121212722b */ /* 0x000fd00000000012 */
        /* <DEDUP_REMOVED lines=11> */
[----:B------:R-:W-:Y:S01]  /*0ac0*/  MOV R16, 0xb00 ;  /* 0x00000b0000107802 */ /* 0x000fe20000000f00 */
[----:B------:R-:W-:Y:S02]  /*0ad0*/  IMAD.MOV.U32 R18, RZ, RZ, R2 ;  /* 0x000000ffff127224 */ /* 0x000fe400078e0002 */
[----:B------:R-:W-:-:S07]  /*0ae0*/  IMAD.MOV.U32 R19, RZ, RZ, R3 ;  /* 0x000000ffff137224 */ /* 0x000fce00078e0003 */
[----:B------:R-:W-:Y:S05]  /*0af0*/  CALL.REL.NOINC `($__internal_5_$__cuda_sm20_div_rn_f64_full) ;  /* 0x0000003400d47944 */ /* 0x000fea0003c00000 */
[----:B------:R-:W-:Y:S02]  /*0b00*/  IMAD.MOV.U32 R36, RZ, RZ, R18 ;  /* 0x000000ffff247224 */ /* 0x000fe400078e0012 */
[----:B------:R-:W-:-:S07]  /*0b10*/  IMAD.MOV.U32 R37, RZ, RZ, R19 ;  /* 0x000000ffff257224 */ /* 0x000fce00078e0013 */
.L_x_301:
[----:B------:R-:W-:Y:S05]  /*0b20*/  BSYNC.RECONVERGENT B2 ;  /* 0x0000000000027941 */ /* 0x000fea0003800200 */
.L_x_300:
[----:B------:R-:W0:Y:S01]  /*0b30*/  MUFU.RCP64H R17, R3 ;  /* 0x0000000300117308 */ /* 0x000e220000001800 */
[----:B------:R-:W-:Y:S01]  /*0b40*/  IMAD.MOV.U32 R16, RZ, RZ, 0x1 ;  /* 0x00000001ff107424 */ /* 0x000fe200078e00ff */
[----:B------:R-:W-:Y:S01]  /*0b50*/  FSETP.GEU.AND P2, PT, |R29|, 6.5827683646048100446e-37, PT ;  /* 0x036000001d00780b */ /* 0x000fe20003f4e200 */
[----:B------:R-:W-:Y:S04]  /*0b60*/  BSSY.RECONVERGENT B2, `(.L_x_302) ;  /* 0x0000014000027945 */ /* 0x000fe80003800200 */
        /* <DEDUP_REMOVED lines=12> */
[----:B------:R-:W-:Y:S01]  /*0c30*/  MOV R16, 0xc80 ;  /* 0x00000c8000107802 */ /* 0x000fe20000000f00 */
[----:B------:R-:W-:Y:S02]  /*0c40*/  IMAD.MOV.U32 R15, RZ, RZ, R29 ;  /* 0x000000ffff0f7224 */ /* 0x000fe400078e001d */
[----:B------:R-:W-:Y:S02]  /*0c50*/  IMAD.MOV.U32 R18, RZ, RZ, R2 ;  /* 0x000000ffff127224 */ /* 0x000fe400078e0002 */
[----:B------:R-:W-:-:S07]  /*0c60*/  IMAD.MOV.U32 R19, RZ, RZ, R3 ;  /* 0x000000ffff137224 */ /* 0x000fce00078e0003 */
[----:B------:R-:W-:Y:S05]  /*0c70*/  CALL.REL.NOINC `($__internal_5_$__cuda_sm20_div_rn_f64_full) ;  /* 0x0000003400747944 */ /* 0x000fea0003c00000 */
[----:B------:R-:W-:Y:S02]  /*0c80*/  IMAD.MOV.U32 R34, RZ, RZ, R18 ;  /* 0x000000ffff227224 */ /* 0x000fe400078e0012 */
[----:B------:R-:W-:-:S07]  /*0c90*/  IMAD.MOV.U32 R35, RZ, RZ, R19 ;  /* 0x000000ffff237224 */ /* 0x000fce00078e0013 */
.L_x_303:
[----:B------:R-:W-:Y:S05]  /*0ca0*/  BSYNC.RECONVERGENT B2 ;  /* 0x0000000000027941 */ /* 0x000fea0003800200 */
.L_x_302:
        /* <DEDUP_REMOVED lines=20> */
[----:B------:R-:W-:Y:S05]  /*0df0*/  CALL.REL.NOINC `($__internal_5_$__cuda_sm20_div_rn_f64_full) ;  /* 0x0000003400147944 */ /* 0x000fea0003c00000 */
[----:B------:R-:W-:Y:S02]  /*0e00*/  IMAD.MOV.U32 R32, RZ, RZ, R18 ;  /* 0x000000ffff207224 */ /* 0x000fe400078e0012 */
[----:B------:R-:W-:-:S07]  /*0e10*/  IMAD.MOV.U32 R33, RZ, RZ, R19 ;  /* 0x000000ffff217224 */ /* 0x000fce00078e0013 */
.L_x_305:
[----:B------:R-:W-:Y:S05]  /*0e20*/  BSYNC.RECONVERGENT B2 ;  /* 0x0000000000027941 */ /* 0x000fea0003800200 */
.L_x_304:
[----:B------:R-:W0:Y:S08]  /*0e30*/  LDC.64 R2, c[0x0][0x3c0] ;  /* 0x0000f000ff027b82 */ /* 0x000e300000000a00 */
[----:B------:R-:W1:Y:S08]  /*0e40*/  LDC.64 R26, c[0x0][0x3b8] ;  /* 0x0000ee00ff1a7b82 */ /* 0x000e700000000a00 */
[----:B------:R-:W2:Y:S01]  /*0e50*/  LDC.64 R48, c[0x0][0x3c8] ;  /* 0x0000f200ff307b82 */ /* 0x000ea20000000a00 */
[----:B0-----:R-:W-:-:S06]  /*0e60*/  IMAD.WIDE R2, R8, 0x8, R2 ;  /* 0x0000000808027825 */ /* 0x001fcc00078e0202 */
[----:B------:R-:W3:Y:S01]  /*0e70*/  LDG.E.64 R2, desc[UR4][R2.64] ;  /* 0x0000000402027981 */ /* 0x000ee2000c1e1b00 */
[----:B-1----:R-:W-:-:S06]  /*0e80*/  IMAD.WIDE R26, R8, 0x8, R26 ;  /* 0x00000008081a7825 */ /* 0x002fcc00078e021a */
[----:B------:R-:W4:Y:S01]  /*0e90*/  LDG.E.64 R26, desc[UR4][R26.64] ;  /* 0x000000041a1a7981 */ /* 0x000f22000c1e1b00 */
[----:B--2---:R-:W-:-:S06]  /*0ea0*/  IMAD.WIDE R48, R8, 0x8, R48 ;  /* 0x0000000808307825 */ /* 0x004fcc00078e0230 */
[----:B------:R-:W2:Y:S01]  /*0eb0*/  LDG.E.64 R48, desc[UR4][R48.64] ;  /* 0x0000000430307981 */ /* 0x000ea2000c1e1b00 */
[----:B------:R-:W-:Y:S01]  /*0ec0*/  IMAD.MOV.U32 R18, RZ, RZ, 0x0 ;  /* 0x00000000ff127424 */ /* 0x000fe200078e00ff */
[----:B------:R-:W-:Y:S01]  /*0ed0*/  BSSY.RECONVERGENT B1, `(.L_x_306) ;  /* 0x000001a000017945 */ /* 0x000fe20003800200 */
[----:B------:R-:W-:Y:S01]  /*0ee0*/  IMAD.MOV.U32 R19, RZ, RZ, 0x3fd80000 ;  /* 0x3fd80000ff137424 */ /* 0x000fe200078e00ff */
[----:B---3--:R-:W-:-:S08]  /*0ef0*/  DMUL R16, R2, R2 ;  /* 0x0000000202107228 */ /* 0x008fd00000000000 */
[----:B----4-:R-:W-:-:S08]  /*0f00*/  DFMA R16, R26, R26, R16 ;  /* 0x0000001a1a10722b */ /* 0x010fd00000000010 */
[----:B--2---:R-:W-:-:S06]  /*0f10*/  DFMA R22, R48, R48, R16 ;  /* 0x000000303016722b */ /* 0x004fcc0000000010 */
[----:B------:R-:W0:Y:S04]  /*0f20*/  MUFU.RSQ64H R61, R23 ;  /* 0x00000017003d7308 */ /* 0x000e280000001c00 */
[----:B------:R-:W-:-:S05]  /*0f30*/  VIADD R60, R23, 0xfcb00000 ;  /* 0xfcb00000173c7836 */ /* 0x000fca0000000000 */
[----:B------:R-:W-:Y:S01]  /*0f40*/  ISETP.GE.U32.AND P1, PT, R60, 0x7ca00000, PT ;  /* 0x7ca000003c00780c */ /* 0x000fe20003f26070 */
[----:B0-----:R-:W-:-:S08]  /*0f50*/  DMUL R16, R60, R60 ;  /* 0x0000003c3c107228 */ /* 0x001fd00000000000 */
[----:B------:R-:W-:-:S08]  /*0f60*/  DFMA R16, R22, -R16, 1 ;  /* 0x3ff000001610742b */ /* 0x000fd00000000810 */
[----:B------:R-:W-:Y:S02]  /*0f70*/  DFMA R18, R16, R18, 0.5 ;  /* 0x3fe000001012742b */ /* 0x000fe40000000012 */
[----:B------:R-:W-:-:S08]  /*0f80*/  DMUL R16, R60, R16 ;  /* 0x000000103c107228 */ /* 0x000fd00000000000 */
[----:B------:R-:W-:-:S08]  /*0f90*/  DFMA R18, R18, R16, R60 ;  /* 0x000000101212722b */ /* 0x000fd0000000003c */
        /* <DEDUP_REMOVED lines=12> */
[----:B------:R-:W-:Y:S05]  /*1060*/  CALL.REL.NOINC `($__internal_6_$__cuda_sm20_dsqrt_rn_f64_mediumpath_v1) ;  /* 0x0000003800047944 */ /* 0x000fea0003c00000 */
.L_x_307:
[----:B------:R-:W-:Y:S05]  /*1070*/  BSYNC.RECONVERGENT B1 ;  /* 0x0000000000017941 */ /* 0x000fea0003800200 */
.L_x_306:
        /* <DEDUP_REMOVED lines=26> */
.L_x_309:
[----:B------:R-:W-:Y:S05]  /*1220*/  BSYNC.RECONVERGENT B2 ;  /* 0x0000000000027941 */ /* 0x000fea0003800200 */
.L_x_308:
        /* <DEDUP_REMOVED lines=23> */
.L_x_311:
[----:B------:R-:W-:Y:S05]  /*13a0*/  BSYNC.RECONVERGENT B2 ;  /* 0x0000000000027941 */ /* 0x000fea0003800200 */
.L_x_310:
        /* <DEDUP_REMOVED lines=23> */
.L_x_313:
[----:B------:R-:W-:Y:S05]  /*1520*/  BSYNC.RECONVERGENT B2 ;  /* 0x0000000000027941 */ /* 0x000fea0003800200 */
.L_x_312:
[----:B------:R-:W-:Y:S01]  /*1530*/  DMUL R16, R28, R34 ;  /* 0x000000221c107228 */ /* 0x000fe20000000000 */
[----:B------:R-:W-:Y:S07]  /*1540*/  BSSY.RECONVERGENT B1, `(.L_x_314) ;  /* 0x0000083000017945 */ /* 0x000fee0003800200 */
[----:B------:R-:W-:-:S08]  /*1550*/  DFMA R16, R30, R36, R16 ;  /* 0x000000241e10722b */ /* 0x000fd00000000010 */
[----:B------:R-:W-:-:S08]  /*1560*/  DFMA R16, R2, R32, R16 ;  /* 0x000000200210722b */ /* 0x000fd00000000010 */
[----:B------:R-:W-:-:S10]  /*1570*/  DADD R18, -RZ, |R16| ;  /* 0x00000000ff127229 */ /* 0x000fd40000000510 */
[----:B------:R-:W-:-:S13]  /*1580*/  ISETP.GT.AND P1, PT, R19, 0x3fe26665, PT ;  /* 0x3fe266651300780c */ /* 0x000fda0003f24270 */
[----:B------:R-:W-:Y:S05]  /*1590*/  @P1 BRA `(.L_x_315) ;  /* 0x0000000000d41947 */ /* 0x000fea0003800000 */
[----:B------:R-:W-:Y:S01]  /*15a0*/  DMUL R18, R16, R16 ;  /* 0x0000001010127228 */ /* 0x000fe20000000000 */
[----:B------:R-:W-:Y:S01]  /*15b0*/  MOV R20, 0x180754af ;  /* 0x180754af00147802 */ /* 0x000fe20000000f00 */
[----:B------:R-:W-:Y:S01]  /*15c0*/  IMAD.MOV.U32 R21, RZ, RZ, 0x3fb3823b ;  /* 0x3fb3823bff157424 */ /* 0x000fe200078e00ff */
[----:B------:R-:W-:Y:S01]  /*15d0*/  UMOV UR10, 0xdc1895e9 ;  /* 0xdc1895e9000a7882 */ /* 0x000fe20000000000 */
[----:B------:R-:W-:Y:S01]  /*15e0*/  UMOV UR11, 0x3fb0066b ;  /* 0x3fb0066b000b7882 */ /* 0x000fe20000000000 */
[----:B------:R-:W-:-:S03]  /*15f0*/  ISETP.GT.AND P1, PT, R17, -0x1, PT ;  /* 0xffffffff1100780c */ /* 0x000fc60003f24270 */
[----:B------:R-:W-:Y:S01]  /*1600*/  DFMA R20, R18, UR10, -R20 ;  /* 0x0000000a12147c2b */ /* 0x000fe20008000814 */
[----:B------:R-:W-:Y:S01]  /*1610*/  UMOV UR10, 0xcc2f79ae ;  /* 0xcc2f79ae000a7882 */ /* 0x000fe20000000000 */
[----:B------:R-:W-:-:S06]  /*1620*/  UMOV UR11, 0x3fb11e52 ;  /* 0x3fb11e52000b7882 */ /* 0x000fcc0000000000 */
[----:B------:R-:W-:Y:S01]  /*1630*/  DFMA R20, R18, R20, UR10 ;  /* 0x0000000a12147e2b */ /* 0x000fe20008000014 */
[----:B------:R-:W-:Y:S01]  /*1640*/  UMOV UR10, 0x3526861b ;  /* 0x3526861b000a7882 */ /* 0x000fe20000000000 */
[----:B------:R-:W-:Y:S01]  /*1650*/  UMOV UR11, 0x3f924eaf ;  /* 0x3f924eaf000b7882 */ /* 0x000fe20000000000 */
[----:B------:R-:W-:Y:S02]  /*1660*/  @!P1 IMAD.MOV.U32 R54, RZ, RZ, 0x33145c07 ;  /* 0x33145c07ff369424 */ /* 0x000fe400078e00ff */
[----:B------:R-:W-:-:S03]  /*1670*/  @!P1 IMAD.MOV.U32 R55, RZ, RZ, 0x3c91a626 ;  /* 0x3c91a626ff379424 */ /* 0x000fc600078e00ff */
[----:B------:R-:W-:Y:S01]  /*1680*/  DFMA R20, R18, R20, -UR10 ;  /* 0x8000000a12147e2b */ /* 0x000fe20008000014 */
[----:B------:R-:W-:Y:S01]  /*1690*/  UMOV UR10, 0xa31e6cb7 ;  /* 0xa31e6cb7000a7882 */ /* 0x000fe20000000000 */
[----:B------:R-:W-:-:S06]  /*16a0*/  UMOV UR11, 0x3f91df02 ;  /* 0x3f91df02000b7882 */ /* 0x000fcc0000000000 */
[----:B------:R-:W-:Y:S01]  /*16b0*/  DFMA R20, R18, R20, UR10 ;  /* 0x0000000a12147e2b */ /* 0x000fe20008000014 */
        /* <DEDUP_REMOVED lines=26> */
[----:B------:R-:W-:-:S08]  /*1860*/  DMUL R20, R18, R20 ;  /* 0x0000001412147228 */ /* 0x000fd00000000000 */
[----:B------:R-:W-:Y:S01]  /*1870*/  DFMA R20, |R16|, R20, |R16| ;  /* 0x000000141014722b */ /* 0x000fe20000000610 */
[----:B------:R-:W-:Y:S02]  /*1880*/  @P1 IMAD.MOV.U32 R16, RZ, RZ, 0x33145c07 ;  /* 0x33145c07ff101424 */ /* 0x000fe400078e00ff */
[----:B------:R-:W-:-:S05]  /*1890*/  @P1 IMAD.MOV.U32 R17, RZ, RZ, 0x3c91a626 ;  /* 0x3c91a626ff111424 */ /* 0x000fca00078e00ff */
[C---:B------:R-:W-:Y:S02]  /*18a0*/  @!P1 DADD R54, R20.reuse, R54 ;  /* 0x0000000014369229 */ /* 0x040fe40000000036 */
[----:B------:R-:W-:-:S06]  /*18b0*/  @P1 DADD R16, R20, -R16 ;  /* 0x0000000014101229 */ /* 0x000fcc0000000810 */
[----:B------:R-:W-:Y:S02]  /*18c0*/  @!P1 DADD R54, R54, UR10 ;  /* 0x0000000a36369e29 */ /* 0x000fe40008000000 */
[----:B------:R-:W-:Y:S01]  /*18d0*/  @P1 DADD R54, -R16, UR10 ;  /* 0x0000000a10361e29 */ /* 0x000fe20008000100 */
[----:B------:R-:W-:Y:S10]  /*18e0*/  BRA `(.L_x_316) ;  /* 0x0000000400207947 */ /* 0x000ff40003800000 */
.L_x_315:
[----:B------:R-:W-:Y:S01]  /*18f0*/  DADD R18, -|R16|, 1 ;  /* 0x3ff0000010127429 */ /* 0x000fe20000000300 */
[----:B------:R-:W-:Y:S01]  /*1900*/  IMAD.MOV.U32 R20, RZ, RZ, 0x66faac4b ;  /* 0x66faac4bff147424 */ /* 0x000fe200078e00ff */
[----:B------:R-:W-:Y:S01]  /*1910*/  UMOV UR10, 0x71155f70 ;  /* 0x71155f70000a7882 */ /* 0x000fe20000000000 */
[----:B------:R-:W-:Y:S01]  /*1920*/  IMAD.MOV.U32 R21, RZ, RZ, 0x3ebac2fe ;  /* 0x3ebac2feff157424 */ /* 0x000fe200078e00ff */
[----:B------:R-:W-:-:S05]  /*1930*/  UMOV UR11, 0x3ec715b3 ;  /* 0x3ec715b3000b7882 */ /* 0x000fca0000000000 */
[----:B------:R-:W-:Y:S01]  /*1940*/  DFMA R20, R18, UR10, -R20 ;  /* 0x0000000a12147c2b */ /* 0x000fe20008000814 */
[----:B------:R-:W-:Y:S01]  /*1950*/  UMOV UR10, 0x8efcd9b8 ;  /* 0x8efcd9b8000a7882 */ /* 0x000fe20000000000 */
[----:B------:R-:W-:Y:S01]  /*1960*/  UMOV UR11, 0x3ed9a9b8 ;  /* 0x3ed9a9b8000b7882 */ /* 0x000fe20000000000 */
[----:B------:R-:W-:-:S05]  /*1970*/  ISETP.GE.AND P1, PT, R19, 0x1, PT ;  /* 0x000000011300780c */ /* 0x000fca0003f26270 */
[----:B------:R-:W-:Y:S01]  /*1980*/  DFMA R20, R18, R20, UR10 ;  /* 0x0000000a12147e2b */ /* 0x000fe20008000014 */
[----:B------:R-:W-:Y:S01]  /*1990*/  UMOV UR10, 0xa8a0c4c3 ;  /* 0xa8a0c4c3000a7882 */ /* 0x000fe20000000000 */
[----:B------:R-:W-:-:S06]  /*19a0*/  UMOV UR11, 0x3edd0f40 ;  /* 0x3edd0f40000b7882 */ /* 0x000fcc0000000000 */
[----:B------:R-:W-:Y:S01]  /*19b0*/  DFMA R22, R18, R20, UR10 ;  /* 0x0000000a12167e2b */ /* 0x000fe20008000014 */
[----:B------:R-:W-:Y:S01]  /*19c0*/  UMOV UR10, 0xfa9e0e1f ;  /* 0xfa9e0e1f000a7882 */ /* 0x000fe20000000000 */
[----:B------:R-:W-:Y:S01]  /*19d0*/  UMOV UR11, 0x3ef46d4c ;  /* 0x3ef46d4c000b7882 */ /* 0x000fe20000000000 */
[----:B------:R-:W-:Y:S02]  /*19e0*/  VIADD R21, R19, 0xfff00000 ;  /* 0xfff0000013157836 */ /* 0x000fe40000000000 */
[----:B------:R-:W-:-:S03]  /*19f0*/  IMAD.MOV.U32 R20, RZ, RZ, R18 ;  /* 0x000000ffff147224 */ /* 0x000fc600078e0012 */
[----:B------:R-:W-:Y:S01]  /*1a00*/  DFMA R24, R18, R22, UR10 ;  /* 0x0000000a12187e2b */ /* 0x000fe20008000016 */
[----:B------:R-:W-:Y:S01]  /*1a10*/  UMOV UR10, 0x8d1e2422 ;  /* 0x8d1e2422000a7882 */ /* 0x000fe20000000000 */
[----:B------:R-:W-:Y:S01]  /*1a20*/  UMOV UR11, 0x3f079c16 ;  /* 0x3f079c16000b7882 */ /* 0x000fe20000000000 */
[----:B------:R-:W0:Y:S01]  /*1a30*/  MUFU.RSQ64H R23, R21 ;  /* 0x0000001500177308 */ /* 0x000e220000001c00 */
[----:B------:R-:W-:-:S04]  /*1a40*/  IMAD.MOV.U32 R22, RZ, RZ, RZ ;  /* 0x000000ffff167224 */ /* 0x000fc800078e00ff */
[----:B------:R-:W-:Y:S01]  /*1a50*/  DFMA R24, R18, R24, UR10 ;  /* 0x0000000a12187e2b */ /* 0x000fe20008000018 */
[----:B------:R-:W-:Y:S01]  /*1a60*/  UMOV UR10, 0xc3bca540 ;  /* 0xc3bca540000a7882 */ /* 0x000fe20000000000 */
[----:B------:R-:W-:-:S06]  /*1a70*/  UMOV UR11, 0x3f1c9a88 ;  /* 0x3f1c9a88000b7882 */ /* 0x000fcc0000000000 */
[----:B------:R-:W-:Y:S01]  /*1a80*/  DFMA R24, R18, R24, UR10 ;  /* 0x0000000a12187e2b */ /* 0x000fe20008000018 */
[----:B------:R-:W-:Y:S01]  /*1a90*/  UMOV UR10, 0x4bd476df ;  /* 0x4bd476df000a7882 */ /* 0x000fe20000000000 */
[----:B------:R-:W-:Y:S01]  /*1aa0*/  UMOV UR11, 0x3f31c4e6 ;  /* 0x3f31c4e6000b7882 */ /* 0x000fe20000000000 */
[----:B0-----:R-:W-:-:S05]  /*1ab0*/  DMUL R26, R20, R22 ;  /* 0x00000016141a7228 */ /* 0x001fca0000000000 */
[----:B------:R-:W-:Y:S01]  /*1ac0*/  DFMA R50, R18, R24, UR10 ;  /* 0x0000000a12327e2b */ /* 0x000fe20008000018 */
[----:B------:R-:W-:Y:S01]  /*1ad0*/  UMOV UR10, 0x60009c8f ;  /* 0x60009c8f000a7882 */ /* 0x000fe20000000000 */
[----:B------:R-:W-:Y:S01]  /*1ae0*/  UMOV UR11, 0x3f46e8ba ;  /* 0x3f46e8ba000b7882 */ /* 0x000fe20000000000 */
[----:B------:R-:W-:Y:S01]  /*1af0*/  VIADD R25, R23, 0xfff00000 ;  /* 0xfff0000017197836 */ /* 0x000fe20000000000 */
[----:B------:R-:W-:Y:S01]  /*1b00*/  DFMA R48, R26, -R26, R20 ;  /* 0x8000001a1a30722b */ /* 0x000fe20000000014 */
[----:B------:R-:W-:-:S03]  /*1b10*/  IMAD.MOV.U32 R24, RZ, RZ, RZ ;  /* 0x000000ffff187224 */ /* 0x000fc600078e00ff */
[----:B------:R-:W-:Y:S01]  /*1b20*/  DFMA R50, R18, R50, UR10 ;  /* 0x0000000a12327e2b */ /* 0x000fe20008000032 */
[----:B------:R-:W-:Y:S01]  /*1b30*/  UMOV UR10, 0xc62b05a2 ;  /* 0xc62b05a2000a7882 */ /* 0x000fe20000000000 */
[----:B------:R-:W-:Y:S02]  /*1b40*/  UMOV UR11, 0x3f5f1c71 ;  /* 0x3f5f1c71000b7882 */ /* 0x000fe40000000000 */
[----:B------:R-:W-:-:S04]  /*1b50*/  DFMA R26, R24, R48, R26 ;  /* 0x00000030181a722b */ /* 0x000fc8000000001a */
[----:B------:R-:W-:Y:S01]  /*1b60*/  DFMA R50, R18, R50, UR10 ;  /* 0x0000000a12327e2b */ /* 0x000fe20008000032 */
[----:B------:R-:W-:Y:S01]  /*1b70*/  UMOV UR10, 0xb6dc9f2c ;  /* 0xb6dc9f2c000a7882 */ /* 0x000fe20000000000 */
[----:B------:R-:W-:Y:S02]  /*1b80*/  UMOV UR11, 0x3f76db6d ;  /* 0x3f76db6d000b7882 */ /* 0x000fe40000000000 */
[-C--:B------:R-:W-:Y:S02]  /*1b90*/  DFMA R22, R22, -R26.reuse, 1 ;  /* 0x3ff000001616742b */ /* 0x080fe4000000081a */
[----:B------:R-:W-:Y:S02]  /*1ba0*/  DFMA R20, R26, -R26, R20 ;  /* 0x8000001a1a14722b */ /* 0x000fe40000000014 */
[----:B------:R-:W-:Y:S01]  /*1bb0*/  DFMA R50, R18, R50, UR10 ;  /* 0x0000000a12327e2b */ /* 0x000fe20008000032 */
[----:B------:R-:W-:Y:S01]  /*1bc0*/  UMOV UR10, 0x3333329c ;  /* 0x3333329c000a7882 */ /* 0x000fe20000000000 */
[----:B------:R-:W-:-:S02]  /*1bd0*/  UMOV UR11, 0x3f933333 ;  /* 0x3f933333000b7882 */ /* 0x000fc40000000000 */
[----:B------:R-:W-:-:S04]  /*1be0*/  DFMA R22, R24, R22, R24 ;  /* 0x000000161816722b */ /* 0x000fc80000000018 */
[----:B------:R-:W-:Y:S01]  /*1bf0*/  DFMA R50, R18, R50, UR10 ;  /* 0x0000000a12327e2b */ /* 0x000fe20008000032 */
[----:B------:R-:W-:Y:S01]  /*1c00*/  UMOV UR10, 0x55555555 ;  /* 0x55555555000a7882 */ /* 0x000fe20000000000 */
[----:B------:R-:W-:Y:S02]  /*1c10*/  UMOV UR11, 0x3fb55555 ;  /* 0x3fb55555000b7882 */ /* 0x000fe40000000000 */
[----:B------:R-:W-:Y:S02]  /*1c20*/  DFMA R20, R22, R20, R26 ;  /* 0x000000141614722b */ /* 0x000fe4000000001a */
[----:B------:R-:W-:Y:S02]  /*1c30*/  DMUL R22, RZ, |R16| ;  /* 0x40000010ff167228 */ /* 0x000fe40000000000 */
[----:B------:R-:W-:Y:S01]  /*1c40*/  DFMA R50, R18, R50, UR10 ;  /* 0x0000000a12327e2b */ /* 0x000fe20008000032 */
[----:B------:R-:W-:Y:S01]  /*1c50*/  UMOV UR10, 0x33145c07 ;  /* 0x33145c07000a7882 */ /* 0x000fe20000000000 */
[----:B------:R-:W-:-:S04]  /*1c60*/  UMOV UR11, 0x3ca1a626 ;  /* 0x3ca1a626000b7882 */ /* 0x000fc80000000000 */
[----:B------:R-:W-:Y:S02]  /*1c70*/  VIADD R21, R21, 0x100000 ;  /* 0x0010000015157836 */ /* 0x000fe40000000000 */
[----:B------:R-:W-:-:S08]  /*1c80*/  DMUL R50, R18, R50 ;  /* 0x0000003212327228 */ /* 0x000fd00000000000 */
[----:B------:R-:W-:-:S10]  /*1c90*/  DFMA R50, R20, R50, R20 ;  /* 0x000000321432722b */ /* 0x000fd40000000014 */
[----:B------:R-:W-:Y:S02]  /*1ca0*/  FSEL R22, R22, R50, !P1 ;  /* 0x0000003216167208 */ /* 0x000fe40004800000 */
[----:B------:R-:W-:Y:S02]  /*1cb0*/  FSEL R23, R23, R51, !P1 ;  /* 0x0000003317177208 */ /* 0x000fe40004800000 */
[----:B------:R-:W-:-:S04]  /*1cc0*/  ISETP.GE.AND P1, PT, R19, RZ, PT ;  /* 0x000000ff1300720c */ /* 0x000fc80003f26270 */
[----:B------:R-:W-:-:S10]  /*1cd0*/  DMUL R20, R22, +INF ;  /* 0x7ff0000016147828 */ /* 0x000fd40000000000 */
[----:B------:R-:W-:Y:S02]  /*1ce0*/  FSEL R20, R20, R22, !P1 ;  /* 0x0000001614147208 */ /* 0x000fe40004800000 */
[----:B------:R-:W-:Y:S02]  /*1cf0*/  FSEL R21, R21, R23, !P1 ;  /* 0x0000001715157208 */ /* 0x000fe40004800000 */
[----:B------:R-:W-:-:S04]  /*1d00*/  ISETP.GE.AND P1, PT, R17, RZ, PT ;  /* 0x000000ff1100720c */ /* 0x000fc80003f26270 */
[----:B------:R-:W-:Y:S01]  /*1d10*/  DADD R18, R20, -UR10 ;  /* 0x8000000a14127e29 */ /* 0x000fe20008000000 */
[----:B------:R-:W-:Y:S01]  /*1d20*/  UMOV UR10, 0x54442d18 ;  /* 0x54442d18000a7882 */ /* 0x000fe20000000000 */
[----:B------:R-:W-:-:S06]  /*1d30*/  UMOV UR11, 0x400921fb ;  /* 0x400921fb000b7882 */ /* 0x000fcc0000000000 */
[----:B------:R-:W-:-:S10]  /*1d40*/  DADD R18, -R18, UR10 ;  /* 0x0000000a12127e29 */ /* 0x000fd40008000100 */
[----:B------:R-:W-:Y:S02]  /*1d50*/  FSEL R54, R18, R20, !P1 ;  /* 0x0000001412367208 */ /* 0x000fe40004800000 */
[----:B------:R-:W-:-:S07]  /*1d60*/  FSEL R55, R19, R21, !P1 ;  /* 0x0000001513377208 */ /* 0x000fce0004800000 */
.L_x_316:
[----:B------:R-:W-:Y:S05]  /*1d70*/  BSYNC.RECONVERGENT B1 ;  /* 0x0000000000017941 */ /* 0x000fea0003800200 */
.L_x_314:
[----:B------:R-:W-:Y:S01]  /*1d80*/  DSETP.NEU.AND P1, PT, |R54|, +INF , PT ;  /* 0x7ff000003600742a */ /* 0x000fe20003f2d200 */
[----:B------:R-:W-:-:S13]  /*1d90*/  BSSY.RECONVERGENT B1, `(.L_x_317) ;  /* 0x0000018000017945 */ /* 0x000fda0003800200 */
[----:B------:R-:W-:Y:S01]  /*1da0*/  @!P1 DMUL R62, RZ, R54 ;  /* 0x00000036ff3e9228 */ /* 0x000fe20000000000 */
[----:B------:R-:W-:Y:S01]  /*1db0*/  @!P1 IMAD.MOV.U32 R15, RZ, RZ, RZ ;  /* 0x000000ffff0f9224 */ /* 0x000fe200078e00ff */
[----:B------:R-:W-:Y:S09]  /*1dc0*/  @!P1 BRA `(.L_x_318) ;  /* 0x0000000000509947 */ /* 0x000ff20003800000 */
[----:B------:R-:W-:Y:S01]  /*1dd0*/  UMOV UR10, 0x6dc9c883 ;  /* 0x6dc9c883000a7882 */ /* 0x000fe20000000000 */
[----:B------:R-:W-:Y:S01]  /*1de0*/  UMOV UR11, 0x3fe45f30 ;  /* 0x3fe45f30000b7882 */ /* 0x000fe20000000000 */
[C---:B------:R-:W-:Y:S02]  /*1df0*/  DSETP.GE.AND P1, PT, |R54|.reuse, 2.14748364800000000000e+09, PT ;  /* 0x41e000003600742a */ /* 0x040fe40003f26200 */
[----:B------:R-:W-:Y:S01]  /*1e00*/  DMUL R16, R54, UR10 ;  /* 0x0000000a36107c28 */ /* 0x000fe20008000000 */
[----:B------:R-:W-:Y:S01]  /*1e10*/  UMOV UR10, 0x54442d18 ;  /* 0x54442d18000a7882 */ /* 0x000fe20000000000 */
[----:B------:R-:W-:-:S04]  /*1e20*/  UMOV UR11, 0x3ff921fb ;  /* 0x3ff921fb000b7882 */ /* 0x000fc80000000000 */
[----:B------:R-:W0:Y:S08]  /*1e30*/  F2I.F64 R15, R16 ;  /* 0x00000010000f7311 */ /* 0x000e300000301100 */
[----:B0-----:R-:W0:Y:S02]  /*1e40*/  I2F.F64 R62, R15 ;  /* 0x0000000f003e7312 */ /* 0x001e240000201c00 */
[----:B0-----:R-:W-:Y:S01]  /*1e50*/  DFMA R18, R62, -UR10, R54 ;  /* 0x8000000a3e127c2b */ /* 0x001fe20008000036 */
[----:B------:R-:W-:Y:S01]  /*1e60*/  UMOV UR10, 0x33145c00 ;  /* 0x33145c00000a7882 */ /* 0x000fe20000000000 */
[----:B------:R-:W-:-:S06]  /*1e70*/  UMOV UR11, 0x3c91a626 ;  /* 0x3c91a626000b7882 */ /* 0x000fcc0000000000 */
[----:B------:R-:W-:Y:S01]  /*1e80*/  DFMA R18, R62, -UR10, R18 ;  /* 0x8000000a3e127c2b */ /* 0x000fe20008000012 */
[----:B------:R-:W-:Y:S01]  /*1e90*/  UMOV UR10, 0x252049c0 ;  /* 0x252049c0000a7882 */ /* 0x000fe20000000000 */
[----:B------:R-:W-:-:S06]  /*1ea0*/  UMOV UR11, 0x397b839a ;  /* 0x397b839a000b7882 */ /* 0x000fcc0000000000 */
[----:B------:R-:W-:Y:S01]  /*1eb0*/  DFMA R62, R62, -UR10, R18 ;  /* 0x8000000a3e3e7c2b */ /* 0x000fe20008000012 */
[----:B------:R-:W-:Y:S10]  /*1ec0*/  @!P1 BRA `(.L_x_318) ;  /* 0x0000000000109947 */ /* 0x000ff40003800000 */
[----:B------:R-:W-:Y:S01]  /*1ed0*/  IMAD.MOV.U32 R16, RZ, RZ, R54 ;  /* 0x000000ffff107224 */ /* 0x000fe200078e0036 */
[----:B------:R-:W-:Y:S01]  /*1ee0*/  MOV R20, 0x1f10 ;  /* 0x00001f1000147802 */ /* 0x000fe20000000f00 */
[----:B------:R-:W-:-:S07]  /*1ef0*/  IMAD.MOV.U32 R15, RZ, RZ, R55 ;  /* 0x000000ffff0f7224 */ /* 0x000fce00078e0037 */
[----:B------:R-:W-:Y:S05]  /*1f00*/  CALL.REL.NOINC `($_Z18dvc_ComputeGradPhidPiPdS0_S0_S0_S0_S0_S0_S0_iiiiii$__internal_trig_reduction_slowpathd) ;  /* 0x0000002c00007944 */ /* 0x000fea0003c00000 */
.L_x_318:
[----:B------:R-:W-:Y:S05]  /*1f10*/  BSYNC.RECONVERGENT B1 ;  /* 0x0000000000017941 */ /* 0x000fea0003800200 */
.L_x_317:
[----:B------:R-:W-:-:S04]  /*1f20*/  SHF.L.U32 R16, R15, 0x6, RZ ;  /* 0x000000060f107819 */ /* 0x000fc800000006ff */
[----:B------:R-:W-:-:S04]  /*1f30*/  LOP3.LUT R16, R16, 0x40, RZ, 0xc0, !PT ;  /* 0x0000004010107812 */ /* 0x000fc800078ec0ff */
[----:B------:R-:W-:-:S05]  /*1f40*/  IADD3 R52, P1, PT, R16, UR8, RZ ;  /* 0x0000000810347c10 */ /* 0x000fca000ff3e0ff */
[----:B------:R-:W-:-:S05]  /*1f50*/  IMAD.X R53, RZ, RZ, UR9, P1 ;  /* 0x00000009ff357e24 */ /* 0x000fca00088e06ff */
[----:B------:R-:W2:Y:S04]  /*1f60*/  LDG.E.128.CONSTANT R16, desc[UR4][R52.64] ;  /* 0x0000000434107981 */ /* 0x000ea8000c1e9d00 */
[----:B------:R-:W3:Y:S04]  /*1f70*/  LDG.E.128.CONSTANT R20, desc[UR4][R52.64+0x10] ;  /* 0x0000100434147981 */ /* 0x000ee8000c1e9d00 */
[----:B------:R-:W4:Y:S01]  /*1f80*/  LDG.E.128.CONSTANT R24, desc[UR4][R52.64+0x20] ;  /* 0x0000200434187981 */ /* 0x000f22000c1e9d00 */
[----:B------:R-:W-:Y:S01]  /*1f90*/  LOP3.LUT R48, R15, 0x1, RZ, 0xc0, !PT ;  /* 0x000000010f307812 */ /* 0x000fe200078ec0ff */
[----:B------:R-:W-:Y:S01]  /*1fa0*/  IMAD.MOV.U32 R50, RZ, RZ, 0x20fd8164 ;  /* 0x20fd8164ff327424 */ /* 0x000fe200078e00ff */
[----:B------:R-:W-:Y:S01]  /*1fb0*/  DSETP.NEU.AND P2, PT, |R46|, +INF , PT ;  /* 0x7ff000002e00742a */ /* 0x000fe20003f4d200 */
[----:B------:R-:W-:Y:S01]  /*1fc0*/  IMAD.MOV.U32 R51, RZ, RZ, 0x3da8ff83 ;  /* 0x3da8ff83ff337424 */ /* 0x000fe200078e00ff */
[----:B------:R-:W-:Y:S01]  /*1fd0*/  ISETP.NE.U32.AND P1, PT, R48, 0x1, PT ;  /* 0x000000013000780c */ /* 0x000fe20003f25070 */
[----:B------:R-:W-:-:S03]  /*1fe0*/  DMUL R48, R62, R62 ;  /* 0x0000003e3e307228 */ /* 0x000fc60000000000 */
[----:B------:R-:W-:Y:S02]  /*1ff0*/  FSEL R50, R50, -8.06006814911005101289e+34, !P1 ;  /* 0xf9785eba32327808 */ /* 0x000fe40004800000 */
[----:B------:R-:W-:-:S06]  /*2000*/  FSEL R51, -R51, 0.11223486810922622681, !P1 ;  /* 0x3de5db6533337808 */ /* 0x000fcc0004800100 */
[----:B--2---:R-:W-:-:S08]  /*2010*/  DFMA R16, R48, R50, R16 ;  /* 0x000000323010722b */ /* 0x004fd00000000010 */
[----:B------:R-:W-:-:S08]  /*2020*/  DFMA R16, R48, R16, R18 ;  /* 0x000000103010722b */ /* 0x000fd00000000012 */
[----:B---3--:R-:W-:-:S08]  /*2030*/  DFMA R16, R48, R16, R20 ;  /* 0x000000103010722b */ /* 0x008fd00000000014 */
[----:B------:R-:W-:-:S08]  /*2040*/  DFMA R16, R48, R16, R22 ;  /* 0x000000103010722b */ /* 0x000fd00000000016 */
[----:B----4-:R-:W-:-:S08]  /*2050*/  DFMA R16, R48, R16, R24 ;  /* 0x000000103010722b */ /* 0x010fd00000000018 */
[----:B------:R-:W-:-:S08]  /*2060*/  DFMA R16, R48, R16, R26 ;  /* 0x000000103010722b */ /* 0x000fd0000000001a */
[----:B------:R-:W-:Y:S02]  /*2070*/  DFMA R62, R16, R62, R62 ;  /* 0x0000003e103e722b */ /* 0x000fe4000000003e */
[----:B------:R-:W-:-:S10]  /*2080*/  DFMA R16, R48, R16, 1 ;  /* 0x3ff000003010742b */ /* 0x000fd40000000010 */
[----:B------:R-:W-:Y:S01]  /*2090*/  FSEL R18, R16, R62, !P1 ;  /* 0x0000003e10127208 */ /* 0x000fe20004800000 */
[----:B------:R-:W-:Y:S01]  /*20a0*/  IMAD.MOV.U32 R62, RZ, RZ, R42 ;  /* 0x000000ffff3e7224 */ /* 0x000fe200078e002a */
[----:B------:R-:W-:Y:S01]  /*20b0*/  FSEL R19, R17, R63, !P1 ;  /* 0x0000003f11137208 */ /* 0x000fe20004800000 */
[----:B------:R-:W-:Y:S01]  /*20c0*/  IMAD.MOV.U32 R63, RZ, RZ, R43 ;  /* 0x000000ffff3f7224 */ /* 0x000fe200078e002b */
[----:B------:R-:W-:Y:S01]  /*20d0*/  LOP3.LUT P1, RZ, R15, 0x2, RZ, 0xc0, !PT ;  /* 0x000000020fff7812 */ /* 0x000fe2000782c0ff */
[----:B------:R-:W-:-:S03]  /*20e0*/  IMAD.MOV.U32 R15, RZ, RZ, 0x1 ;  /* 0x00000001ff0f7424 */ /* 0x000fc600078e00ff */
[----:B------:R-:W-:-:S10]  /*20f0*/  DADD R16, RZ, -R18 ;  /* 0x00000000ff107229 */ /* 0x000fd40000000812 */
[----:B------:R-:W-:Y:S02]  /*2100*/  FSEL R48, R18, R16, !P1 ;  /* 0x0000001012307208 */ /* 0x000fe40004800000 */
[----:B------:R-:W-:Y:S01]  /*2110*/  FSEL R49, R19, R17, !P1 ;  /* 0x0000001113317208 */ /* 0x000fe20004800000 */
[----:B------:R-:W-:Y:S06]  /*2120*/  @!P2 BRA `(.L_x_319) ;  /* 0x000000000030a947 */ /* 0x000fec0003800000 */
[----:B------:R-:W-:Y:S01]  /*2130*/  DSETP.GE.AND P1, PT, |R46|, 2.14748364800000000000e+09, PT ;  /* 0x41e000002e00742a */ /* 0x000fe20003f26200 */
[----:B------:R-:W-:Y:S02]  /*2140*/  IMAD.MOV.U32 R15, RZ, RZ, R0 ;  /* 0x000000ffff0f7224 */ /* 0x000fe400078e0000 */
[----:B------:R-:W-:Y:S02]  /*2150*/  IMAD.MOV.U32 R62, RZ, RZ, R44 ;  /* 0x000000ffff3e7224 */ /* 0x000fe400078e002c */
[----:B------:R-:W-:-:S09]  /*2160*/  IMAD.MOV.U32 R63, RZ, RZ, R45 ;  /* 0x000000ffff3f7224 */ /* 0x000fd200078e002d */
[----:B------:R-:W-:Y:S05]  /*2170*/  @!P1 BRA `(.L_x_320) ;  /* 0x0000000000189947 */ /* 0x000fea0003800000 */
[----:B------:R-:W-:Y:S01]  /*2180*/  BSSY.RECONVERGENT B1, `(.L_x_320) ;  /* 0x0000005000017945 */ /* 0x000fe20003800200 */
[----:B------:R-:W-:Y:S01]  /*2190*/  IMAD.MOV.U32 R16, RZ, RZ, R46 ;  /* 0x000000ffff107224 */ /* 0x000fe200078e002e */
[----:B------:R-:W-:Y:S01]  /*21a0*/  MOV R20, 0x21d0 ;  /* 0x000021d000147802 */ /* 0x000fe20000000f00 */
[----:B------:R-:W-:-:S07]  /*21b0*/  IMAD.MOV.U32 R15, RZ, RZ, R47 ;  /* 0x000000ffff0f7224 */ /* 0x000fce00078e002f */
[----:B------:R-:W-:Y:S05]  /*21c0*/  CALL.REL.NOINC `($_Z18dvc_ComputeGradPhidPiPdS0_S0_S0_S0_S0_S0_S0_iiiiii$__internal_trig_reduction_slowpathd) ;  /* 0x0000002800507944 */ /* 0x000fea0003c00000 */
[----:B------:R-:W-:Y:S05]  /*21d0*/  BSYNC.RECONVERGENT B1 ;  /* 0x0000000000017941 */ /* 0x000fea0003800200 */
.L_x_320:
[----:B------:R-:W-:-:S07]  /*21e0*/  VIADD R15, R15, 0x1 ;  /* 0x000000010f0f7836 */ /* 0x000fce0000000000 */
.L_x_319:
[----:B------:R-:W-:-:S05]  /*21f0*/  IMAD.SHL.U32 R16, R15, 0x40, RZ ;  /* 0x000000400f107824 */ /* 0x000fca00078e00ff */
        /* <DEDUP_REMOVED lines=21> */
[----:B------:R-:W-:Y:S01]  /*2350*/  DFMA R16, R50, R16, 1 ;  /* 0x3ff000003210742b */ /* 0x000fe20000000010 */
[----:B------:R-:W-:Y:S02]  /*2360*/  FSEL R62, R42, R44, !P2 ;  /* 0x0000002c2a3e7208 */ /* 0x000fe40005000000 */
[----:B------:R-:W-:-:S07]  /*2370*/  FSEL R63, R43, R45, !P2 ;  /* 0x0000002d2b3f7208 */ /* 0x000fce0005000000 */
[----:B------:R-:W-:Y:S02]  /*2380*/  FSEL R18, R16, R18, !P1 ;  /* 0x0000001210127208 */ /* 0x000fe40004800000 */
[----:B------:R-:W-:Y:S02]  /*2390*/  FSEL R19, R17, R19, !P1 ;  /* 0x0000001311137208 */ /* 0x000fe40004800000 */
[----:B------:R-:W-:Y:S02]  /*23a0*/  LOP3.LUT P1, RZ, R15, 0x2, RZ, 0xc0, !PT ;  /* 0x000000020fff7812 */ /* 0x000fe4000782c0ff */
[----:B------:R-:W-:Y:S02]  /*23b0*/  SEL R15, R0, RZ, P2 ;  /* 0x000000ff000f7207 */ /* 0x000fe40001000000 */
[----:B------:R-:W-:-:S10]  /*23c0*/  DADD R16, RZ, -R18 ;  /* 0x00000000ff107229 */ /* 0x000fd40000000812 */
[----:B------:R-:W-:Y:S02]  /*23d0*/  FSEL R50, R18, R16, !P1 ;  /* 0x0000001012327208 */ /* 0x000fe40004800000 */
[----:B------:R-:W-:Y:S01]  /*23e0*/  FSEL R51, R19, R17, !P1 ;  /* 0x0000001113337208 */ /* 0x000fe20004800000 */
[----:B------:R-:W-:Y:S06]  /*23f0*/  @P0 BRA `(.L_x_321) ;  /* 0x0000000000180947 */ /* 0x000fec0003800000 */
[----:B------:R-:W-:Y:S01]  /*2400*/  BSSY.RECONVERGENT B1, `(.L_x_321) ;  /* 0x0000005000017945 */ /* 0x000fe20003800200 */
[----:B------:R-:W-:Y:S01]  /*2410*/  MOV R16, R46 ;  /* 0x0000002e00107202 */ /* 0x000fe20000000f00 */
[----:B------:R-:W-:Y:S01]  /*2420*/  IMAD.MOV.U32 R15, RZ, RZ, R47 ;  /* 0x000000ffff0f7224 */ /* 0x000fe200078e002f */
[----:B------:R-:W-:-:S07]  /*2430*/  MOV R20, 0x2450 ;  /* 0x0000245000147802 */ /* 0x000fce0000000f00 */
[----:B------:R-:W-:Y:S05]  /*2440*/  CALL.REL.NOINC `($_Z18dvc_ComputeGradPhidPiPdS0_S0_S0_S0_S0_S0_S0_iiiiii$__internal_trig_reduction_slowpathd) ;  /* 0x0000002400b07944 */ /* 0x000fea0003c00000 */
[----:B------:R-:W-:Y:S05]  /*2450*/  BSYNC.RECONVERGENT B1 ;  /* 0x0000000000017941 */ /* 0x000fea0003800200 */
.L_x_321:
        /* <DEDUP_REMOVED lines=12> */
[----:B------:R-:W-:Y:S01]  /*2520*/  DMUL R52, R62, R62 ;  /* 0x0000003e3e347228 */ /* 0x000fe20000000000 */
[----:B------:R-:W-:Y:S02]  /*2530*/  BSSY.RECONVERGENT B1, `(.L_x_322) ;  /* 0x000002b000017945 */ /* 0x000fe40003800200 */
[----:B------:R-:W-:-:S02]  /*2540*/  FSEL R56, R56, -8.06006814911005101289e+34, !P1 ;  /* 0xf9785eba38387808 */ /* 0x000fc40004800000 */
        /* <DEDUP_REMOVED lines=9> */
[----:B------:R-:W-:Y:S02]  /*25e0*/  FSEL R18, R16, R62, !P1 ;  /* 0x0000003e10127208 */ /* 0x000fe40004800000 */
[----:B------:R-:W-:Y:S01]  /*25f0*/  FSEL R19, R17, R63, !P1 ;  /* 0x0000003f11137208 */ /* 0x000fe20004800000 */
[----:B------:R-:W-:Y:S01]  /*2600*/  @!P2 DMUL R62, RZ, R54 ;  /* 0x00000036ff3ea228 */ /* 0x000fe20000000000 */
[----:B------:R-:W-:Y:S01]  /*2610*/  LOP3.LUT P1, RZ, R15, 0x2, RZ, 0xc0, !PT ;  /* 0x000000020fff7812 */ /* 0x000fe2000782c0ff */
[----:B------:R-:W-:-:S03]  /*2620*/  @!P2 IMAD.MOV.U32 R15, RZ, RZ, 0x1 ;  /* 0x00000001ff0fa424 */ /* 0x000fc600078e00ff */
[----:B------:R-:W-:-:S10]  /*2630*/  DADD R16, RZ, -R18 ;  /* 0x00000000ff107229 */ /* 0x000fd40000000812 */
[----:B------:R-:W-:Y:S02]  /*2640*/  FSEL R52, R18, R16, !P1 ;  /* 0x0000001012347208 */ /* 0x000fe40004800000 */
[----:B------:R-:W-:Y:S01]  /*2650*/  FSEL R53, R19, R17, !P1 ;  /* 0x0000001113357208 */ /* 0x000fe20004800000 */
[----:B------:R-:W-:Y:S06]  /*2660*/  @!P2 BRA `(.L_x_323) ;  /* 0x00000000005ca947 */ /* 0x000fec0003800000 */
[----:B------:R-:W-:Y:S01]  /*2670*/  UMOV UR10, 0x6dc9c883 ;  /* 0x6dc9c883000a7882 */ /* 0x000fe20000000000 */
[----:B------:R-:W-:Y:S01]  /*2680*/  UMOV UR11, 0x3fe45f30 ;  /* 0x3fe45f30000b7882 */ /* 0x000fe20000000000 */
[C---:B------:R-:W-:Y:S01]  /*2690*/  DSETP.GE.AND P1, PT, |R54|.reuse, 2.14748364800000000000e+09, PT ;  /* 0x41e000003600742a */ /* 0x040fe20003f26200 */
[----:B------:R-:W-:Y:S01]  /*26a0*/  BSSY.RECONVERGENT B2, `(.L_x_324) ;  /* 0x0000012000027945 */ /* 0x000fe20003800200 */
        /* <DEDUP_REMOVED lines=17> */
.L_x_325:
[----:B------:R-:W-:Y:S05]  /*27c0*/  BSYNC.RECONVERGENT B2 ;  /* 0x0000000000027941 */ /* 0x000fea0003800200 */
.L_x_324:
[----:B------:R-:W-:-:S07]  /*27d0*/  VIADD R15, R15, 0x1 ;  /* 0x000000010f0f7836 */ /* 0x000fce0000000000 */
.L_x_323:
[----:B------:R-:W-:Y:S05]  /*27e0*/  BSYNC.RECONVERGENT B1 ;  /* 0x0000000000017941 */ /* 0x000fea0003800200 */
.L_x_322:
        /* <DEDUP_REMOVED lines=9> */
[----:B------:R-:W-:Y:S01]  /*2880*/  DMUL R56, R62, R62 ;  /* 0x0000003e3e387228 */ /* 0x000fe20000000000 */
[----:B------:R-:W-:Y:S01]  /*2890*/  BSSY.RECONVERGENT B2, `(.L_x_326) ;  /* 0x0000029000027945 */ /* 0x000fe20003800200 */
[----:B------:R-:W-:Y:S01]  /*28a0*/  ISETP.NE.U32.AND P1, PT, R54, 0x1, PT ;  /* 0x000000013600780c */ /* 0x000fe20003f25070 */
[----:B------:R-:W-:-:S03]  /*28b0*/  IMAD.MOV.U32 R54, RZ, RZ, 0x20fd8164 ;  /* 0x20fd8164ff367424 */ /* 0x000fc600078e00ff */
[----:B------:R-:W-:Y:S02]  /*28c0*/  FSEL R55, -R55, 0.11223486810922622681, !P1 ;  /* 0x3de5db6537377808 */ /* 0x000fe40004800100 */
[----:B------:R-:W-:-:S06]  /*28d0*/  FSEL R54, R54, -8.06006814911005101289e+34, !P1 ;  /* 0xf9785eba36367808 */ /* 0x000fcc0004800000 */
[----:B--2---:R-:W-:-:S08]  /*28e0*/  DFMA R16, R56, R54, R16 ;  /* 0x000000363810722b */ /* 0x004fd00000000010 */
[----:B------:R-:W-:-:S08]  /*28f0*/  DFMA R16, R56, R16, R18 ;  /* 0x000000103810722b */ /* 0x000fd00000000012 */
[----:B---3--:R-:W-:-:S08]  /*2900*/  DFMA R16, R56, R16, R20 ;  /* 0x000000103810722b */ /* 0x008fd00000000014 */
[----:B------:R-:W-:Y:S02]  /*2910*/  DFMA R22, R56, R16, R22 ;  /* 0x000000103816722b */ /* 0x000fe40000000016 */
[----:B------:R-:W0:Y:S01]  /*2920*/  MUFU.RCP64H R17, R49 ;  /* 0x0000003100117308 */ /* 0x000e220000001800 */
[----:B------:R-:W-:-:S05]  /*2930*/  IMAD.MOV.U32 R16, RZ, RZ, 0x1 ;  /* 0x00000001ff107424 */ /* 0x000fca00078e00ff */
[----:B----4-:R-:W-:-:S08]  /*2940*/  DFMA R22, R56, R22, R24 ;  /* 0x000000163816722b */ /* 0x010fd00000000018 */
[----:B------:R-:W-:Y:S02]  /*2950*/  DFMA R22, R56, R22, R26 ;  /* 0x000000163816722b */ /* 0x000fe4000000001a */
[----:B0-----:R-:W-:-:S06]  /*2960*/  DFMA R18, -R48, R16, 1 ;  /* 0x3ff000003012742b */ /* 0x001fcc0000000110 */
[----:B------:R-:W-:Y:S02]  /*2970*/  DFMA R62, R22, R62, R62 ;  /* 0x0000003e163e722b */ /* 0x000fe4000000003e */
[----:B------:R-:W-:Y:S02]  /*2980*/  DFMA R22, R56, R22, 1 ;  /* 0x3ff000003816742b */ /* 0x000fe40000000016 */
[----:B------:R-:W-:-:S08]  /*2990*/  DFMA R18, R18, R18, R18 ;  /* 0x000000121212722b */ /* 0x000fd00000000012 */
[----:B------:R-:W-:Y:S01]  /*29a0*/  FSEL R22, R22, R62, !P1 ;  /* 0x0000003e16167208 */ /* 0x000fe20004800000 */
[----:B------:R-:W-:Y:S01]  /*29b0*/  DFMA R18, R16, R18, R16 ;  /* 0x000000121012722b */ /* 0x000fe20000000010 */
[----:B------:R-:W-:Y:S02]  /*29c0*/  FSEL R23, R23, R63, !P1 ;  /* 0x0000003f17177208 */ /* 0x000fe40004800000 */
[----:B------:R-:W-:-:S04]  /*29d0*/  LOP3.LUT P1, RZ, R15, 0x2, RZ, 0xc0, !PT ;  /* 0x000000020fff7812 */ /* 0x000fc8000782c0ff */
[----:B------:R-:W-:Y:S02]  /*29e0*/  DADD R16, RZ, -R22 ;  /* 0x00000000ff107229 */ /* 0x000fe40000000816 */
[----:B------:R-:W-:-:S08]  /*29f0*/  DFMA R20, -R48, R18, 1 ;  /* 0x3ff000003014742b */ /* 0x000fd00000000112 */
[----:B------:R-:W-:Y:S01]  /*2a00*/  FSEL R56, R22, R16, !P1 ;  /* 0x0000001016387208 */ /* 0x000fe20004800000 */
[----:B------:R-:W-:Y:S01]  /*2a10*/  DFMA R20, R18, R20, R18 ;  /* 0x000000141214722b */ /* 0x000fe20000000012 */
[----:B------:R-:W-:-:S06]  /*2a20*/  FSEL R57, R23, R17, !P1 ;  /* 0x0000001117397208 */ /* 0x000fcc0004800000 */
[----:B------:R-:W-:-:S08]  /*2a30*/  DMUL R24, R56, R52 ;  /* 0x0000003438187228 */ /* 0x000fd00000000000 */
[----:B------:R-:W-:Y:S02]  /*2a40*/  DMUL R16, R24, R20 ;  /* 0x0000001418107228 */ /* 0x000fe40000000000 */
[----:B------:R-:W-:-:S06]  /*2a50*/  FSETP.GEU.AND P2, PT, |R25|, 6.5827683646048100446e-37, PT ;  /* 0x036000001900780b */ /* 0x000fcc0003f4e200 */
        /* <DEDUP_REMOVED lines=8> */
[----:B------:R-:W-:-:S07]  /*2ae0*/  MOV R16, 0x2b00 ;  /* 0x00002b0000107802 */ /* 0x000fce0000000f00 */
[----:B------:R-:W-:Y:S05]  /*2af0*/  CALL.REL.NOINC `($__internal_5_$__cuda_sm20_div_rn_f64_full) ;  /* 0x0000001400d47944 */ /* 0x000fea0003c00000 */
[----:B------:R-:W-:Y:S02]  /*2b00*/  IMAD.MOV.U32 R16, RZ, RZ, R18 ;  /* 0x000000ffff107224 */ /* 0x000fe400078e0012 */
[----:B------:R-:W-:-:S07]  /*2b10*/  IMAD.MOV.U32 R17, RZ, RZ, R19 ;  /* 0x000000ffff117224 */ /* 0x000fce00078e0013 */
.L_x_327:
[----:B------:R-:W-:Y:S05]  /*2b20*/  BSYNC.RECONVERGENT B2 ;  /* 0x0000000000027941 */ /* 0x000fea0003800200 */
.L_x_326:
[----:B------:R-:W0:Y:S01]  /*2b30*/  MUFU.RCP64H R19, R49 ;  /* 0x0000003100137308 */ /* 0x000e220000001800 */
[----:B------:R-:W-:Y:S01]  /*2b40*/  IMAD.MOV.U32 R18, RZ, RZ, 0x1 ;  /* 0x00000001ff127424 */ /* 0x000fe200078e00ff */
[----:B------:R-:W-:Y:S01]  /*2b50*/  FSETP.GEU.AND P2, PT, |R53|, 6.5827683646048100446e-37, PT ;  /* 0x036000003500780b */ /* 0x000fe20003f4e200 */
[----:B------:R-:W-:Y:S01]  /*2b60*/  BSSY.RECONVERGENT B2, `(.L_x_328) ;  /* 0x0000015000027945 */ /* 0x000fe20003800200 */
[----:B------:R-:W-:-:S03]  /*2b70*/  DADD R50, -R16, R50 ;  /* 0x0000000010327229 */ /* 0x000fc60000000132 */
[----:B0-----:R-:W-:-:S08]  /*2b80*/  DFMA R20, -R48, R18, 1 ;  /* 0x3ff000003014742b */ /* 0x001fd00000000112 */
[----:B------:R-:W-:-:S08]  /*2b90*/  DFMA R20, R20, R20, R20 ;  /* 0x000000141414722b */ /* 0x000fd00000000014 */
[----:B------:R-:W-:-:S08]  /*2ba0*/  DFMA R20, R18, R20, R18 ;  /* 0x000000141214722b */ /* 0x000fd00000000012 */
[----:B------:R-:W-:-:S08]  /*2bb0*/  DFMA R18, -R48, R20, 1 ;  /* 0x3ff000003012742b */ /* 0x000fd00000000114 */
[----:B------:R-:W-:Y:S01]  /*2bc0*/  DFMA R22, R20, R18, R20 ;  /* 0x000000121416722b */ /* 0x000fe20000000014 */
[----:B------:R-:W-:Y:S02]  /*2bd0*/  IMAD.MOV.U32 R20, RZ, RZ, R52 ;  /* 0x000000ffff147224 */ /* 0x000fe400078e0034 */
[----:B------:R-:W-:-:S06]  /*2be0*/  IMAD.MOV.U32 R21, RZ, RZ, R53 ;  /* 0x000000ffff157224 */ /* 0x000fcc00078e0035 */
        /* <DEDUP_REMOVED lines=12> */
.L_x_329:
[----:B------:R-:W-:Y:S05]  /*2cb0*/  BSYNC.RECONVERGENT B2 ;  /* 0x0000000000027941 */ /* 0x000fea0003800200 */
.L_x_328:
[----:B------:R-:W-:Y:S01]  /*2cc0*/  DSETP.NEU.AND P1, PT, |R46|, +INF , PT ;  /* 0x7ff000002e00742a */ /* 0x000fe20003f2d200 */
[----:B------:R-:W-:Y:S01]  /*2cd0*/  IMAD.MOV.U32 R15, RZ, RZ, 0x1 ;  /* 0x00000001ff0f7424 */ /* 0x000fe200078e00ff */
[C---:B------:R-:W-:Y:S01]  /*2ce0*/  DMUL R54, R50.reuse, R30 ;  /* 0x0000001e32367228 */ /* 0x040fe20000000000 */
[----:B------:R-:W-:Y:S01]  /*2cf0*/  IMAD.MOV.U32 R62, RZ, RZ, R38 ;  /* 0x000000ffff3e7224 */ /* 0x000fe200078e0026 */
[C---:B------:R-:W-:Y:S01]  /*2d00*/  DMUL R52, R50.reuse, R28 ;  /* 0x0000001c32347228 */ /* 0x040fe20000000000 */
[----:B------:R-:W-:Y:S01]  /*2d10*/  IMAD.MOV.U32 R63, RZ, RZ, R39 ;  /* 0x000000ffff3f7224 */ /* 0x000fe200078e0027 */
[----:B------:R-:W-:-:S04]  /*2d20*/  DMUL R50, R50, R2 ;  /* 0x0000000232327228 */ /* 0x000fc80000000000 */
[C---:B------:R-:W-:Y:S02]  /*2d30*/  DFMA R54, R18.reuse, R36, R54 ;  /* 0x000000241236722b */ /* 0x040fe40000000036 */
[C---:B------:R-:W-:Y:S02]  /*2d40*/  DFMA R52, R18.reuse, R34, R52 ;  /* 0x000000221234722b */ /* 0x040fe40000000034 */
[----:B------:R-:W-:Y:S01]  /*2d50*/  DFMA R50, R18, R32, R50 ;  /* 0x000000201232722b */ /* 0x000fe20000000032 */
[----:B------:R-:W-:Y:S10]  /*2d60*/  @!P1 BRA `(.L_x_330) ;  /* 0x0000000000309947 */ /* 0x000ff40003800000 */
[----:B------:R-:W-:Y:S01]  /*2d70*/  DSETP.GE.AND P1, PT, |R46|, 2.14748364800000000000e+09, PT ;  /* 0x41e000002e00742a */ /* 0x000fe20003f26200 */
[----:B------:R-:W-:Y:S02]  /*2d80*/  IMAD.MOV.U32 R15, RZ, RZ, R4 ;  /* 0x000000ffff0f7224 */ /* 0x000fe400078e0004 */
[----:B------:R-:W-:Y:S02]  /*2d90*/  IMAD.MOV.U32 R62, RZ, RZ, R40 ;  /* 0x000000ffff3e7224 */ /* 0x000fe400078e0028 */
[----:B------:R-:W-:-:S09]  /*2da0*/  IMAD.MOV.U32 R63, RZ, RZ, R41 ;  /* 0x000000ffff3f7224 */ /* 0x000fd200078e0029 */
[----:B------:R-:W-:Y:S05]  /*2db0*/  @!P1 BRA `(.L_x_331) ;  /* 0x0000000000189947 */ /* 0x000fea0003800000 */
[----:B------:R-:W-:Y:S01]  /*2dc0*/  DADD R16, -RZ, -R46 ;  /* 0x00000000ff107229 */ /* 0x000fe2000000092e */
[----:B------:R-:W-:Y:S01]  /*2dd0*/  BSSY.RECONVERGENT B1, `(.L_x_331) ;  /* 0x0000004000017945 */ /* 0x000fe20003800200 */
[----:B------:R-:W-:-:S08]  /*2de0*/  MOV R20, 0x2e10 ;  /* 0x00002e1000147802 */ /* 0x000fd00000000f00 */
[----:B------:R-:W-:-:S07]  /*2df0*/  IMAD.MOV.U32 R15, RZ, RZ, R17 ;  /* 0x000000ffff0f7224 */ /* 0x000fce00078e0011 */
[----:B------:R-:W-:Y:S05]  /*2e00*/  CALL.REL.NOINC `($_Z18dvc_ComputeGradPhidPiPdS0_S0_S0_S0_S0_S0_S0_iiiiii$__internal_trig_reduction_slowpathd) ;  /* 0x0000001c00407944 */ /* 0x000fea0003c00000 */
[----:B------:R-:W-:Y:S05]  /*2e10*/  BSYNC.RECONVERGENT B1 ;  /* 0x0000000000017941 */ /* 0x000fea0003800200 */
.L_x_331:
[----:B------:R-:W-:-:S07]  /*2e20*/  IADD3 R15, PT, PT, R15, 0x1, RZ ;  /* 0x000000010f0f7810 */ /* 0x000fce0007ffe0ff */
.L_x_330:
[----:B------:R-:W-:-:S05]  /*2e30*/  IMAD.SHL.U32 R16, R15, 0x40, RZ ;  /* 0x000000400f107824 */ /* 0x000fca00078e00ff */
[----:B------:R-:W-:-:S04]  /*2e40*/  LOP3.LUT R16, R16, 0x40, RZ, 0xc0, !PT ;  /* 0x0000004010107812 */ /* 0x000fc800078ec0ff */
[----:B------:R-:W-:-:S05]  /*2e50*/  IADD3 R64, P1, PT, R16, UR8, RZ ;  /* 0x0000000810407c10 */ /* 0x000fca000ff3e0ff */
[----:B------:R-:W-:-:S05]  /*2e60*/  IMAD.X R65, RZ, RZ, UR9, P1 ;  /* 0x00000009ff417e24 */ /* 0x000fca00088e06ff */
[----:B------:R-:W2:Y:S04]  /*2e70*/  LDG.E.128.CONSTANT R16, desc[UR4][R64.64] ;  /* 0x0000000440107981 */ /* 0x000ea8000c1e9d00 */
[----:B------:R-:W3:Y:S04]  /*2e80*/  LDG.E.128.CONSTANT R20, desc[UR4][R64.64+0x10] ;  /* 0x0000100440147981 */ /* 0x000ee8000c1e9d00 */
[----:B------:R0:W4:Y:S01]  /*2e90*/  LDG.E.128.CONSTANT R24, desc[UR4][R64.64+0x20] ;  /* 0x0000200440187981 */ /* 0x000122000c1e9d00 */
[----:B------:R-:W-:Y:S01]  /*2ea0*/  LOP3.LUT R58, R15, 0x1, RZ, 0xc0, !PT ;  /* 0x000000010f3a7812 */ /* 0x000fe200078ec0ff */
[----:B------:R-:W-:Y:S01]  /*2eb0*/  IMAD.MOV.U32 R59, RZ, RZ, 0x3da8ff83 ;  /* 0x3da8ff83ff3b7424 */ /* 0x000fe200078e00ff */
[----:B------:R-:W-:-:S02]  /*2ec0*/  DMUL R60, R62, R62 ;  /* 0x0000003e3e3c7228 */ /* 0x000fc40000000000 */
[----:B------:R-:W-:Y:S01]  /*2ed0*/  ISETP.NE.U32.AND P1, PT, R58, 0x1, PT ;  /* 0x000000013a00780c */ /* 0x000fe20003f25070 */
[----:B------:R-:W-:Y:S01]  /*2ee0*/  IMAD.MOV.U32 R58, RZ, RZ, 0x20fd8164 ;  /* 0x20fd8164ff3a7424 */ /* 0x000fe200078e00ff */
[----:B------:R-:W-:Y:S02]  /*2ef0*/  DSETP.NEU.AND P2, PT, |R46|, +INF , PT ;  /* 0x7ff000002e00742a */ /* 0x000fe40003f4d200 */
[----:B------:R-:W-:Y:S02]  /*2f00*/  FSEL R59, -R59, 0.11223486810922622681, !P1 ;  /* 0x3de5db653b3b7808 */ /* 0x000fe40004800100 */
[----:B------:R-:W-:Y:S02]  /*2f10*/  FSEL R58, R58, -8.06006814911005101289e+34, !P1 ;  /* 0xf9785eba3a3a7808 */ /* 0x000fe40004800000 */
[----:B0-----:R-:W-:Y:S02]  /*2f20*/  FSEL R64, R38, R40, !P2 ;  /* 0x0000002826407208 */ /* 0x001fe40005000000 */
[----:B------:R-:W-:-:S02]  /*2f30*/  FSEL R65, R39, R41, !P2 ;  /* 0x0000002927417208 */ /* 0x000fc40005000000 */
        /* <DEDUP_REMOVED lines=16> */
[----:B------:R-:W-:Y:S01]  /*3040*/  DADD R16, -RZ, -R46 ;  /* 0x00000000ff107229 */ /* 0x000fe2000000092e */
[----:B------:R-:W-:Y:S01]  /*3050*/  BSSY.RECONVERGENT B1, `(.L_x_333) ;  /* 0x0000004000017945 */ /* 0x000fe20003800200 */
[----:B------:R-:W-:-:S08]  /*3060*/  MOV R20, 0x3090 ;  /* 0x0000309000147802 */ /* 0x000fd00000000f00 */
[----:B------:R-:W-:-:S07]  /*3070*/  IMAD.MOV.U32 R15, RZ, RZ, R17 ;  /* 0x000000ffff0f7224 */ /* 0x000fce00078e0011 */
[----:B------:R-:W-:Y:S05]  /*3080*/  CALL.REL.NOINC `($_Z18dvc_ComputeGradPhidPiPdS0_S0_S0_S0_S0_S0_S0_iiiiii$__internal_trig_reduction_slowpathd) ;  /* 0x0000001800a07944 */ /* 0x000fea0003c00000 */
[----:B------:R-:W-:Y:S05]  /*3090*/  BSYNC.RECONVERGENT B1 ;  /* 0x0000000000017941 */ /* 0x000fea0003800200 */
.L_x_333:
[----:B------:R-:W-:Y:S02]  /*30a0*/  IMAD.MOV.U32 R64, RZ, RZ, R62 ;  /* 0x000000ffff407224 */ /* 0x000fe400078e003e */
[----:B------:R-:W-:-:S07]  /*30b0*/  IMAD.MOV.U32 R65, RZ, RZ, R63 ;  /* 0x000000ffff417224 */ /* 0x000fce00078e003f */
.L_x_332:
        /* <DEDUP_REMOVED lines=33> */
[----:B------:R-:W-:Y:S02]  /*32d0*/  FSEL R22, R20, R16, !P1 ;  /* 0x0000001014167208 */ /* 0x000fe40004800000 */
[----:B------:R-:W-:Y:S01]  /*32e0*/  FSEL R23, R21, R17, !P1 ;  /* 0x0000001115177208 */ /* 0x000fe20004800000 */
[----:B------:R-:W-:-:S05]  /*32f0*/  DFMA R20, R18, R24, R18 ;  /* 0x000000181214722b */ /* 0x000fca0000000012 */
        /* <DEDUP_REMOVED lines=11> */
[----:B------:R-:W-:-:S07]  /*33b0*/  IMAD.MOV.U32 R19, RZ, RZ, R49 ;  /* 0x000000ffff137224 */ /* 0x000fce00078e0031 */
[----:B------:R-:W-:Y:S05]  /*33c0*/  CALL.REL.NOINC `($__internal_5_$__cuda_sm20_div_rn_f64_full) ;  /* 0x0000000c00a07944 */ /* 0x000fea0003c00000 */
.L_x_335:
[----:B------:R-:W-:Y:S05]  /*33d0*/  BSYNC.RECONVERGENT B2 ;  /* 0x0000000000027941 */ /* 0x000fea0003800200 */
.L_x_334:
        /* <DEDUP_REMOVED lines=10> */
[----:B------:R-:W-:Y:S01]  /*3480*/  MOV R16, R22 ;  /* 0x0000001600107202 */ /* 0x000fe20000000f00 */
        /* <DEDUP_REMOVED lines=15> */
.L_x_337:
[----:B------:R-:W-:Y:S05]  /*3580*/  BSYNC.RECONVERGENT B2 ;  /* 0x0000000000027941 */ /* 0x000fea0003800200 */
.L_x_336:
[----:B------:R-:W-:Y:S01]  /*3590*/  DADD R18, -R52, R34 ;  /* 0x0000000034127229 */ /* 0x000fe20000000122 */
[----:B------:R-:W-:Y:S01]  /*35a0*/  IMAD.MOV.U32 R62, RZ, RZ, 0x0 ;  /* 0x00000000ff3e7424 */ /* 0x000fe200078e00ff */
[----:B------:R-:W-:Y:S01]  /*35b0*/  DADD R16, -R54, R36 ;  /* 0x0000000036107229 */ /* 0x000fe20000000124 */
[----:B------:R-:W-:Y:S01]  /*35c0*/  IMAD.MOV.U32 R63, RZ, RZ, 0x3fd80000 ;  /* 0x3fd80000ff3f7424 */ /* 0x000fe200078e00ff */
[----:B------:R-:W-:Y:S01]  /*35d0*/  DADD R20, -R50, R32 ;  /* 0x0000000032147229 */ /* 0x000fe20000000120 */
[----:B------:R-:W-:Y:S01]  /*35e0*/  BSSY.RECONVERGENT B1, `(.L_x_338) ;  /* 0x000001d000017945 */ /* 0x000fe20003800200 */
[----:B------:R-:W-:Y:S02]  /*35f0*/  DMUL R22, R58, R30 ;  /* 0x0000001e3a167228 */ /* 0x000fe40000000000 */
[----:B------:R-:W-:Y:S02]  /*3600*/  DMUL R18, R18, R18 ;  /* 0x0000001212127228 */ /* 0x000fe40000000000 */
[----:B------:R-:W-:-:S02]  /*3610*/  DMUL R26, R58, R28 ;  /* 0x0000001c3a1a7228 */ /* 0x000fc40000000000 */
[----:B------:R-:W-:Y:S02]  /*3620*/  DMUL R48, R58, R2 ;  /* 0x000000023a307228 */ /* 0x000fe40000000000 */
[----:B------:R-:W-:Y:S02]  /*3630*/  DFMA R22, R56, R36, R22 ;  /* 0x000000243816722b */ /* 0x000fe40000000016 */
[----:B------:R-:W-:Y:S02]  /*3640*/  DFMA R16, R16, R16, R18 ;  /* 0x000000101010722b */ /* 0x000fe40000000012 */
[C---:B------:R-:W-:Y:S02]  /*3650*/  DFMA R26, R56.reuse, R34, R26 ;  /* 0x00000022381a722b */ /* 0x040fe4000000001a */
[----:B------:R-:W-:-:S04]  /*3660*/  DFMA R48, R56, R32, R48 ;  /* 0x000000203830722b */ /* 0x000fc80000000030 */
[----:B------:R-:W-:-:S06]  /*3670*/  DFMA R16, R20, R20, R16 ;  /* 0x000000141410722b */ /* 0x000fcc0000000010 */
        /* <DEDUP_REMOVED lines=15> */
[----:B------:R-:W-:-:S07]  /*3770*/  MOV R58, 0x3790 ;  /* 0x00003790003a7802 */ /* 0x000fce0000000f00 */
[----:B------:R-:W-:Y:S05]  /*3780*/  CALL.REL.NOINC `($__internal_6_$__cuda_sm20_dsqrt_rn_f64_mediumpath_v1) ;  /* 0x00000010003c7944 */ /* 0x000fea0003c00000 */
[----:B------:R-:W-:Y:S02]  /*3790*/  IMAD.MOV.U32 R56, RZ, RZ, R16 ;  /* 0x000000ffff387224 */ /* 0x000fe400078e0010 */
[----:B------:R-:W-:-:S07]  /*37a0*/  IMAD.MOV.U32 R57, RZ, RZ, R17 ;  /* 0x000000ffff397224 */ /* 0x000fce00078e0011 */
.L_x_339:
[----:B------:R-:W-:Y:S05]  /*37b0*/  BSYNC.RECONVERGENT B1 ;  /* 0x0000000000017941 */ /* 0x000fea0003800200 */
.L_x_338:
[----:B------:R-:W-:Y:S01]  /*37c0*/  DADD R34, -R26, R34 ;  /* 0x000000001a227229 */ /* 0x000fe20000000122 */
[----:B------:R-:W-:Y:S01]  /*37d0*/  MOV R20, 0x0 ;  /* 0x0000000000147802 */ /* 0x000fe20000000f00 */
[----:B------:R-:W-:Y:S01]  /*37e0*/  DADD R36, -R22, R36 ;  /* 0x0000000016247229 */ /* 0x000fe20000000124 */
[----:B------:R-:W-:Y:S01]  /*37f0*/  IMAD.MOV.U32 R21, RZ, RZ, 0x3fd80000 ;  /* 0x3fd80000ff157424 */ /* 0x000fe200078e00ff */
[----:B------:R-:W-:Y:S01]  /*3800*/  DADD R32, -R48, R32 ;  /* 0x0000000030207229 */ /* 0x000fe20000000120 */
[----:B------:R-:W-:Y:S03]  /*3810*/  BSSY.RECONVERGENT B1, `(.L_x_340) ;  /* 0x0000017000017945 */ /* 0x000fe60003800200 */
[----:B------:R-:W-:-:S08]  /*3820*/  DMUL R34, R34, R34 ;  /* 0x0000002222227228 */ /* 0x000fd00000000000 */
[----:B------:R-:W-:-:S08]  /*3830*/  DFMA R16, R36, R36, R34 ;  /* 0x000000242410722b */ /* 0x000fd00000000022 */
        /* <DEDUP_REMOVED lines=20> */
.L_x_341:
[----:B------:R-:W-:Y:S05]  /*3980*/  BSYNC.RECONVERGENT B1 ;  /* 0x0000000000017941 */ /* 0x000fea0003800200 */
.L_x_340:
[C-C-:B------:R-:W-:Y:S01]  /*3990*/  DSETP.GT.AND P1, PT, R32.reuse, R56.reuse, PT ;  /* 0x000000382000722a */ /* 0x140fe20003f24000 */
[----:B------:R-:W-:Y:S01]  /*39a0*/  IMAD.MOV.U32 R18, RZ, RZ, 0x0 ;  /* 0x00000000ff127424 */ /* 0x000fe200078e00ff */
[----:B------:R-:W-:Y:S01]  /*39b0*/  DSETP.GEU.AND P2, PT, R32, R56, PT ;  /* 0x000000382000722a */ /* 0x000fe20003f4e000 */
[----:B------:R-:W-:Y:S01]  /*39c0*/  IMAD.MOV.U32 R19, RZ, RZ, 0x3fd80000 ;  /* 0x3fd80000ff137424 */ /* 0x000fe200078e00ff */
[----:B------:R-:W-:Y:S01]  /*39d0*/  DSETP.NEU.AND P4, PT, R56, R32, PT ;  /* 0x000000203800722a */ /* 0x000fe20003f8d000 */
[----:B------:R-:W-:Y:S01]  /*39e0*/  BSSY.RECONVERGENT B1, `(.L_x_342) ;  /* 0x000002c000017945 */ /* 0x000fe20003800200 */
[----:B------:R-:W-:Y:S02]  /*39f0*/  FSEL R15, R52, R10, P1 ;  /* 0x0000000a340f7208 */ /* 0x000fe40000800000 */
[----:B------:R-:W-:Y:S02]  /*3a00*/  FSEL R53, R53, R11, P1 ;  /* 0x0000000b35357208 */ /* 0x000fe40000800000 */
[----:B------:R-:W-:-:S02]  /*3a10*/  FSEL R11, R26, R15, !P2 ;  /* 0x0000000f1a0b7208 */ /* 0x000fc40005000000 */
[----:B------:R-:W-:Y:S02]  /*3a20*/  FSEL R27, R27, R53, !P2 ;  /* 0x000000351b1b7208 */ /* 0x000fe40005000000 */
[----:B------:R-:W-:Y:S02]  /*3a30*/  FSEL R10, R28, R11, !P4 ;  /* 0x0000000b1c0a7208 */ /* 0x000fe40006000000 */
[----:B------:R-:W-:Y:S02]  /*3a40*/  FSEL R15, R54, R12, P1 ;  /* 0x0000000c360f7208 */ /* 0x000fe40000800000 */
[----:B------:R-:W-:Y:S02]  /*3a50*/  FSEL R13, R55, R13, P1 ;  /* 0x0000000d370d7208 */ /* 0x000fe40000800000 */
[----:B------:R-:W-:Y:S02]  /*3a60*/  FSEL R11, R29, R27, !P4 ;  /* 0x0000001b1d0b7208 */ /* 0x000fe40006000000 */
[----:B------:R-:W-:-:S02]  /*3a70*/  FSEL R51, R51, R9, P1 ;  /* 0x0000000933337208 */ /* 0x000fc40000800000 */
[----:B------:R-:W-:Y:S02]  /*3a80*/  FSEL R9, R22, R15, !P2 ;  /* 0x0000000f16097208 */ /* 0x000fe40005000000 */
[----:B------:R-:W-:Y:S02]  /*3a90*/  FSEL R13, R23, R13, !P2 ;  /* 0x0000000d170d7208 */ /* 0x000fe40005000000 */
[----:B------:R-:W-:Y:S01]  /*3aa0*/  FSEL R17, R50, R14, P1 ;  /* 0x0000000e32117208 */ /* 0x000fe20000800000 */
[----:B------:R-:W-:Y:S01]  /*3ab0*/  DMUL R14, R10, R10 ;  /* 0x0000000a0a0e7228 */ /* 0x000fe20000000000 */
[----:B------:R-:W-:Y:S02]  /*3ac0*/  FSEL R12, R30, R9, !P4 ;  /* 0x000000091e0c7208 */ /* 0x000fe40006000000 */
[----:B------:R-:W-:Y:S02]  /*3ad0*/  FSEL R13, R31, R13, !P4 ;  /* 0x0000000d1f0d7208 */ /* 0x000fe40006000000 */
[----:B------:R-:W-:-:S02]  /*3ae0*/  FSEL R9, R48, R17, !P2 ;  /* 0x0000001130097208 */ /* 0x000fc40005000000 */
[----:B------:R-:W-:Y:S02]  /*3af0*/  FSEL R49, R49, R51, !P2 ;  /* 0x0000003331317208 */ /* 0x000fe40005000000 */
[----:B------:R-:W-:Y:S01]  /*3b00*/  DFMA R16, R12, R12, R14 ;  /* 0x0000000c0c10722b */ /* 0x000fe2000000000e */
[----:B------:R-:W-:Y:S02]  /*3b10*/  FSEL R14, R2, R9, !P4 ;  /* 0x00000009020e7208 */ /* 0x000fe40006000000 */
[----:B------:R-:W-:-:S05]  /*3b20*/  FSEL R9, R3, R49, !P4 ;  /* 0x0000003103097208 */ /* 0x000fca0006000000 */
[----:B------:R-:W-:-:S06]  /*3b30*/  IMAD.MOV.U32 R15, RZ, RZ, R9 ;  /* 0x000000ffff0f7224 */ /* 0x000fcc00078e0009 */
        /* <DEDUP_REMOVED lines=16> */
[----:B------:R-:W-:Y:S01]  /*3c40*/  MOV R17, R3 ;  /* 0x0000000300117202 */ /* 0x000fe20000000f00 */
[----:B------:R-:W-:Y:S01]  /*3c50*/  IMAD.MOV.U32 R18, RZ, RZ, R22 ;  /* 0x000000ffff127224 */ /* 0x000fe200078e0016 */
[----:B------:R-:W-:Y:S01]  /*3c60*/  MOV R58, 0x3ca0 ;  /* 0x00003ca0003a7802 */ /* 0x000fe20000000f00 */
[----:B------:R-:W-:Y:S02]  /*3c70*/  IMAD.MOV.U32 R19, RZ, RZ, R23 ;  /* 0x000000ffff137224 */ /* 0x000fe400078e0017 */
[----:B------:R-:W-:-:S07]  /*3c80*/  IMAD.MOV.U32 R16, RZ, RZ, R2 ;  /* 0x000000ffff107224 */ /* 0x000fce00078e0002 */
[----:B------:R-:W-:Y:S05]  /*3c90*/  CALL.REL.NOINC `($__internal_6_$__cuda_sm20_dsqrt_rn_f64_mediumpath_v1) ;  /* 0x0000000800f87944 */ /* 0x000fea0003c00000 */
.L_x_343:
[----:B------:R-:W-:Y:S05]  /*3ca0*/  BSYNC.RECONVERGENT B1 ;  /* 0x0000000000017941 */ /* 0x000fea0003800200 */
.L_x_342:
        /* <DEDUP_REMOVED lines=26> */
.L_x_345:
[----:B------:R-:W-:Y:S05]  /*3e50*/  BSYNC.RECONVERGENT B2 ;  /* 0x0000000000027941 */ /* 0x000fea0003800200 */
.L_x_344:
        /* <DEDUP_REMOVED lines=23> */
.L_x_347:
[----:B------:R-:W-:Y:S05]  /*3fd0*/  BSYNC.RECONVERGENT B2 ;  /* 0x0000000000027941 */ /* 0x000fea0003800200 */
.L_x_346:
[----:B------:R-:W0:Y:S01]  /*3fe0*/  MUFU.RCP64H R17, R3 ;  /* 0x0000000300117308 */ /* 0x000e220000001800 */
[----:B------:R-:W-:Y:S01]  /*3ff0*/  IMAD.MOV.U32 R16, RZ, RZ, 0x1 ;  /* 0x00000001ff107424 */ /* 0x000fe200078e00ff */
[----:B------:R-:W-:Y:S01]  /*4000*/  FSETP.GEU.AND P2, PT, |R9|, 6.5827683646048100446e-37, PT ;  /* 0x036000000900780b */ /* 0x000fe20003f4e200 */
[----:B------:R-:W-:Y:S01]  /*4010*/  IMAD.MOV.U32 R15, RZ, RZ, R9 ;  /* 0x000000ffff0f7224 */ /* 0x000fe200078e0009 */
[----:B------:R-:W-:Y:S03]  /*4020*/  BSSY.RECONVERGENT B2, `(.L_x_348) ;  /* 0x0000012000027945 */ /* 0x000fe60003800200 */
        /* <DEDUP_REMOVED lines=17> */
.L_x_349:
[----:B------:R-:W-:Y:S05]  /*4140*/  BSYNC.RECONVERGENT B2 ;  /* 0x0000000000027941 */ /* 0x000fea0003800200 */
.L_x_348:
[----:B------:R-:W0:Y:S08]  /*4150*/  LDC.64 R16, c[0x0][0x398] ;  /* 0x0000e600ff107b82 */ /* 0x000e300000000a00 */
[----:B------:R-:W1:Y:S08]  /*4160*/  LDC.64 R20, c[0x0][0x3a0] ;  /* 0x0000e800ff147b82 */ /* 0x000e700000000a00 */
[----:B------:R-:W2:Y:S08]  /*4170*/  LDC.64 R24, c[0x0][0x3a8] ;  /* 0x0000ea00ff187b82 */ /* 0x000eb00000000a00 */
[----:B------:R-:W3:Y:S01]  /*4180*/  LDC.64 R26, c[0x0][0x3b0] ;  /* 0x0000ec00ff1a7b82 */ /* 0x000ee20000000a00 */
[----:B0-----:R-:W-:-:S05]  /*4190*/  IMAD.WIDE R16, R8, 0x8, R16 ;  /* 0x0000000808107825 */ /* 0x001fca00078e0210 */
[----:B------:R4:W-:Y:S01]  /*41a0*/  STG.E.64 desc[UR4][R16.64], R28 ;  /* 0x0000001c10007986 */ /* 0x0009e2000c101b04 */
[----:B-1----:R-:W-:-:S05]  /*41b0*/  IMAD.WIDE R20, R8, 0x8, R20 ;  /* 0x0000000808147825 */ /* 0x002fca00078e0214 */
[----:B------:R4:W-:Y:S01]  /*41c0*/  STG.E.64 desc[UR4][R20.64], R22 ;  /* 0x0000001614007986 */ /* 0x0009e2000c101b04 */
[----:B--2---:R-:W-:-:S05]  /*41d0*/  IMAD.WIDE R24, R8, 0x8, R24 ;  /* 0x0000000808187825 */ /* 0x004fca00078e0218 */
[----:B------:R4:W-:Y:S01]  /*41e0*/  STG.E.64 desc[UR4][R24.64], R18 ;  /* 0x0000001218007986 */ /* 0x0009e2000c101b04 */
[----:B---3--:R-:W-:-:S05]  /*41f0*/  IMAD.WIDE R26, R8, 0x8, R26 ;  /* 0x00000008081a7825 */ /* 0x008fca00078e021a */
[----:B------:R4:W-:Y:S02]  /*4200*/  STG.E.64 desc[UR4][R26.64], R2 ;  /* 0x000000021a007986 */ /* 0x0009e4000c101b04 */
.L_x_297:
[----:B01----:R-:W-:Y:S05]  /*4210*/  BSYNC.RECONVERGENT B0 ;  /* 0x0000000000007941 */ /* 0x003fea0003800200 */
.L_x_296:
[----:B------:R-:W-:Y:S01]  /*4220*/  IMAD.IADD R6, R5, 0x1, R6 ;  /* 0x0000000105067824 */ /* 0x000fe200078e0206 */
[----:B------:R-:W-:Y:S06]  /*4230*/  @P3 BRA `(.L_x_350) ;  /* 0xffffffc0002c3947 */ /* 0x000fec000383ffff */
[----:B------:R-:W-:Y:S05]  /*4240*/  EXIT ;  /* 0x000000000000794d */ /* 0x000fea0003800000 */
        .weak           $__internal_5_$__cuda_sm20_div_rn_f64_full
        .type           $__internal_5_$__cuda_sm20_div_rn_f64_full,@function
        .size           $__internal_5_$__cuda_sm20_div_rn_f64_full,($__internal_6_$__cuda_sm20_dsqrt_rn_f64_mediumpath_v1 - $__internal_5_$__cuda_sm20_div_rn_f64_full)
$__internal_5_$__cuda_sm20_div_rn_f64_full:
[C---:B------:R-:W-:Y:S01]  /*4250*/  FSETP.GEU.AND P1, PT, |R19|.reuse, 1.469367938527859385e-39, PT ;  /* 0x001000001300780b */ /* 0x040fe20003f2e200 */
[----:B------:R-:W-:Y:S01]  /*4260*/  IMAD.MOV.U32 R63, RZ, RZ, R15 ;  /* 0x000000ffff3f7224 */ /* 0x000fe200078e000f */
[----:B------:R-:W-:Y:S01]  /*4270*/  LOP3.LUT R20, R19, 0x800fffff, RZ, 0xc0, !PT ;  /* 0x800fffff13147812 */ /* 0x000fe200078ec0ff */
[----:B------:R-:W-:Y:S01]  /*4280*/  IMAD.MOV.U32 R60, RZ, RZ, 0x1 ;  /* 0x00000001ff3c7424 */ /* 0x000fe200078e00ff */
[----:B------:R-:W-:Y:S01]  /*4290*/  BSSY.RECONVERGENT B1, `(.L_x_351) ;  /* 0x000005a000017945 */ /* 0x000fe20003800200 */
[----:B------:R-:W-:Y:S01]  /*42a0*/  IMAD.MOV.U32 R62, RZ, RZ, R24 ;  /* 0x000000ffff3e7224 */ /* 0x000fe200078e0018 */
[----:B------:R-:W-:Y:S01]  /*42b0*/  LOP3.LUT R21, R20, 0x3ff00000, RZ, 0xfc, !PT ;  /* 0x3ff0000014157812 */ /* 0x000fe200078efcff */
[----:B------:R-:W-:Y:S01]  /*42c0*/  IMAD.MOV.U32 R20, RZ, RZ, R18 ;  /* 0x000000ffff147224 */ /* 0x000fe200078e0012 */
[C---:B------:R-:W-:Y:S01]  /*42d0*/  FSETP.GEU.AND P4, PT, |R63|.reuse, 1.469367938527859385e-39, PT ;  /* 0x001000003f00780b */ /* 0x040fe20003f8e200 */
[----:B------:R-:W-:Y:S01]  /*42e0*/  IMAD.MOV.U32 R17, RZ, RZ, 0x1ca00000 ;  /* 0x1ca00000ff117424 */ /* 0x000fe200078e00ff */
[----:B------:R-:W-:Y:S01]  /*42f0*/  LOP3.LUT R15, R63, 0x7ff00000, RZ, 0xc0, !PT ;  /* 0x7ff000003f0f7812 */ /* 0x000fe200078ec0ff */
[----:B------:R-:W-:-:S02]  /*4300*/  IMAD.MOV.U32 R64, RZ, RZ, R62 ;  /* 0x000000ffff407224 */ /* 0x000fc400078e003e */
[----:B------:R-:W-:-:S06]  /*4310*/  @!P1 DMUL R20, R18, 8.98846567431157953865e+307 ;  /* 0x7fe0000012149828 */ /* 0x000fcc0000000000 */
[----:B------:R-:W0:Y:S02]  /*4320*/  MUFU.RCP64H R61, R21 ;  /* 0x00000015003d7308 */ /* 0x000e240000001800 */
[----:B------:R-:W-:-:S04]  /*4330*/  @!P4 LOP3.LUT R24, R19, 0x7ff00000, RZ, 0xc0, !PT ;  /* 0x7ff000001318c812 */ /* 0x000fc800078ec0ff */
[----:B------:R-:W-:Y:S02]  /*4340*/  @!P4 ISETP.GE.U32.AND P5, PT, R15, R24, PT ;  /* 0x000000180f00c20c */ /* 0x000fe40003fa6070 */
[----:B------:R-:W-:Y:S02]  /*4350*/  LOP3.LUT R24, R19, 0x7ff00000, RZ, 0xc0, !PT ;  /* 0x7ff0000013187812 */ /* 0x000fe400078ec0ff */
[----:B------:R-:W-:Y:S02]  /*4360*/  @!P4 SEL R25, R17, 0x63400000, !P5 ;  /* 0x634000001119c807 */ /* 0x000fe40006800000 */
[----:B------:R-:W-:Y:S02]  /*4370*/  ISETP.GE.U32.AND P2, PT, R15, R24, PT ;  /* 0x000000180f00720c */ /* 0x000fe40003f46070 */
[----:B------:R-:W-:Y:S02]  /*4380*/  @!P4 LOP3.LUT R25, R25, 0x80000000, R63, 0xf8, !PT ;  /* 0x800000001919c812 */ /* 0x000fe400078ef83f */
[----:B------:R-:W-:Y:S01]  /*4390*/  @!P1 LOP3.LUT R24, R21, 0x7ff00000, RZ, 0xc0, !PT ;  /* 0x7ff0000015189812 */ /* 0x000fe200078ec0ff */
[----:B0-----:R-:W-:-:S08]  /*43a0*/  DFMA R26, R60, -R20, 1 ;  /* 0x3ff000003c1a742b */ /* 0x001fd00000000814 */
[----:B------:R-:W-:-:S08]  /*43b0*/  DFMA R26, R26, R26, R26 ;  /* 0x0000001a1a1a722b */ /* 0x000fd0000000001a */
[----:B------:R-:W-:Y:S01]  /*43c0*/  DFMA R60, R60, R26, R60 ;  /* 0x0000001a3c3c722b */ /* 0x000fe2000000003c */
[----:B------:R-:W-:Y:S02]  /*43d0*/  SEL R26, R17, 0x63400000, !P2 ;  /* 0x63400000111a7807 */ /* 0x000fe40005000000 */
[----:B------:R-:W-:Y:S01]  /*43e0*/  @!P4 LOP3.LUT R27, R25, 0x100000, RZ, 0xfc, !PT ;  /* 0x00100000191bc812 */ /* 0x000fe200078efcff */
[----:B------:R-:W-:Y:S01]  /*43f0*/  IMAD.MOV.U32 R25, RZ, RZ, R15 ;  /* 0x000000ffff197224 */ /* 0x000fe200078e000f */
[----:B------:R-:W-:Y:S01]  /*4400*/  LOP3.LUT R65, R26, 0x800fffff, R63, 0xf8, !PT ;  /* 0x800fffff1a417812 */ /* 0x000fe200078ef83f */
[----:B------:R-:W-:Y:S02]  /*4410*/  @!P4 IMAD.MOV.U32 R26, RZ, RZ, RZ ;  /* 0x000000ffff1ac224 */ /* 0x000fe400078e00ff */
[----:B------:R-:W-:-:S04]  /*4420*/  DFMA R66, R60, -R20, 1 ;  /* 0x3ff000003c42742b */ /* 0x000fc80000000814 */
[----:B------:R-:W-:-:S04]  /*4430*/  @!P4 DFMA R64, R64, 2, -R26 ;  /* 0x400000004040c82b */ /* 0x000fc8000000081a */
[----:B------:R-:W-:-:S06]  /*4440*/  DFMA R66, R60, R66, R60 ;  /* 0x000000423c42722b */ /* 0x000fcc000000003c */
[----:B------:R-:W-:Y:S02]  /*4450*/  @!P4 LOP3.LUT R25, R65, 0x7ff00000, RZ, 0xc0, !PT ;  /* 0x7ff000004119c812 */ /* 0x000fe400078ec0ff */
[----:B------:R-:W-:-:S08]  /*4460*/  DMUL R26, R66, R64 ;  /* 0x00000040421a7228 */ /* 0x000fd00000000000 */
[----:B------:R-:W-:-:S08]  /*4470*/  DFMA R60, R26, -R20, R64 ;  /* 0x800000141a3c722b */ /* 0x000fd00000000040 */
[----:B------:R-:W-:Y:S01]  /*4480*/  DFMA R60, R66, R60, R26 ;  /* 0x0000003c423c722b */ /* 0x000fe2000000001a */
[----:B------:R-:W-:-:S05]  /*4490*/  VIADD R26, R25, 0xffffffff ;  /* 0xffffffff191a7836 */ /* 0x000fca0000000000 */
[----:B------:R-:W-:Y:S01]  /*44a0*/  ISETP.GT.U32.AND P1, PT, R26, 0x7feffffe, PT ;  /* 0x7feffffe1a00780c */ /* 0x000fe20003f24070 */
[----:B------:R-:W-:-:S05]  /*44b0*/  VIADD R26, R24, 0xffffffff ;  /* 0xffffffff181a7836 */ /* 0x000fca0000000000 */
[----:B------:R-:W-:-:S13]  /*44c0*/  ISETP.GT.U32.OR P1, PT, R26, 0x7feffffe, P1 ;  /* 0x7feffffe1a00780c */ /* 0x000fda0000f24470 */
[----:B------:R-:W-:Y:S05]  /*44d0*/  @P1 BRA `(.L_x_352) ;  /* 0x0000000000741947 */ /* 0x000fea0003800000 */
[----:B------:R-:W-:Y:S02]  /*44e0*/  LOP3.LUT R24, R19, 0x7ff00000, RZ, 0xc0, !PT ;  /* 0x7ff0000013187812 */ /* 0x000fe400078ec0ff */
[----:B------:R-:W-:Y:S02]  /*44f0*/  MOV R62, RZ ;  /* 0x000000ff003e7202 */ /* 0x000fe40000000f00 */
[CC--:B------:R-:W-:Y:S02]  /*4500*/  VIADDMNMX R25, R15.reuse, -R24.reuse, 0xb9600000, !PT ;  /* 0xb96000000f197446 */ /* 0x0c0fe40007800918 */
[----:B------:R-:W-:Y:S02]  /*4510*/  ISETP.GE.U32.AND P1, PT, R15, R24, PT ;  /* 0x000000180f00720c */ /* 0x000fe40003f26070 */
[----:B------:R-:W-:Y:S02]  /*4520*/  VIMNMX R25, PT, PT, R25, 0x46a00000, PT ;  /* 0x46a0000019197848 */ /* 0x000fe40003fe0100 */
[----:B------:R-:W-:-:S05]  /*4530*/  SEL R24, R17, 0x63400000, !P1 ;  /* 0x6340000011187807 */ /* 0x000fca0004800000 */
[----:B------:R-:W-:-:S04]  /*4540*/  IMAD.IADD R24, R25, 0x1, -R24 ;  /* 0x0000000119187824 */ /* 0x000fc800078e0a18 */
        /* <DEDUP_REMOVED lines=18> */
[----:B------:R-:W-:-:S03]  /*4670*/  FSEL R19, R15, R27, !P1 ;  /* 0x0000001b0f137208 */ /* 0x000fc60004800000 */
[----:B------:R-:W-:Y:S02]  /*4680*/  IMAD.MOV.U32 R26, RZ, RZ, R18 ;  /* 0x000000ffff1a7224 */ /* 0x000fe400078e0012 */
[----:B------:R-:W-:Y:S01]  /*4690*/  IMAD.MOV.U32 R27, RZ, RZ, R19 ;  /* 0x000000ffff1b7224 */ /* 0x000fe200078e0013 */
[----:B------:R-:W-:Y:S06]  /*46a0*/  BRA `(.L_x_353) ;  /* 0x0000000000607947 */ /* 0x000fec0003800000 */
.L_x_352:
        /* <DEDUP_REMOVED lines=11> */
[----:B------:R-:W-:Y:S01]  /*4760*/  @P1 LOP3.LUT R15, R19, 0x7ff00000, RZ, 0xfc, !PT ;  /* 0x7ff00000130f1812 */ /* 0x000fe200078efcff */
[----:B------:R-:W-:Y:S02]  /*4770*/  @!P1 IMAD.MOV.U32 R26, RZ, RZ, RZ ;  /* 0x000000ffff1a9224 */ /* 0x000fe400078e00ff */
[----:B------:R-:W-:Y:S02]  /*4780*/  @!P1 IMAD.MOV.U32 R27, RZ, RZ, R19 ;  /* 0x000000ffff1b9224 */ /* 0x000fe400078e0013 */
[----:B------:R-:W-:Y:S02]  /*4790*/  @P1 IMAD.MOV.U32 R26, RZ, RZ, RZ ;  /* 0x000000ffff1a1224 */ /* 0x000fe400078e00ff */
[----:B------:R-:W-:Y:S01]  /*47a0*/  @P1 IMAD.MOV.U32 R27, RZ, RZ, R15 ;  /* 0x000000ffff1b1224 */ /* 0x000fe200078e000f */
[----:B------:R-:W-:Y:S06]  /*47b0*/  BRA `(.L_x_353) ;  /* 0x00000000001c7947 */ /* 0x000fec0003800000 */
.L_x_355:
[----:B------:R-:W-:Y:S01]  /*47c0*/  LOP3.LUT R15, R19, 0x80000, RZ, 0xfc, !PT ;  /* 0x00080000130f7812 */ /* 0x000fe200078efcff */
[----:B------:R-:W-:-:S04]  /*47d0*/  IMAD.MOV.U32 R26, RZ, RZ, R18 ;  /* 0x000000ffff1a7224 */ /* 0x000fc800078e0012 */
[----:B------:R-:W-:Y:S01]  /*47e0*/  IMAD.MOV.U32 R27, RZ, RZ, R15 ;  /* 0x000000ffff1b7224 */ /* 0x000fe200078e000f */
[----:B------:R-:W-:Y:S06]  /*47f0*/  BRA `(.L_x_353) ;  /* 0x00000000000c7947 */ /* 0x000fec0003800000 */
.L_x_354:
[----:B------:R-:W-:Y:S01]  /*4800*/  LOP3.LUT R15, R63, 0x80000, RZ, 0xfc, !PT ;  /* 0x000800003f0f7812 */ /* 0x000fe200078efcff */
[----:B------:R-:W-:-:S04]  /*4810*/  IMAD.MOV.U32 R26, RZ, RZ, R62 ;  /* 0x000000ffff1a7224 */ /* 0x000fc800078e003e */
[----:B------:R-:W-:-:S07]  /*4820*/  IMAD.MOV.U32 R27, RZ, RZ, R15 ;  /* 0x000000ffff1b7224 */ /* 0x000fce00078e000f */
.L_x_353:
[----:B------:R-:W-:Y:S05]  /*4830*/  BSYNC.RECONVERGENT B1 ;  /* 0x0000000000017941 */ /* 0x000fea0003800200 */
.L_x_351:
[----:B------:R-:W-:Y:S01]  /*4840*/  IMAD.MOV.U32 R17, RZ, RZ, 0x0 ;  /* 0x00000000ff117424 */ /* 0x000fe200078e00ff */
[----:B------:R-:W-:Y:S01]  /*4850*/  MOV R19, R27 ;  /* 0x0000001b00137202 */ /* 0x000fe20000000f00 */
[----:B------:R-:W-:Y:S02]  /*4860*/  IMAD.MOV.U32 R18, RZ, RZ, R26 ;  /* 0x000000ffff127224 */ /* 0x000fe400078e001a */
[----:B------:R-:W-:Y:S05]  /*4870*/  RET.REL.NODEC R16 `(_Z18dvc_ComputeGradPhidPiPdS0_S0_S0_S0_S0_S0_S0_iiiiii) ;  /* 0xffffffb410e07950 */ /* 0x000fea0003c3ffff */
        .weak           $__internal_6_$__cuda_sm20_dsqrt_rn_f64_mediumpath_v1
        .type           $__internal_6_$__cuda_sm20_dsqrt_rn_f64_mediumpath_v1,@function
        .size           $__internal_6_$__cuda_sm20_dsqrt_rn_f64_mediumpath_v1,($_Z18dvc_ComputeGradPhidPiPdS0_S0_S0_S0_S0_S0_S0_iiiiii$__internal_trig_reduction_slowpathd - $__internal_6_$__cuda_sm20_dsqrt_rn_f64_mediumpath_v1)
$__internal_6_$__cuda_sm20_dsqrt_rn_f64_mediumpath_v1:
[----:B------:R-:W-:Y:S01]  /*4880*/  ISETP.GE.U32.AND P1, PT, R60, -0x3400000, PT ;  /* 0xfcc000003c00780c */ /* 0x000fe20003f26070 */
[----:B------:R-:W-:-:S12]  /*4890*/  BSSY.RECONVERGENT B2, `(.L_x_356) ;  /* 0x0000023000027945 */ /* 0x000fd80003800200 */
[----:B------:R-:W-:Y:S05]  /*48a0*/  @!P1 BRA `(.L_x_357) ;  /* 0x0000000000209947 */ /* 0x000fea0003800000 */
[----:B------:R-:W-:-:S10]  /*48b0*/  DFMA.RM R20, R18, R20, R24 ;  /* 0x000000141214722b */ /* 0x000fd40000004018 */
[----:B------:R-:W-:-:S05]  /*48c0*/  IADD3 R18, P1, PT, R20, 0x1, RZ ;  /* 0x0000000114127810 */ /* 0x000fca0007f3e0ff */
[----:B------:R-:W-:-:S06]  /*48d0*/  IMAD.X R19, RZ, RZ, R21, P1 ;  /* 0x000000ffff137224 */ /* 0x000fcc00008e0615 */
[----:B------:R-:W-:-:S08]  /*48e0*/  DFMA.RP R16, -R20, R18, R16 ;  /* 0x000000121410722b */ /* 0x000fd00000008110 */
[----:B------:R-:W-:-:S06]  /*48f0*/  DSETP.GT.AND P1, PT, R16, RZ, PT ;  /* 0x000000ff1000722a */ /* 0x000fcc0003f24000 */
[----:B------:R-:W-:Y:S02]  /*4900*/  FSEL R18, R18, R20, P1 ;  /* 0x0000001412127208 */ /* 0x000fe40000800000 */
[----:B------:R-:W-:Y:S01]  /*4910*/  FSEL R19, R19, R21, P1 ;  /* 0x0000001513137208 */ /* 0x000fe20000800000 */
[----:B------:R-:W-:Y:S06]  /*4920*/  BRA `(.L_x_358) ;  /* 0x0000000000647947 */ /* 0x000fec0003800000 */
.L_x_357:
[----:B------:R-:W-:-:S14]  /*4930*/  DSETP.NE.AND P1, PT, R16, RZ, PT ;  /* 0x000000ff1000722a */ /* 0x000fdc0003f25000 */
[----:B------:R-:W-:Y:S05]  /*4940*/  @!P1 BRA `(.L_x_359) ;  /* 0x0000000000589947 */ /* 0x000fea0003800000 */
[----:B------:R-:W-:-:S13]  /*4950*/  ISETP.GE.AND P1, PT, R17, RZ, PT ;  /* 0x000000ff1100720c */ /* 0x000fda0003f26270 */
[----:B------:R-:W-:Y:S02]  /*4960*/  @!P1 IMAD.MOV.U32 R18, RZ, RZ, 0x0 ;  /* 0x00000000ff129424 */ /* 0x000fe400078e00ff */
[----:B------:R-:W-:Y:S01]  /*4970*/  @!P1 IMAD.MOV.U32 R19, RZ, RZ, -0x80000 ;  /* 0xfff80000ff139424 */ /* 0x000fe200078e00ff */
[----:B------:R-:W-:Y:S06]  /*4980*/  @!P1 BRA `(.L_x_358) ;  /* 0x00000000004c9947 */ /* 0x000fec0003800000 */
[----:B------:R-:W-:-:S13]  /*4990*/  ISETP.GT.AND P1, PT, R17, 0x7fefffff, PT ;  /* 0x7fefffff1100780c */ /* 0x000fda0003f24270 */
[----:B------:R-:W-:Y:S05]  /*49a0*/  @P1 BRA `(.L_x_359) ;  /* 0x0000000000401947 */ /* 0x000fea0003800000 */
[----:B------:R-:W-:Y:S01]  /*49b0*/  DMUL R24, R16, 8.11296384146066816958e+31 ;  /* 0x4690000010187828 */ /* 0x000fe20000000000 */
[----:B------:R-:W-:Y:S02]  /*49c0*/  IMAD.MOV.U32 R20, RZ, RZ, RZ ;  /* 0x000000ffff147224 */ /* 0x000fe400078e00ff */
[----:B------:R-:W-:Y:S02]  /*49d0*/  IMAD.MOV.U32 R16, RZ, RZ, 0x0 ;  /* 0x00000000ff107424 */ /* 0x000fe400078e00ff */
[----:B------:R-:W-:Y:S01]  /*49e0*/  IMAD.MOV.U32 R17, RZ, RZ, 0x3fd80000 ;  /* 0x3fd80000ff117424 */ /* 0x000fe200078e00ff */
[----:B------:R-:W0:Y:S02]  /*49f0*/  MUFU.RSQ64H R21, R25 ;  /* 0x0000001900157308 */ /* 0x000e240000001c00 */
[----:B0-----:R-:W-:-:S08]  /*4a00*/  DMUL R18, R20, R20 ;  /* 0x0000001414127228 */ /* 0x001fd00000000000 */
[----:B------:R-:W-:-:S08]  /*4a10*/  DFMA R18, R24, -R18, 1 ;  /* 0x3ff000001812742b */ /* 0x000fd00000000812 */
[----:B------:R-:W-:Y:S02]  /*4a20*/  DFMA R16, R18, R16, 0.5 ;  /* 0x3fe000001210742b */ /* 0x000fe40000000010 */
[----:B------:R-:W-:-:S08]  /*4a30*/  DMUL R18, R20, R18 ;  /* 0x0000001214127228 */ /* 0x000fd00000000000 */
[----:B------:R-:W-:-:S08]  /*4a40*/  DFMA R18, R16, R18, R20 ;  /* 0x000000121012722b */ /* 0x000fd00000000014 */
[----:B------:R-:W-:Y:S02]  /*4a50*/  DMUL R16, R24, R18 ;  /* 0x0000001218107228 */ /* 0x000fe40000000000 */
[----:B------:R-:W-:-:S06]  /*4a60*/  VIADD R19, R19, 0xfff00000 ;  /* 0xfff0000013137836 */ /* 0x000fcc0000000000 */
[----:B------:R-:W-:-:S08]  /*4a70*/  DFMA R20, R16, -R16, R24 ;  /* 0x800000101014722b */ /* 0x000fd00000000018 */
[----:B------:R-:W-:-:S10]  /*4a80*/  DFMA R18, R18, R20, R16 ;  /* 0x000000141212722b */ /* 0x000fd40000000010 */
[----:B------:R-:W-:Y:S01]  /*4a90*/  VIADD R19, R19, 0xfcb00000 ;  /* 0xfcb0000013137836 */ /* 0x000fe20000000000 */
[----:B------:R-:W-:Y:S06]  /*4aa0*/  BRA `(.L_x_358) ;  /* 0x0000000000047947 */ /* 0x000fec0003800000 */
.L_x_359:
[----:B------:R-:W-:-:S11]  /*4ab0*/  DADD R18, R16, R16 ;  /* 0x0000000010127229 */ /* 0x000fd60000000010 */
.L_x_358:
[----:B------:R-:W-:Y:S05]  /*4ac0*/  BSYNC.RECONVERGENT B2 ;  /* 0x0000000000027941 */ /* 0x000fea0003800200 */
.L_x_356:
[----:B------:R-:W-:Y:S02]  /*4ad0*/  IMAD.MOV.U32 R59, RZ, RZ, 0x0 ;  /* 0x00000000ff3b7424 */ /* 0x000fe400078e00ff */
[----:B------:R-:W-:Y:S02]  /*4ae0*/  IMAD.MOV.U32 R16, RZ, RZ, R18 ;  /* 0x000000ffff107224 */ /* 0x000fe400078e0012 */
[----:B------:R-:W-:Y:S01]  /*4af0*/  IMAD.MOV.U32 R17, RZ, RZ, R19 ;  /* 0x000000ffff117224 */ /* 0x000fe200078e0013 */
[----:B------:R-:W-:Y:S06]  /*4b00*/  RET.REL.NODEC R58 `(_Z18dvc_ComputeGradPhidPiPdS0_S0_S0_S0_S0_S0_S0_iiiiii) ;  /* 0xffffffb43a3c7950 */ /* 0x000fec0003c3ffff */
        .type           $_Z18dvc_ComputeGradPhidPiPdS0_S0_S0_S0_S0_S0_S0_iiiiii$__internal_trig_reduction_slowpathd,@function
        .size           $_Z18dvc_ComputeGradPhidPiPdS0_S0_S0_S0_S0_S0_S0_iiiiii$__internal_trig_reduction_slowpathd,(.L_x_407 - $_Z18dvc_ComputeGradPhidPiPdS0_S0_S0_S0_S0_S0_S0_iiiiii$__internal_trig_reduction_slowpathd)
$_Z18dvc_ComputeGradPhidPiPdS0_S0_S0_S0_S0_S0_S0_iiiiii$__internal_trig_reduction_slowpathd:
[--C-:B------:R-:W-:Y:S01]  /*4b10*/  SHF.R.U32.HI R21, RZ, 0x14, R15.reuse ;  /* 0x00000014ff157819 */ /* 0x100fe2000001160f */
[----:B------:R-:W-:Y:S02]  /*4b20*/  IMAD.MOV.U32 R25, RZ, RZ, R16 ;  /* 0x000000ffff197224 */ /* 0x000fe400078e0010 */
[----:B------:R-:W-:Y:S01]  /*4b30*/  IMAD.MOV.U32 R24, RZ, RZ, R15 ;  /* 0x000000ffff187224 */ /* 0x000fe200078e000f */
[----:B------:R-:W-:Y:S01]  /*4b40*/  LOP3.LUT R17, R21, 0x7ff, RZ, 0xc0, !PT ;  /* 0x000007ff15117812 */ /* 0x000fe200078ec0ff */
[----:B------:R-:W-:-:S03]  /*4b50*/  IMAD.MOV.U32 R18, RZ, RZ, RZ ;  /* 0x000000ffff127224 */ /* 0x000fc600078e00ff */
[----:B------:R-:W-:-:S13]  /*4b60*/  ISETP.NE.AND P1, PT, R17, 0x7ff, PT ;  /* 0x000007ff1100780c */ /* 0x000fda0003f25270 */
[----:B------:R-:W-:Y:S05]  /*4b70*/  @!P1 BRA `(.L_x_360) ;  /* 0x0000000800509947 */ /* 0x000fea0003800000 */
[----:B------:R-:W-:Y:S01]  /*4b80*/  VIADD R16, R17, 0xfffffc00 ;  /* 0xfffffc0011107836 */ /* 0x000fe20000000000 */
[----:B------:R-:W-:Y:S01]  /*4b90*/  BSSY.RECONVERGENT B3, `(.L_x_361) ;  /* 0x0000031000037945 */ /* 0x000fe20003800200 */
[----:B------:R-:W-:-:S03]  /*4ba0*/  CS2R R62, SRZ ;  /* 0x00000000003e7805 */ /* 0x000fc6000001ff00 */
[----:B------:R-:W-:Y:S02]  /*4bb0*/  SHF.R.U32.HI R22, RZ, 0x6, R16 ;  /* 0x00000006ff167819 */ /* 0x000fe40000011610 */
[----:B------:R-:W-:Y:S02]  /*4bc0*/  ISETP.GE.U32.AND P1, PT, R16, 0x80, PT ;  /* 0x000000801000780c */ /* 0x000fe40003f26070 */
[C---:B------:R-:W-:Y:S02]  /*4bd0*/  IADD3 R23, PT, PT, -R22.reuse, 0x13, RZ ;  /* 0x0000001316177810 */ /* 0x040fe40007ffe1ff */
[----:B------:R-:W-:Y:S02]  /*4be0*/  IADD3 R27, PT, PT, -R22, 0xf, RZ ;  /* 0x0000000f161b7810 */ /* 0x000fe40007ffe1ff */
[----:B------:R-:W-:-:S04]  /*4bf0*/  SEL R23, R23, 0x12, P1 ;  /* 0x0000001217177807 */ /* 0x000fc80000800000 */
[----:B------:R-:W-:-:S13]  /*4c00*/  ISETP.GE.AND P1, PT, R27, R23, PT ;  /* 0x000000171b00720c */ /* 0x000fda0003f26270 */
[----:B------:R-:W-:Y:S05]  /*4c10*/  @P1 BRA `(.L_x_362) ;  /* 0x0000000000a01947 */ /* 0x000fea0003800000 */
[----:B------:R-:W0:Y:S01]  /*4c20*/  LDC.64 R16, c[0x0][0x358] ;  /* 0x0000d600ff107b82 */ /* 0x000e220000000a00 */
[C---:B------:R-:W-:Y:S01]  /*4c30*/  SHF.L.U64.HI R24, R25.reuse, 0xb, R24 ;  /* 0x0000000b19187819 */ /* 0x040fe20000010218 */
[----:B------:R-:W-:Y:S01]  /*4c40*/  BSSY.RECONVERGENT B4, `(.L_x_363) ;  /* 0x0000024000047945 */ /* 0x000fe20003800200 */
[----:B------:R-:W-:Y:S01]  /*4c50*/  SHF.L.U32 R25, R25, 0xb, RZ ;  /* 0x0000000b19197819 */ /* 0x000fe200000006ff */
[----:B------:R-:W-:Y:S01]  /*4c60*/  IMAD.MOV.U32 R26, RZ, RZ, RZ ;  /* 0x000000ffff1a7224 */ /* 0x000fe200078e00ff */
[----:B------:R-:W-:Y:S02]  /*4c70*/  IADD3 R60, PT, PT, RZ, -R22, -R23 ;  /* 0x80000016ff3c7210 */ /* 0x000fe40007ffe817 */
[----:B------:R-:W-:Y:S02]  /*4c80*/  CS2R R62, SRZ ;  /* 0x00000000003e7805 */ /* 0x000fe4000001ff00 */
[----:B------:R-:W-:-:S07]  /*4c90*/  LOP3.LUT R24, R24, 0x80000000, RZ, 0xfc, !PT ;  /* 0x8000000018187812 */ /* 0x000fce00078efcff */
.L_x_364:
[----:B------:R-:W1:Y:S01]  /*4ca0*/  LDC.64 R18, c[0x4][RZ] ;  /* 0x01000000ff127b82 */ /* 0x000e620000000a00 */
[----:B0-----:R-:W-:Y:S02]  /*4cb0*/  R2UR UR10, R16 ;  /* 0x00000000100a72ca */ /* 0x001fe400000e0000 */
[----:B------:R-:W-:Y:S01]  /*4cc0*/  R2UR UR11, R17 ;  /* 0x00000000110b72ca */ /* 0x000fe200000e0000 */
[----:B-1----:R-:W-:-:S12]  /*4cd0*/  IMAD.WIDE R64, R27, 0x8, R18 ;  /* 0x000000081b407825 */ /* 0x002fd800078e0212 */
[----:B------:R-:W2:Y:S01]  /*4ce0*/  LDG.E.64.CONSTANT R64, desc[UR10][R64.64] ;  /* 0x0000000a40407981 */ /* 0x000ea2000c1e9b00 */
[----:B------:R-:W-:Y:S02]  /*4cf0*/  IMAD.MOV.U32 R18, RZ, RZ, R62 ;  /* 0x000000ffff127224 */ /* 0x000fe400078e003e */
[----:B------:R-:W-:Y:S02]  /*4d00*/  IMAD.MOV.U32 R19, RZ, RZ, R63 ;  /* 0x000000ffff137224 */ /* 0x000fe400078e003f */
[----:B------:R-:W-:Y:S02]  /*4d10*/  VIADD R60, R60, 0x1 ;  /* 0x000000013c3c7836 */ /* 0x000fe40000000000 */
[----:B------:R-:W-:Y:S02]  /*4d20*/  VIADD R27, R27, 0x1 ;  /* 0x000000011b1b7836 */ /* 0x000fe40000000000 */
[----:B--2---:R-:W-:-:S04]  /*4d30*/  IMAD.WIDE.U32 R18, P4, R64, R25, R18 ;  /* 0x0000001940127225 */ /* 0x004fc80007880012 */
[----:B------:R-:W-:Y:S02]  /*4d40*/  IMAD R61, R64, R24, RZ ;  /* 0x00000018403d7224 */ /* 0x000fe400078e02ff */
[----:B------:R-:W-:-:S03]  /*4d50*/  IMAD R62, R65, R25, RZ ;  /* 0x00000019413e7224 */ /* 0x000fc600078e02ff */
[----:B------:R-:W-:-:S04]  /*4d60*/  IADD3 R19, P1, PT, R61, R19, RZ ;  /* 0x000000133d137210 */ /* 0x000fc80007f3e0ff */
[----:B------:R-:W-:Y:S01]  /*4d70*/  IADD3 R63, P2, PT, R62, R19, RZ ;  /* 0x000000133e3f7210 */ /* 0x000fe20007f5e0ff */
[----:B------:R-:W-:-:S04]  /*4d80*/  IMAD.HI.U32 R19, R64, R24, RZ ;  /* 0x0000001840137227 */ /* 0x000fc800078e00ff */
[----:B------:R-:W-:Y:S02]  /*4d90*/  IMAD.X R64, RZ, RZ, R19, P4 ;  /* 0x000000ffff407224 */ /* 0x000fe400020e0613 */
[----:B------:R-:W-:-:S04]  /*4da0*/  IMAD.HI.U32 R19, R65, R25, RZ ;  /* 0x0000001941137227 */ /* 0x000fc800078e00ff */
[----:B------:R-:W-:Y:S01]  /*4db0*/  IMAD.MOV.U32 R62, RZ, RZ, R18 ;  /* 0x000000ffff3e7224 */ /* 0x000fe200078e0012 */
[----:B------:R-:W-:Y:S01]  /*4dc0*/  IADD3.X R64, P1, PT, R19, R64, RZ, P1, !PT ;  /* 0x0000004013407210 */ /* 0x000fe20000f3e4ff */
[CC--:B------:R-:W-:Y:S02]  /*4dd0*/  IMAD R19, R65.reuse, R24.reuse, RZ ;  /* 0x0000001841137224 */ /* 0x0c0fe400078e02ff */
[----:B------:R-:W-:-:S03]  /*4de0*/  IMAD.HI.U32 R65, R65, R24, RZ ;  /* 0x0000001841417227 */ /* 0x000fc600078e00ff */
[----:B------:R-:W-:Y:S01]  /*4df0*/  IADD3.X R64, P2, PT, R19, R64, RZ, P2, !PT ;  /* 0x0000004013407210 */ /* 0x000fe2000175e4ff */
[----:B------:R-:W-:Y:S01]  /*4e00*/  IMAD.X R19, RZ, RZ, R65, P1 ;  /* 0x000000ffff137224 */ /* 0x000fe200008e0641 */
[----:B------:R-:W-:Y:S01]  /*4e10*/  ISETP.NE.AND P1, PT, R60, -0xf, PT ;  /* 0xfffffff13c00780c */ /* 0x000fe20003f25270 */
[C---:B------:R-:W-:Y:S02]  /*4e20*/  IMAD R18, R26.reuse, 0x8, R1 ;  /* 0x000000081a127824 */ /* 0x040fe400078e0201 */
[----:B------:R-:W-:-:S03]  /*4e30*/  VIADD R26, R26, 0x1 ;  /* 0x000000011a1a7836 */ /* 0x000fc60000000000 */
[----:B------:R0:W-:Y:S02]  /*4e40*/  STL.64 [R18], R62 ;  /* 0x0000003e12007387 */ /* 0x0001e40000100a00 */
[----:B0-----:R-:W-:Y:S02]  /*4e50*/  IMAD.X R63, RZ, RZ, R19, P2 ;  /* 0x000000ffff3f7224 */ /* 0x001fe400010e0613 */
[----:B------:R-:W-:-:S03]  /*4e60*/  IMAD.MOV.U32 R62, RZ, RZ, R64 ;  /* 0x000000ffff3e7224 */ /* 0x000fc600078e0040 */
[----:B------:R-:W-:Y:S05]  /*4e70*/  @P1 BRA `(.L_x_364) ;  /* 0xfffffffc00881947 */ /* 0x000fea000383ffff */
[----:B------:R-:W-:Y:S05]  /*4e80*/  BSYNC.RECONVERGENT B4 ;  /* 0x0000000000047941 */ /* 0x000fea0003800200 */
.L_x_363:
[----:B------:R-:W-:-:S07]  /*4e90*/  IMAD.MOV.U32 R27, RZ, RZ, R23 ;  /* 0x000000ffff1b7224 */ /* 0x000fce00078e0017 */
.L_x_362:
[----:B------:R-:W-:Y:S05]  /*4ea0*/  BSYNC.RECONVERGENT B3 ;  /* 0x0000000000037941 */ /* 0x000fea0003800200 */
.L_x_361:
[----:B------:R-:W-:Y:S01]  /*4eb0*/  LOP3.LUT P1, R25, R21, 0x3f, RZ, 0xc0, !PT ;  /* 0x0000003f15197812 */ /* 0x000fe2000782c0ff */
[----:B------:R-:W-:-:S04]  /*4ec0*/  IMAD.IADD R22, R22, 0x1, R27 ;  /* 0x0000000116167824 */ /* 0x000fc800078e021b */
[----:B------:R-:W-:-:S05]  /*4ed0*/  IMAD.U32 R61, R22, 0x8, R1 ;  /* 0x00000008163d7824 */ /* 0x000fca00078e0001 */
[----:B------:R0:W-:Y:S04]  /*4ee0*/  STL.64 [R61+-0x78], R62 ;  /* 0xffff883e3d007387 */ /* 0x0001e80000100a00 */
[----:B------:R-:W2:Y:S04]  /*4ef0*/  @P1 LDL.64 R22, [R1+0x8] ;  /* 0x0000080001161983 */ /* 0x000ea80000100a00 */
[----:B------:R-:W3:Y:S04]  /*4f00*/  LDL.64 R16, [R1+0x10] ;  /* 0x0000100001107983 */ /* 0x000ee80000100a00 */
[----:B------:R-:W4:Y:S01]  /*4f10*/  LDL.64 R18, [R1+0x18] ;  /* 0x0000180001127983 */ /* 0x000f220000100a00 */
[----:B------:R-:W-:Y:S01]  /*4f20*/  @P1 LOP3.LUT R21, R25, 0x3f, RZ, 0x3c, !PT ;  /* 0x0000003f19151812 */ /* 0x000fe200078e3cff */
[----:B------:R-:W-:Y:S01]  /*4f30*/  BSSY.RECONVERGENT B3, `(.L_x_365) ;  /* 0x0000034000037945 */ /* 0x000fe20003800200 */
[----:B--2---:R-:W-:-:S02]  /*4f40*/  @P1 SHF.R.U64 R22, R22, 0x1, R23 ;  /* 0x0000000116161819 */ /* 0x004fc40000001217 */
[----:B------:R-:W-:Y:S02]  /*4f50*/  @P1 SHF.R.U32.HI R24, RZ, 0x1, R23 ;  /* 0x00000001ff181819 */ /* 0x000fe40000011617 */
[----:B---3--:R-:W-:Y:S02]  /*4f60*/  @P1 SHF.L.U32 R23, R16, R25, RZ ;  /* 0x0000001910171219 */ /* 0x008fe400000006ff */
[----:B------:R-:W-:Y:S02]  /*4f70*/  @P1 SHF.R.U64 R22, R22, R21, R24 ;  /* 0x0000001516161219 */ /* 0x000fe40000001218 */
[C-C-:B------:R-:W-:Y:S02]  /*4f80*/  @P1 SHF.R.U64 R26, R16.reuse, 0x1, R17.reuse ;  /* 0x00000001101a1819 */ /* 0x140fe40000001211 */
[----:B------:R-:W-:Y:S02]  /*4f90*/  @P1 SHF.L.U64.HI R27, R16, R25, R17 ;  /* 0x00000019101b1219 */ /* 0x000fe40000010211 */
[----:B------:R-:W-:-:S02]  /*4fa0*/  @P1 LOP3.LUT R16, R23, R22, RZ, 0xfc, !PT ;  /* 0x0000001617101212 */ /* 0x000fc400078efcff */
[----:B------:R-:W-:Y:S02]  /*4fb0*/  @P1 SHF.R.U32.HI R60, RZ, 0x1, R17 ;  /* 0x00000001ff3c1819 */ /* 0x000fe40000011611 */
[----:B------:R-:W-:Y:S02]  /*4fc0*/  @P1 SHF.R.U32.HI R22, RZ, R21, R24 ;  /* 0x00000015ff161219 */ /* 0x000fe40000011618 */
[----:B----4-:R-:W-:Y:S02]  /*4fd0*/  @P1 SHF.L.U32 R23, R18, R25, RZ ;  /* 0x0000001912171219 */ /* 0x010fe400000006ff */
[----:B------:R-:W-:Y:S02]  /*4fe0*/  @P1 SHF.R.U64 R26, R26, R21, R60 ;  /* 0x000000151a1a1219 */ /* 0x000fe4000000123c */
[----:B------:R-:W-:Y:S01]  /*4ff0*/  @P1 LOP3.LUT R17, R27, R22, RZ, 0xfc, !PT ;  /* 0x000000161b111212 */ /* 0x000fe200078efcff */
[----:B------:R-:W-:Y:S01]  /*5000*/  IMAD.SHL.U32 R22, R16, 0x4, RZ ;  /* 0x0000000410167824 */ /* 0x000fe200078e00ff */
[----:B------:R-:W-:-:S02]  /*5010*/  @P1 SHF.L.U64.HI R24, R18, R25, R19 ;  /* 0x0000001912181219 */ /* 0x000fc40000010213 */
[----:B------:R-:W-:Y:S02]  /*5020*/  @P1 LOP3.LUT R18, R23, R26, RZ, 0xfc, !PT ;  /* 0x0000001a17121212 */ /* 0x000fe400078efcff */
[----:B------:R-:W-:Y:S02]  /*5030*/  @P1 SHF.R.U32.HI R21, RZ, R21, R60 ;  /* 0x00000015ff151219 */ /* 0x000fe4000001163c */
[----:B------:R-:W-:Y:S02]  /*5040*/  SHF.L.U64.HI R16, R16, 0x2, R17 ;  /* 0x0000000210107819 */ /* 0x000fe40000010211 */
[----:B------:R-:W-:Y:S02]  /*5050*/  SHF.L.W.U32.HI R26, R17, 0x2, R18 ;  /* 0x00000002111a7819 */ /* 0x000fe40000010e12 */
[----:B------:R-:W-:Y:S02]  /*5060*/  @P1 LOP3.LUT R19, R24, R21, RZ, 0xfc, !PT ;  /* 0x0000001518131212 */ /* 0x000fe400078efcff */
[----:B------:R-:W-:-:S02]  /*5070*/  IADD3 RZ, P1, PT, RZ, -R22, RZ ;  /* 0x80000016ffff7210 */ /* 0x000fc40007f3e0ff */
[----:B------:R-:W-:Y:S02]  /*5080*/  LOP3.LUT R17, RZ, R16, RZ, 0x33, !PT ;  /* 0x00000010ff117212 */ /* 0x000fe400078e33ff */
[----:B------:R-:W-:Y:S02]  /*5090*/  SHF.L.W.U32.HI R18, R18, 0x2, R19 ;  /* 0x0000000212127819 */ /* 0x000fe40000010e13 */
[----:B------:R-:W-:Y:S02]  /*50a0*/  LOP3.LUT R21, RZ, R26, RZ, 0x33, !PT ;  /* 0x0000001aff157212 */ /* 0x000fe400078e33ff */
[----:B------:R-:W-:Y:S02]  /*50b0*/  IADD3.X R17, P1, PT, RZ, R17, RZ, P1, !PT ;  /* 0x00000011ff117210 */ /* 0x000fe40000f3e4ff */
[----:B------:R-:W-:Y:S02]  /*50c0*/  LOP3.LUT R24, RZ, R18, RZ, 0x33, !PT ;  /* 0x00000012ff187212 */ /* 0x000fe400078e33ff */
[----:B------:R-:W-:-:S02]  /*50d0*/  ISETP.GT.U32.AND P4, PT, R26, -0x1, PT ;  /* 0xffffffff1a00780c */ /* 0x000fc40003f84070 */
[----:B------:R-:W-:Y:S02]  /*50e0*/  IADD3.X R23, P2, PT, RZ, R21, RZ, P1, !PT ;  /* 0x00000015ff177210 */ /* 0x000fe40000f5e4ff */
[----:B------:R-:W-:Y:S02]  /*50f0*/  ISETP.GT.AND.EX P1, PT, R18, -0x1, PT, P4 ;  /* 0xffffffff1200780c */ /* 0x000fe40003f24340 */
[----:B------:R-:W-:Y:S02]  /*5100*/  IADD3.X R21, PT, PT, RZ, R24, RZ, P2, !PT ;  /* 0x00000018ff157210 */ /* 0x000fe400017fe4ff */
[----:B------:R-:W-:Y:S02]  /*5110*/  SEL R26, R26, R23, P1 ;  /* 0x000000171a1a7207 */ /* 0x000fe40000800000 */
[----:B------:R-:W-:-:S04]  /*5120*/  SEL R21, R18, R21, P1 ;  /* 0x0000001512157207 */ /* 0x000fc80000800000 */
[----:B------:R-:W-:-:S03]  /*5130*/  ISETP.NE.U32.AND P2, PT, R21, RZ, PT ;  /* 0x000000ff1500720c */ /* 0x000fc60003f45070 */
[----:B------:R-:W-:Y:S01]  /*5140*/  @!P1 IMAD.MOV R22, RZ, RZ, -R22 ;  /* 0x000000ffff169224 */ /* 0x000fe200078e0a16 */
[----:B------:R-:W-:-:S06]  /*5150*/  SEL R23, R26, R21, !P2 ;  /* 0x000000151a177207 */ /* 0x000fcc0005000000 */
[----:B------:R-:W1:Y:S02]  /*5160*/  FLO.U32 R23, R23 ;  /* 0x0000001700177300 */ /* 0x000e6400000e0000 */
[C---:B-1----:R-:W-:Y:S02]  /*5170*/  IADD3 R25, PT, PT, -R23.reuse, 0x1f, RZ ;  /* 0x0000001f17197810 */ /* 0x042fe40007ffe1ff */
[----:B------:R-:W-:-:S03]  /*5180*/  IADD3 R24, PT, PT, -R23, 0x3f, RZ ;  /* 0x0000003f17187810 */ /* 0x000fc60007ffe1ff */
[----:B------:R-:W-:Y:S01]  /*5190*/  @P2 IMAD.MOV R24, RZ, RZ, R25 ;  /* 0x000000ffff182224 */ /* 0x000fe200078e0219 */
[----:B------:R-:W-:-:S04]  /*51a0*/  SEL R25, R16, R17, P1 ;  /* 0x0000001110197207 */ /* 0x000fc80000800000 */
[----:B------:R-:W-:-:S13]  /*51b0*/  ISETP.NE.AND P2, PT, R24, RZ, PT ;  /* 0x000000ff1800720c */ /* 0x000fda0003f45270 */
[----:B0-----:R-:W-:Y:S05]  /*51c0*/  @!P2 BRA `(.L_x_366) ;  /* 0x000000000028a947 */ /* 0x001fea0003800000 */
[----:B------:R-:W-:Y:S02]  /*51d0*/  LOP3.LUT R17, R24, 0x3f, RZ, 0xc0, !PT ;  /* 0x0000003f18117812 */ /* 0x000fe400078ec0ff */
[--C-:B------:R-:W-:Y:S02]  /*51e0*/  SHF.R.U64 R23, R22, 0x1, R25.reuse ;  /* 0x0000000116177819 */ /* 0x100fe40000001219 */
[----:B------:R-:W-:Y:S02]  /*51f0*/  SHF.R.U32.HI R25, RZ, 0x1, R25 ;  /* 0x00000001ff197819 */ /* 0x000fe40000011619 */
[----:B------:R-:W-:Y:S02]  /*5200*/  LOP3.LUT R16, R24, 0x3f, RZ, 0xc, !PT ;  /* 0x0000003f18107812 */ /* 0x000fe400078e0cff */
[CC--:B------:R-:W-:Y:S02]  /*5210*/  SHF.L.U64.HI R21, R26.reuse, R17.reuse, R21 ;  /* 0x000000111a157219 */ /* 0x0c0fe40000010215 */
[----:B------:R-:W-:-:S02]  /*5220*/  SHF.L.U32 R17, R26, R17, RZ ;  /* 0x000000111a117219 */ /* 0x000fc400000006ff */
[-CC-:B------:R-:W-:Y:S02]  /*5230*/  SHF.R.U64 R26, R23, R16.reuse, R25.reuse ;  /* 0x00000010171a7219 */ /* 0x180fe40000001219 */
[----:B------:R-:W-:Y:S02]  /*5240*/  SHF.R.U32.HI R16, RZ, R16, R25 ;  /* 0x00000010ff107219 */ /* 0x000fe40000011619 */
[----:B------:R-:W-:Y:S02]  /*5250*/  LOP3.LUT R26, R17, R26, RZ, 0xfc, !PT ;  /* 0x0000001a111a7212 */ /* 0x000fe400078efcff */
[----:B------:R-:W-:-:S07]  /*5260*/  LOP3.LUT R21, R21, R16, RZ, 0xfc, !PT ;  /* 0x0000001015157212 */ /* 0x000fce00078efcff */
.L_x_366:
[----:B------:R-:W-:Y:S05]  /*5270*/  BSYNC.RECONVERGENT B3 ;  /* 0x0000000000037941 */ /* 0x000fea0003800200 */
.L_x_365:
[----:B------:R-:W-:Y:S01]  /*5280*/  IMAD.WIDE.U32 R22, R26, 0x2168c235, RZ ;  /* 0x2168c2351a167825 */ /* 0x000fe200078e00ff */
[----:B------:R-:W-:-:S03]  /*5290*/  SHF.R.U32.HI R19, RZ, 0x1e, R19 ;  /* 0x0000001eff137819 */ /* 0x000fc60000011613 */
[----:B------:R-:W-:Y:S01]  /*52a0*/  IMAD.MOV.U32 R16, RZ, RZ, R23 ;  /* 0x000000ffff107224 */ /* 0x000fe200078e0017 */
[----:B------:R-:W-:Y:S01]  /*52b0*/  IADD3 RZ, P2, PT, R22, R22, RZ ;  /* 0x0000001616ff7210 */ /* 0x000fe20007f5e0ff */
[----:B------:R-:W-:Y:S01]  /*52c0*/  IMAD.MOV.U32 R17, RZ, RZ, RZ ;  /* 0x000000ffff117224 */ /* 0x000fe200078e00ff */
[----:B------:R-:W-:Y:S01]  /*52d0*/  LEA.HI R18, R18, R19, RZ, 0x1 ;  /* 0x0000001312127211 */ /* 0x000fe200078f08ff */
[----:B------:R-:W-:-:S04]  /*52e0*/  IMAD.HI.U32 R23, R21, -0x36f0255e, RZ ;  /* 0xc90fdaa215177827 */ /* 0x000fc800078e00ff */
[----:B------:R-:W-:-:S04]  /*52f0*/  IMAD.WIDE.U32 R16, R26, -0x36f0255e, R16 ;  /* 0xc90fdaa21a107825 */ /* 0x000fc800078e0010 */
[C---:B------:R-:W-:Y:S02]  /*5300*/  IMAD R25, R21.reuse, -0x36f0255e, RZ ;  /* 0xc90fdaa215197824 */ /* 0x040fe400078e02ff */
[----:B------:R-:W-:-:S04]  /*5310*/  IMAD.WIDE.U32 R16, P4, R21, 0x2168c235, R16 ;  /* 0x2168c23515107825 */ /* 0x000fc80007880010 */
[----:B------:R-:W-:Y:S01]  /*5320*/  IMAD.X R21, RZ, RZ, R23, P4 ;  /* 0x000000ffff157224 */ /* 0x000fe200020e0617 */
[----:B------:R-:W-:Y:S02]  /*5330*/  IADD3 R17, P4, PT, R25, R17, RZ ;  /* 0x0000001119117210 */ /* 0x000fe40007f9e0ff */
[----:B------:R-:W-:Y:S02]  /*5340*/  IADD3.X RZ, P2, PT, R16, R16, RZ, P2, !PT ;  /* 0x0000001010ff7210 */ /* 0x000fe4000175e4ff */
[C---:B------:R-:W-:Y:S01]  /*5350*/  ISETP.GT.U32.AND P5, PT, R17.reuse, RZ, PT ;  /* 0x000000ff1100720c */ /* 0x040fe20003fa4070 */
[----:B------:R-:W-:Y:S01]  /*5360*/  IMAD.X R21, RZ, RZ, R21, P4 ;  /* 0x000000ffff157224 */ /* 0x000fe200020e0615 */
[----:B------:R-:W-:-:S04]  /*5370*/  IADD3.X R16, P4, PT, R17, R17, RZ, P2, !PT ;  /* 0x0000001111107210 */ /* 0x000fc8000179e4ff */
[C---:B------:R-:W-:Y:S01]  /*5380*/  ISETP.GT.AND.EX P2, PT, R21.reuse, RZ, PT, P5 ;  /* 0x000000ff1500720c */ /* 0x040fe20003f44350 */
[----:B------:R-:W-:-:S03]  /*5390*/  IMAD.X R22, R21, 0x1, R21, P4 ;  /* 0x0000000115167824 */ /* 0x000fc600020e0615 */
[----:B------:R-:W-:Y:S02]  /*53a0*/  SEL R16, R16, R17, P2 ;  /* 0x0000001110107207 */ /* 0x000fe40001000000 */
[----:B------:R-:W-:Y:S02]  /*53b0*/  SEL R22, R22, R21, P2 ;  /* 0x0000001516167207 */ /* 0x000fe40001000000 */
[----:B------:R-:W-:Y:S02]  /*53c0*/  IADD3 R25, P4, PT, R16, 0x1, RZ ;  /* 0x0000000110197810 */ /* 0x000fe40007f9e0ff */
[----:B------:R-:W-:Y:S02]  /*53d0*/  SEL R17, RZ, 0xffffffff, !P2 ;  /* 0xffffffffff117807 */ /* 0x000fe40005000000 */
[----:B------:R-:W-:Y:S01]  /*53e0*/  LOP3.LUT P2, R15, R15, 0x80000000, RZ, 0xc0, !PT ;  /* 0x800000000f0f7812 */ /* 0x000fe2000784c0ff */
[----:B------:R-:W-:Y:S02]  /*53f0*/  IMAD.X R22, RZ, RZ, R22, P4 ;  /* 0x000000ffff167224 */ /* 0x000fe400020e0616 */
[----:B------:R-:W-:Y:S01]  /*5400*/  IMAD.IADD R16, R17, 0x1, -R24 ;  /* 0x0000000111107824 */ /* 0x000fe200078e0a18 */
[----:B------:R-:W-:-:S02]  /*5410*/  @!P1 LOP3.LUT R15, R15, 0x80000000, RZ, 0x3c, !PT ;  /* 0x800000000f0f9812 */ /* 0x000fc400078e3cff */
[----:B------:R-:W-:Y:S01]  /*5420*/  SHF.R.U64 R25, R25, 0xa, R22 ;  /* 0x0000000a19197819 */ /* 0x000fe20000001216 */
[----:B------:R-:W-:-:S03]  /*5430*/  IMAD.SHL.U32 R16, R16, 0x100000, RZ ;  /* 0x0010000010107824 */ /* 0x000fc600078e00ff */
[----:B------:R-:W-:-:S03]  /*5440*/  IADD3 R25, P4, PT, R25, 0x1, RZ ;  /* 0x0000000119197810 */ /* 0x000fc60007f9e0ff */
[----:B------:R-:W-:Y:S01]  /*5450*/  @P2 IMAD.MOV R18, RZ, RZ, -R18 ;  /* 0x000000ffff122224 */ /* 0x000fe200078e0a12 */
[----:B------:R-:W-:-:S04]  /*5460*/  LEA.HI.X R22, R22, RZ, RZ, 0x16, P4 ;  /* 0x000000ff16167211 */ /* 0x000fc800020fb4ff */
[--C-:B------:R-:W-:Y:S02]  /*5470*/  SHF.R.U64 R25, R25, 0x1, R22.reuse ;  /* 0x0000000119197819 */ /* 0x100fe40000001216 */
[----:B------:R-:W-:Y:S02]  /*5480*/  SHF.R.U32.HI R17, RZ, 0x1, R22 ;  /* 0x00000001ff117819 */ /* 0x000fe40000011616 */
[----:B------:R-:W-:-:S04]  /*5490*/  IADD3 R25, P4, P5, RZ, RZ, R25 ;  /* 0x000000ffff197210 */ /* 0x000fc80007d9e019 */
[----:B------:R-:W-:-:S04]  /*54a0*/  IADD3.X R16, PT, PT, R16, 0x3fe00000, R17, P4, P5 ;  /* 0x3fe0000010107810 */ /* 0x000fc800027ea411 */
[----:B------:R-:W-:-:S07]  /*54b0*/  LOP3.LUT R24, R16, R15, RZ, 0xfc, !PT ;  /* 0x0000000f10187212 */ /* 0x000fce00078efcff */
.L_x_360:
[----:B------:R-:W-:Y:S02]  /*54c0*/  IMAD.MOV.U32 R21, RZ, RZ, 0x0 ;  /* 0x00000000ff157424 */ /* 0x000fe400078e00ff */
[----:B------:R-:W-:Y:S02]  /*54d0*/  IMAD.MOV.U32 R15, RZ, RZ, R18 ;  /* 0x000000ffff0f7224 */ /* 0x000fe400078e0012 */
[----:B------:R-:W-:Y:S02]  /*54e0*/  IMAD.MOV.U32 R62, RZ, RZ, R25 ;  /* 0x000000ffff3e7224 */ /* 0x000fe400078e0019 */
[----:B------:R-:W-:Y:S01]  /*54f0*/  IMAD.MOV.U32 R63, RZ, RZ, R24 ;  /* 0x000000ffff3f7224 */ /* 0x000fe200078e0018 */
[----:B------:R-:W-:Y:S06]  /*5500*/  RET.REL.NODEC R20 `(_Z18dvc_ComputeGradPhidPiPdS0_S0_S0_S0_S0_S0_S0_iiiiii) ;  /* 0xffffffa814bc7950 */ /* 0x000fec0003c3ffff */
.L_x_367:
        /* <DEDUP_REMOVED lines=15> */
.L_x_407:


//--------------------- .text._Z26dvc_ExtrapolateScalarFieldPiS_PdS0_iiiii --------------------------
	.section	.text._Z26dvc_ExtrapolateScalarFieldPiS_PdS0_iiiii,"ax",@progbits
	.align	128
        .global         _Z26dvc_ExtrapolateScalarFieldPiS_PdS0_iiiii
        .type           _Z26dvc_ExtrapolateScalarFieldPiS_PdS0_iiiii,@function
        .size           _Z26dvc_ExtrapolateScalarFieldPiS_PdS0_iiiii,(.L_x_408 - _Z26dvc_ExtrapolateScalarFieldPiS_PdS0_iiiii)
        .other          _Z26dvc_ExtrapolateScalarFieldPiS_PdS0_iiiii,@"STO_CUDA_ENTRY STV_DEFAULT"
_Z26dvc_ExtrapolateScalarFieldPiS_PdS0_iiiii:
.text._Z26dvc_ExtrapolateScalarFieldPiS_PdS0_iiiii:
        /* <DEDUP_REMOVED lines=17> */
[----:B------:R-:W-:-:S03]  /*0110*/  IMAD R5, R0, R5, R5 ;  /* 0x0000000500057224 */ /* 0x000fc600078e0205 */
[----:B------:R-:W0:Y:S02]  /*0120*/  LDC.64 R8, c[0x0][0x380] ;  /* 0x0000e000ff087b82 */ /* 0x000e240000000a00 */
[----:B-1----:R-:W-:Y:S02]  /*0130*/  IADD3 R5, PT, PT, R5, UR5, R4 ;  /* 0x0000000505057c10 */ /* 0x002fe4000fffe004 */
[----:B------:R-:W-:-:S04]  /*0140*/  IADD3 R4, PT, PT, -R0, RZ, RZ ;  /* 0x000000ff00047210 */ /* 0x000fc80007ffe1ff */
[----:B---34-:R-:W1:Y:S03]  /*0150*/  LDC.64 R6, c[0x0][0x388] ;  /* 0x0000e200ff067b82 */ /* 0x018e660000000a00 */
.L_x_372:
[----:B------:R-:W-:Y:S01]  /*0160*/  ISETP.GE.AND P0, PT, R5, UR8, PT ;  /* 0x0000000805007c0c */ /* 0x000fe2000bf06270 */
[----:B------:R-:W-:Y:S01]  /*0170*/  VIADD R4, R4, 0x1 ;  /* 0x0000000104047836 */ /* 0x000fe20000000000 */
[----:B------:R-:W-:Y:S04]  /*0180*/  BSSY.RECONVERGENT B0, `(.L_x_368) ;  /* 0x000007a000007945 */ /* 0x000fe80003800200 */
[----:B------:R-:W-:-:S07]  /*0190*/  ISETP.NE.AND P1, PT, R4, 0x1, PT ;  /* 0x000000010400780c */ /* 0x000fce0003f25270 */
[----:B---3--:R-:W-:Y:S06]  /*01a0*/  @P0 BRA `(.L_x_369) ;  /* 0x0000000400dc0947 */ /* 0x008fec0003800000 */
[----:B-1----:R-:W-:-:S05]  /*01b0*/  IMAD.WIDE R20, R5, 0x4, R6 ;  /* 0x0000000405147825 */ /* 0x002fca00078e0206 */
[----:B--2---:R-:W2:Y:S01]  /*01c0*/  LDG.E R17, desc[UR6][R20.64] ;  /* 0x0000000614117981 */ /* 0x004ea2000c1e1900 */
[----:B------:R-:W-:-:S05]  /*01d0*/  IMAD.WIDE R26, R3, 0x4, R20 ;  /* 0x00000004031a7825 */ /* 0x000fca00078e0214 */
[----:B------:R-:W3:Y:S01]  /*01e0*/  LDG.E R23, desc[UR6][R26.64] ;  /* 0x000000061a177981 */ /* 0x000ee2000c1e1900 */
[----:B------:R-:W-:-:S05]  /*01f0*/  IMAD.WIDE R24, R3, 0x4, R26 ;  /* 0x0000000403187825 */ /* 0x000fca00078e021a */
[----:B------:R1:W4:Y:S02]  /*0200*/  LDG.E R15, desc[UR6][R24.64] ;  /* 0x00000006180f7981 */ /* 0x000324000c1e1900 */
[----:B-1----:R-:W-:-:S05]  /*0210*/  IMAD.WIDE R24, R3, 0x4, R24 ;  /* 0x0000000403187825 */ /* 0x002fca00078e0218 */
[----:B------:R-:W4:Y:S01]  /*0220*/  LDG.E R19, desc[UR6][R24.64] ;  /* 0x0000000618137981 */ /* 0x000f22000c1e1900 */
[----:B------:R-:W-:-:S04]  /*0230*/  IMAD.WIDE R28, R3, 0x4, R24 ;  /* 0x00000004031c7825 */ /* 0x000fc800078e0218 */
[----:B--2---:R-:W-:-:S06]  /*0240*/  IMAD.WIDE R16, R17, 0x8, R12 ;  /* 0x0000000811107825 */ /* 0x004fcc00078e020c */
[----:B------:R-:W2:Y:S01]  /*0250*/  LDG.E.64 R16, desc[UR6][R16.64] ;  /* 0x0000000610107981 */ /* 0x000ea2000c1e1b00 */
[----:B---3--:R-:W-:-:S03]  /*0260*/  IMAD.WIDE R20, R23, 0x8, R12 ;  /* 0x0000000817147825 */ /* 0x008fc600078e020c */
[----:B------:R1:W3:Y:S04]  /*0270*/  LDG.E R23, desc[UR6][R28.64] ;  /* 0x000000061c177981 */ /* 0x0002e8000c1e1900 */
[----:B------:R-:W3:Y:S01]  /*0280*/  LDG.E.64 R20, desc[UR6][R20.64] ;  /* 0x0000000614147981 */ /* 0x000ee2000c1e1b00 */
[----:B----4-:R-:W-:-:S04]  /*0290*/  IMAD.WIDE R14, R15, 0x8, R12 ;  /* 0x000000080f0e7825 */ /* 0x010fc800078e020c */
[----:B-1----:R-:W-:Y:S02]  /*02a0*/  IMAD.WIDE R28, R3, 0x4, R28 ;  /* 0x00000004031c7825 */ /* 0x002fe400078e021c */
[----:B------:R-:W4:Y:S04]  /*02b0*/  LDG.E.64 R14, desc[UR6][R14.64] ;  /* 0x000000060e0e7981 */ /* 0x000f28000c1e1b00 */
[----:B------:R-:W4:Y:S01]  /*02c0*/  LDG.E R27, desc[UR6][R28.64] ;  /* 0x000000061c1b7981 */ /* 0x000f22000c1e1900 */
[----:B------:R-:W-:-:S04]  /*02d0*/  IMAD.WIDE R18, R19, 0x8, R12 ;  /* 0x0000000813127825 */ /* 0x000fc800078e020c */
[----:B------:R-:W-:Y:S02]  /*02e0*/  IMAD.WIDE R24, R3, 0x4, R28 ;  /* 0x0000000403187825 */ /* 0x000fe400078e021c */
[----:B------:R-:W4:Y:S04]  /*02f0*/  LDG.E.64 R18, desc[UR6][R18.64] ;  /* 0x0000000612127981 */ /* 0x000f28000c1e1b00 */
[----:B------:R1:W4:Y:S01]  /*0300*/  LDG.E R0, desc[UR6][R24.64] ;  /* 0x0000000618007981 */ /* 0x000322000c1e1900 */
[----:B------:R-:W-:Y:S01]  /*0310*/  UMOV UR4, 0x1c71c71d ;  /* 0x1c71c71d00047882 */ /* 0x000fe20000000000 */
[----:B------:R-:W-:Y:S02]  /*0320*/  UMOV UR5, 0x3fac71c7 ;  /* 0x3fac71c700057882 */ /* 0x000fe40000000000 */
[----:B--2---:R-:W-:-:S08]  /*0330*/  DFMA R16, R16, UR4, RZ ;  /* 0x0000000410107c2b */ /* 0x004fd000080000ff */
[----:B---3--:R-:W-:Y:S01]  /*0340*/  DFMA R20, R20, UR4, R16 ;  /* 0x0000000414147c2b */ /* 0x008fe20008000010 */
[----:B------:R-:W-:-:S04]  /*0350*/  IMAD.WIDE R16, R23, 0x8, R12 ;  /* 0x0000000817107825 */ /* 0x000fc800078e020c */
[----:B------:R-:W-:Y:S02]  /*0360*/  IMAD.WIDE R22, R3, 0x4, R24 ;  /* 0x0000000403167825 */ /* 0x000fe400078e0218 */
[----:B------:R-:W2:Y:S04]  /*0370*/  LDG.E.64 R16, desc[UR6][R16.64] ;  /* 0x0000000610107981 */ /* 0x000ea8000c1e1b00 */
[----:B------:R-:W3:Y:S01]  /*0380*/  LDG.E R29, desc[UR6][R22.64] ;  /* 0x00000006161d7981 */ /* 0x000ee2000c1e1900 */
[----:B----4-:R-:W-:Y:S01]  /*0390*/  DFMA R14, R14, UR4, R20 ;  /* 0x000000040e0e7c2b */ /* 0x010fe20008000014 */
[----:B------:R-:W-:-:S04]  /*03a0*/  IMAD.WIDE R26, R27, 0x8, R12 ;  /* 0x000000081b1a7825 */ /* 0x000fc800078e020c */
[C---:B------:R-:W-:Y:S02]  /*03b0*/  IMAD.WIDE R20, R3.reuse, 0x4, R22 ;  /* 0x0000000403147825 */ /* 0x040fe400078e0216 */
[----:B------:R-:W4:Y:S04]  /*03c0*/  LDG.E.64 R26, desc[UR6][R26.64] ;  /* 0x000000061a1a7981 */ /* 0x000f28000c1e1b00 */
[----:B------:R-:W4:Y:S01]  /*03d0*/  LDG.E R23, desc[UR6][R20.64] ;  /* 0x0000000614177981 */ /* 0x000f22000c1e1900 */
[----:B-1----:R-:W-:-:S05]  /*03e0*/  IMAD.WIDE R24, R3, 0x4, R20 ;  /* 0x0000000403187825 */ /* 0x002fca00078e0214 */
[----:B------:R1:W4:Y:S01]  /*03f0*/  LDG.E R21, desc[UR6][R24.64] ;  /* 0x0000000618157981 */ /* 0x000322000c1e1900 */
[----:B------:R-:W-:Y:S01]  /*0400*/  DFMA R18, R18, UR4, R14 ;  /* 0x0000000412127c2b */ /* 0x000fe2000800000e */
[----:B------:R-:W-:-:S06]  /*0410*/  IMAD.WIDE R14, R0, 0x8, R12 ;  /* 0x00000008000e7825 */ /* 0x000fcc00078e020c */
[----:B------:R-:W4:Y:S01]  /*0420*/  LDG.E.64 R14, desc[UR6][R14.64] ;  /* 0x000000060e0e7981 */ /* 0x000f22000c1e1b00 */
[----:B-1----:R-:W-:Y:S01]  /*0430*/  IMAD.WIDE R24, R3, 0x4, R24 ;  /* 0x0000000403187825 */ /* 0x002fe200078e0218 */
[----:B--2---:R-:W-:-:S03]  /*0440*/  DFMA R16, R16, UR4, R18 ;  /* 0x0000000410107c2b */ /* 0x004fc60008000012 */
[----:B---3--:R-:W-:Y:S02]  /*0450*/  IMAD.WIDE R18, R29, 0x8, R12 ;  /* 0x000000081d127825 */ /* 0x008fe400078e020c */
[----:B------:R-:W2:Y:S04]  /*0460*/  LDG.E R29, desc[UR6][R24.64] ;  /* 0x00000006181d7981 */ /* 0x000ea8000c1e1900 */
[----:B------:R-:W3:Y:S01]  /*0470*/  LDG.E.64 R18, desc[UR6][R18.64] ;  /* 0x0000000612127981 */ /* 0x000ee2000c1e1b00 */
[----:B----4-:R-:W-:Y:S01]  /*0480*/  DFMA R26, R26, UR4, R16 ;  /* 0x000000041a1a7c2b */ /* 0x010fe20008000010 */
[----:B------:R-:W-:-:S04]  /*0490*/  IMAD.WIDE R16, R3, 0x4, R24 ;  /* 0x0000000403107825 */ /* 0x000fc800078e0218 */
[--C-:B------:R-:W-:Y:S01]  /*04a0*/  IMAD.WIDE R22, R23, 0x8, R12.reuse ;  /* 0x0000000817167825 */ /* 0x100fe200078e020c */
[----:B------:R1:W4:Y:S05]  /*04b0*/  LDG.E R25, desc[UR6][R16.64] ;  /* 0x0000000610197981 */ /* 0x00032a000c1e1900 */
[----:B------:R-:W4:Y:S01]  /*04c0*/  LDG.E.64 R22, desc[UR6][R22.64] ;  /* 0x0000000616167981 */ /* 0x000f22000c1e1b00 */
[----:B------:R-:W-:-:S06]  /*04d0*/  IMAD.WIDE R20, R21, 0x8, R12 ;  /* 0x0000000815147825 */ /* 0x000fcc00078e020c */
[----:B------:R-:W4:Y:S01]  /*04e0*/  LDG.E.64 R20, desc[UR6][R20.64] ;  /* 0x0000000614147981 */ /* 0x000f22000c1e1b00 */
[----:B-1----:R-:W-:Y:S01]  /*04f0*/  IMAD.WIDE R16, R3, 0x4, R16 ;  /* 0x0000000403107825 */ /* 0x002fe200078e0210 */
[----:B------:R-:W-:Y:S02]  /*0500*/  UMOV UR5, 0x3f9c71c7 ;  /* 0x3f9c71c700057882 */ /* 0x000fe40000000000 */
[----:B------:R-:W-:Y:S02]  /*0510*/  DFMA R26, R14, UR4, R26 ;  /* 0x000000040e1a7c2b */ /* 0x000fe4000800001a */
[----:B------:R-:W4:Y:S01]  /*0520*/  LDG.E R14, desc[UR6][R16.64] ;  /* 0x00000006100e7981 */ /* 0x000f22000c1e1900 */
[----:B--2---:R-:W-:-:S05]  /*0530*/  IMAD.WIDE R28, R29, 0x8, R12 ;  /* 0x000000081d1c7825 */ /* 0x004fca00078e020c */
[----:B---3--:R-:W-:Y:S01]  /*0540*/  DFMA R18, R18, UR4, R26 ;  /* 0x0000000412127c2b */ /* 0x008fe2000800001a */
[----:B------:R-:W-:Y:S02]  /*0550*/  IMAD.WIDE R26, R3, 0x4, R16 ;  /* 0x00000004031a7825 */ /* 0x000fe400078e0210 */
[----:B------:R-:W2:Y:S04]  /*0560*/  LDG.E.64 R16, desc[UR6][R28.64] ;  /* 0x000000061c107981 */ /* 0x000ea8000c1e1b00 */
[----:B------:R1:W3:Y:S01]  /*0570*/  LDG.E R29, desc[UR6][R26.64] ;  /* 0x000000061a1d7981 */ /* 0x0002e2000c1e1900 */
[----:B----4-:R-:W-:Y:S01]  /*0580*/  DFMA R22, R22, UR4, R18 ;  /* 0x0000000416167c2b */ /* 0x010fe20008000012 */
[----:B------:R-:W-:-:S06]  /*0590*/  IMAD.WIDE R18, R25, 0x8, R12 ;  /* 0x0000000819127825 */ /* 0x000fcc00078e020c */
[----:B------:R-:W4:Y:S01]  /*05a0*/  LDG.E.64 R18, desc[UR6][R18.64] ;  /* 0x0000000612127981 */ /* 0x000f22000c1e1b00 */
[----:B-1----:R-:W-:-:S05]  /*05b0*/  IMAD.WIDE R26, R3, 0x4, R26 ;  /* 0x00000004031a7825 */ /* 0x002fca00078e021a */
[----:B------:R1:W4:Y:S01]  /*05c0*/  LDG.E R15, desc[UR6][R26.64] ;  /* 0x000000061a0f7981 */ /* 0x000322000c1e1900 */
[----:B------:R-:W-:-:S05]  /*05d0*/  IMAD.WIDE R24, R3, 0x4, R26 ;  /* 0x0000000403187825 */ /* 0x000fca00078e021a */
[----:B------:R-:W4:Y:S01]  /*05e0*/  LDG.E R0, desc[UR6][R24.64] ;  /* 0x0000000618007981 */ /* 0x000f22000c1e1900 */
[----:B-1----:R-:W-:Y:S01]  /*05f0*/  IMAD.WIDE R26, R3, 0x4, R24 ;  /* 0x00000004031a7825 */ /* 0x002fe200078e0218 */
[----:B------:R-:W-:-:S04]  /*0600*/  DFMA R20, R20, UR4, R22 ;  /* 0x0000000414147c2b */ /* 0x000fc80008000016 */
[----:B------:R-:W4:Y:S01]  /*0610*/  LDG.E R28, desc[UR6][R26.64] ;  /* 0x000000061a1c7981 */ /* 0x000f22000c1e1900 */
[----:B------:R-:W-:-:S05]  /*0620*/  IMAD.WIDE R22, R3, 0x4, R26 ;  /* 0x0000000403167825 */ /* 0x000fca00078e021a */
[----:B------:R1:W4:Y:S02]  /*0630*/  LDG.E R25, desc[UR6][R22.64] ;  /* 0x0000000616197981 */ /* 0x000324000c1e1900 */
[----:B-1----:R-:W-:-:S06]  /*0640*/  IMAD.WIDE R22, R14, 0x8, R12 ;  /* 0x000000080e167825 */ /* 0x002fcc00078e020c */
[----:B------:R-:W4:Y:S01]  /*0650*/  LDG.E.64 R22, desc[UR6][R22.64] ;  /* 0x0000000616167981 */ /* 0x000f22000c1e1b00 */
[----:B--2---:R-:W-:Y:S01]  /*0660*/  DFMA R20, R16, UR4, R20 ;  /* 0x0000000410147c2b */ /* 0x004fe20008000014 */
[----:B---3--:R-:W-:-:S06]  /*0670*/  IMAD.WIDE R16, R29, 0x8, R12 ;  /* 0x000000081d107825 */ /* 0x008fcc00078e020c */
[----:B------:R-:W2:Y:S01]  /*0680*/  LDG.E.64 R16, desc[UR6][R16.64] ;  /* 0x0000000610107981 */ /* 0x000ea2000c1e1b00 */
[----:B----4-:R-:W-:Y:S01]  /*0690*/  IMAD.WIDE R14, R15, 0x8, R12 ;  /* 0x000000080f0e7825 */ /* 0x010fe200078e020c */
[----:B------:R-:W-:-:S05]  /*06a0*/  DFMA R20, R18, UR4, R20 ;  /* 0x0000000412147c2b */ /* 0x000fca0008000014 */
[----:B------:R-:W3:Y:S01]  /*06b0*/  LDG.E.64 R14, desc[UR6][R14.64] ;  /* 0x000000060e0e7981 */ /* 0x000ee2000c1e1b00 */
[----:B------:R-:W-:-:S06]  /*06c0*/  IMAD.WIDE R18, R0, 0x8, R12 ;  /* 0x0000000800127825 */ /* 0x000fcc00078e020c */
[----:B------:R-:W4:Y:S01]  /*06d0*/  LDG.E.64 R18, desc[UR6][R18.64] ;  /* 0x0000000612127981 */ /* 0x000f22000c1e1b00 */
[----:B------:R-:W-:-:S06]  /*06e0*/  IMAD.WIDE R28, R28, 0x8, R12 ;  /* 0x000000081c1c7825 */ /* 0x000fcc00078e020c */
[----:B------:R-:W4:Y:S01]  /*06f0*/  LDG.E.64 R28, desc[UR6][R28.64] ;  /* 0x000000061c1c7981 */ /* 0x000f22000c1e1b00 */
[----:B------:R-:W-:-:S06]  /*0700*/  IMAD.WIDE R24, R25, 0x8, R12 ;  /* 0x0000000819187825 */ /* 0x000fcc00078e020c */
[----:B------:R-:W4:Y:S01]  /*0710*/  LDG.E.64 R24, desc[UR6][R24.64] ;  /* 0x0000000618187981 */ /* 0x000f22000c1e1b00 */
[----:B------:R-:W-:Y:S01]  /*0720*/  DFMA R20, R22, UR4, R20 ;  /* 0x0000000416147c2b */ /* 0x000fe20008000014 */
[----:B0-----:R-:W-:-:S05]  /*0730*/  IMAD.WIDE R22, R5, 0x4, R8 ;  /* 0x0000000405167825 */ /* 0x001fca00078e0208 */
[----:B------:R0:W5:Y:S01]  /*0740*/  LDG.E R27, desc[UR6][R22.64] ;  /* 0x00000006161b7981 */ /* 0x000162000c1e1900 */
[----:B------:R-:W-:Y:S01]  /*0750*/  BSSY.RECONVERGENT B1, `(.L_x_370) ;  /* 0x000001a000017945 */ /* 0x000fe20003800200 */
[----:B--2---:R-:W-:Y:S01]  /*0760*/  DFMA R20, R16, UR4, R20 ;  /* 0x0000000410147c2b */ /* 0x004fe20008000014 */
[----:B------:R-:W1:Y:S01]  /*0770*/  MUFU.RCP64H R17, 0.66666650772094726562 ;  /* 0x3fe5555500117908 */ /* 0x000e620000001800 */
[----:B------:R-:W-:-:S06]  /*0780*/  MOV R16, 0x1 ;  /* 0x0000000100107802 */ /* 0x000fcc0000000f00 */
[----:B---3--:R-:W-:Y:S01]  /*0790*/  DFMA R20, R14, UR4, R20 ;  /* 0x000000040e147c2b */ /* 0x008fe20008000014 */
[----:B------:R-:W-:Y:S01]  /*07a0*/  MOV R14, 0x55555557 ;  /* 0x55555557000e7802 */ /* 0x000fe20000000f00 */
[----:B------:R-:W-:-:S06]  /*07b0*/  IMAD.MOV.U32 R15, RZ, RZ, 0x3fe55555 ;  /* 0x3fe55555ff0f7424 */ /* 0x000fcc00078e00ff */
[----:B----4-:R-:W-:Y:S02]  /*07c0*/  DFMA R20, R18, UR4, R20 ;  /* 0x0000000412147c2b */ /* 0x010fe40008000014 */
[----:B-1----:R-:W-:-:S08]  /*07d0*/  DFMA R18, R16, -R14, 1 ;  /* 0x3ff000001012742b */ /* 0x002fd0000000080e */
[----:B------:R-:W-:-:S08]  /*07e0*/  DFMA R18, R18, R18, R18 ;  /* 0x000000121212722b */ /* 0x000fd00000000012 */
[----:B------:R-:W-:Y:S02]  /*07f0*/  DFMA R18, R16, R18, R16 ;  /* 0x000000121012722b */ /* 0x000fe40000000010 */
[----:B------:R-:W-:-:S06]  /*0800*/  DFMA R20, R28, UR4, R20 ;  /* 0x000000041c147c2b */ /* 0x000fcc0008000014 */
[----:B------:R-:W-:Y:S02]  /*0810*/  DFMA R16, R18, -R14, 1 ;  /* 0x3ff000001210742b */ /* 0x000fe4000000080e */
[----:B------:R-:W-:-:S06]  /*0820*/  DFMA R20, R24, UR4, R20 ;  /* 0x0000000418147c2b */ /* 0x000fcc0008000014 */
[----:B------:R-:W-:-:S08]  /*0830*/  DFMA R18, R18, R16, R18 ;  /* 0x000000101212722b */ /* 0x000fd00000000012 */
[----:B------:R-:W-:-:S08]  /*0840*/  DMUL R16, R20, R18 ;  /* 0x0000001214107228 */ /* 0x000fd00000000000 */
[----:B------:R-:W-:-:S08]  /*0850*/  DFMA R14, R16, -R14, R20 ;  /* 0x8000000e100e722b */ /* 0x000fd00000000014 */
[----:B------:R-:W-:Y:S01]  /*0860*/  DFMA R14, R18, R14, R16 ;  /* 0x0000000e120e722b */ /* 0x000fe20000000010 */
[----:B------:R-:W-:-:S09]  /*0870*/  FSETP.GEU.AND P2, PT, |R21|, 6.5827683646048100446e-37, PT ;  /* 0x036000001500780b */ /* 0x000fd20003f4e200 */
[----:B------:R-:W-:-:S05]  /*0880*/  FFMA R0, RZ, 1.7916666269302368164, R15 ;  /* 0x3fe55555ff007823 */ /* 0x000fca000000000f */
[----:B------:R-:W-:-:S13]  /*0890*/  FSETP.GT.AND P0, PT, |R0|, 1.469367938527859385e-39, PT ;  /* 0x001000000000780b */ /* 0x000fda0003f04200 */
[----:B0-----:R-:W-:Y:S05]  /*08a0*/  @P0 BRA P2, `(.L_x_371) ;  /* 0x0000000000100947 */ /* 0x001fea0001000000 */
[----:B------:R-:W-:-:S07]  /*08b0*/  MOV R0, 0x8d0 ;  /* 0x000008d000007802 */ /* 0x000fce0000000f00 */
[----:B-----5:R-:W-:Y:S05]  /*08c0*/  CALL.REL.NOINC `($__internal_7_$__cuda_sm20_div_rn_f64_full) ;  /* 0x0000000000247944 */ /* 0x020fea0003c00000 */
[----:B------:R-:W-:Y:S01]  /*08d0*/  IMAD.MOV.U32 R14, RZ, RZ, R20 ;  /* 0x000000ffff0e7224 */ /* 0x000fe200078e0014 */
[----:B------:R-:W-:-:S07]  /*08e0*/  MOV R15, R21 ;  /* 0x00000015000f7202 */ /* 0x000fce0000000f00 */
.L_x_371:
[----:B------:R-:W-:Y:S05]  /*08f0*/  BSYNC.RECONVERGENT B1 ;  /* 0x0000000000017941 */ /* 0x000fea0003800200 */
.L_x_370:
[----:B-----5:R-:W-:-:S05]  /*0900*/  IMAD.WIDE R16, R27, 0x8, R10 ;  /* 0x000000081b107825 */ /* 0x020fca00078e020a */
[----:B------:R3:W-:Y:S02]  /*0910*/  STG.E.64 desc[UR6][R16.64], R14 ;  /* 0x0000000e10007986 */ /* 0x0007e4000c101b06 */
.L_x_369:
[----:B--2---:R-:W-:Y:S05]  /*0920*/  BSYNC.RECONVERGENT B0 ;  /* 0x0000000000007941 */ /* 0x004fea0003800200 */
.L_x_368:
[----:B------:R-:W-:Y:S01]  /*0930*/  IMAD.IADD R5, R2, 0x1, R5 ;  /* 0x0000000102057824 */ /* 0x000fe200078e0205 */
[----:B------:R-:W-:Y:S06]  /*0940*/  @P1 BRA `(.L_x_372) ;  /* 0xfffffff800041947 */ /* 0x000fec000383ffff */
[----:B------:R-:W-:Y:S05]  /*0950*/  EXIT ;  /* 0x000000000000794d */ /* 0x000fea0003800000 */
        .weak           $__internal_7_$__cuda_sm20_div_rn_f64_full
        .type           $__internal_7_$__cuda_sm20_div_rn_f64_full,@function
        .size           $__internal_7_$__cuda_sm20_div_rn_f64_full,(.L_x_408 - $__internal_7_$__cuda_sm20_div_rn_f64_full)
$__internal_7_$__cuda_sm20_div_rn_f64_full:
[----:B------:R-:W-:Y:S02]  /*0960*/  IMAD.MOV.U32 R15, RZ, RZ, R21 ;  /* 0x000000ffff0f7224 */ /* 0x000fe400078e0015 */
[----:B------:R-:W-:Y:S01]  /*0970*/  HFMA2 R29, -RZ, RZ, 0.0045166015625, 0 ;  /* 0x1ca00000ff1d7431 */ /* 0x000fe200000001ff */
[----:B------:R-:W-:Y:S01]  /*0980*/  MOV R17, 0x3ff55555 ;  /* 0x3ff5555500117802 */ /* 0x000fe20000000f00 */
[----:B------:R-:W-:Y:S01]  /*0990*/  IMAD.MOV.U32 R16, RZ, RZ, 0x55555557 ;  /* 0x55555557ff107424 */ /* 0x000fe200078e00ff */
[----:B------:R-:W-:Y:S01]  /*09a0*/  MOV R14, R20 ;  /* 0x00000014000e7202 */ /* 0x000fe20000000f00 */
[----:B------:R-:W-:Y:S01]  /*09b0*/  IMAD.MOV.U32 R20, RZ, RZ, 0x1 ;  /* 0x00000001ff147424 */ /* 0x000fe200078e00ff */
[C---:B------:R-:W-:Y:S01]  /*09c0*/  FSETP.GEU.AND P2, PT, |R15|.reuse, 1.469367938527859385e-39, PT ;  /* 0x001000000f00780b */ /* 0x040fe20003f4e200 */
[----:B------:R-:W0:Y:S01]  /*09d0*/  MUFU.RCP64H R21, R17 ;  /* 0x0000001100157308 */ /* 0x000e220000001800 */
[----:B------:R-:W-:Y:S01]  /*09e0*/  LOP3.LUT R26, R15, 0x7ff00000, RZ, 0xc0, !PT ;  /* 0x7ff000000f1a7812 */ /* 0x000fe200078ec0ff */
[----:B------:R-:W-:Y:S01]  /*09f0*/  IMAD.MOV.U32 R18, RZ, RZ, R14 ;  /* 0x000000ffff127224 */ /* 0x000fe200078e000e */
[----:B------:R-:W-:Y:S02]  /*0a00*/  BSSY.RECONVERGENT B2, `(.L_x_373) ;  /* 0x0000043000027945 */ /* 0x000fe40003800200 */
[----:B------:R-:W-:-:S04]  /*0a10*/  ISETP.GE.U32.AND P0, PT, R26, 0x3fe00000, PT ;  /* 0x3fe000001a00780c */ /* 0x000fc80003f06070 */
[----:B------:R-:W-:-:S04]  /*0a20*/  SEL R29, R29, 0x63400000, !P0 ;  /* 0x634000001d1d7807 */ /* 0x000fc80004000000 */
[C-C-:B------:R-:W-:Y:S02]  /*0a30*/  @!P2 LOP3.LUT R22, R29.reuse, 0x80000000, R15.reuse, 0xf8, !PT ;  /* 0x800000001d16a812 */ /* 0x140fe400078ef80f */
[----:B------:R-:W-:Y:S02]  /*0a40*/  LOP3.LUT R19, R29, 0x800fffff, R15, 0xf8, !PT ;  /* 0x800fffff1d137812 */ /* 0x000fe400078ef80f */
[----:B------:R-:W-:Y:S02]  /*0a50*/  @!P2 LOP3.LUT R23, R22, 0x100000, RZ, 0xfc, !PT ;  /* 0x001000001617a812 */ /* 0x000fe400078efcff */
[----:B------:R-:W-:-:S06]  /*0a60*/  @!P2 MOV R22, RZ ;  /* 0x000000ff0016a202 */ /* 0x000fcc0000000f00 */
[----:B------:R-:W-:Y:S02]  /*0a70*/  @!P2 DFMA R18, R18, 2, -R22 ;  /* 0x400000001212a82b */ /* 0x000fe40000000816 */
[----:B0-----:R-:W-:-:S08]  /*0a80*/  DFMA R22, R20, -R16, 1 ;  /* 0x3ff000001416742b */ /* 0x001fd00000000810 */
[----:B------:R-:W-:-:S08]  /*0a90*/  DFMA R22, R22, R22, R22 ;  /* 0x000000161616722b */ /* 0x000fd00000000016 */
[----:B------:R-:W-:-:S08]  /*0aa0*/  DFMA R22, R20, R22, R20 ;  /* 0x000000161416722b */ /* 0x000fd00000000014 */
[----:B------:R-:W-:-:S08]  /*0ab0*/  DFMA R20, R22, -R16, 1 ;  /* 0x3ff000001614742b */ /* 0x000fd00000000810 */
[----:B------:R-:W-:-:S08]  /*0ac0*/  DFMA R20, R22, R20, R22 ;  /* 0x000000141614722b */ /* 0x000fd00000000016 */
[----:B------:R-:W-:-:S08]  /*0ad0*/  DMUL R22, R20, R18 ;  /* 0x0000001214167228 */ /* 0x000fd00000000000 */
[----:B------:R-:W-:-:S08]  /*0ae0*/  DFMA R24, R22, -R16, R18 ;  /* 0x800000101618722b */ /* 0x000fd00000000012 */
[----:B------:R-:W-:Y:S01]  /*0af0*/  DFMA R24, R20, R24, R22 ;  /* 0x000000181418722b */ /* 0x000fe20000000016 */
[----:B------:R-:W-:Y:S01]  /*0b00*/  MOV R22, R26 ;  /* 0x0000001a00167202 */ /* 0x000fe20000000f00 */
[----:B------:R-:W-:Y:S01]  /*0b10*/  HFMA2 R23, -RZ, RZ, 1.96875, 0 ;  /* 0x3fe00000ff177431 */ /* 0x000fe200000001ff */
[----:B------:R-:W-:-:S05]  /*0b20*/  @!P2 LOP3.LUT R22, R19, 0x7ff00000, RZ, 0xc0, !PT ;  /* 0x7ff000001316a812 */ /* 0x000fca00078ec0ff */
[----:B------:R-:W-:-:S05]  /*0b30*/  VIADD R20, R22, 0xffffffff ;  /* 0xffffffff16147836 */ /* 0x000fca0000000000 */
[----:B------:R-:W-:Y:S01]  /*0b40*/  ISETP.GT.U32.AND P0, PT, R20, 0x7feffffe, PT ;  /* 0x7feffffe1400780c */ /* 0x000fe20003f04070 */
[----:B------:R-:W-:-:S05]  /*0b50*/  VIADD R20, R23, 0xffffffff ;  /* 0xffffffff17147836 */ /* 0x000fca0000000000 */
[----:B------:R-:W-:-:S13]  /*0b60*/  ISETP.GT.U32.OR P0, PT, R20, 0x7feffffe, P0 ;  /* 0x7feffffe1400780c */ /* 0x000fda0000704470 */
[----:B------:R-:W-:Y:S05]  /*0b70*/  @P0 BRA `(.L_x_374) ;  /* 0x0000000000680947 */ /* 0x000fea0003800000 */
[----:B------:R-:W-:Y:S01]  /*0b80*/  MOV R15, 0x3fe00000 ;  /* 0x3fe00000000f7802 */ /* 0x000fe20000000f00 */
[----:B------:R-:W-:-:S03]  /*0b90*/  IMAD.MOV.U32 R14, RZ, RZ, RZ ;  /* 0x000000ffff0e7224 */ /* 0x000fc600078e00ff */
[----:B------:R-:W-:-:S04]  /*0ba0*/  VIADDMNMX R26, R26, -R15, 0xb9600000, !PT ;  /* 0xb96000001a1a7446 */ /* 0x000fc8000780090f */
[----:B------:R-:W-:-:S05]  /*0bb0*/  VIMNMX R26, PT, PT, R26, 0x46a00000, PT ;  /* 0x46a000001a1a7848 */ /* 0x000fca0003fe0100 */
[----:B------:R-:W-:-:S05]  /*0bc0*/  IMAD.IADD R29, R26, 0x1, -R29 ;  /* 0x000000011a1d7824 */ /* 0x000fca00078e0a1d */
[----:B------:R-:W-:-:S06]  /*0bd0*/  IADD3 R15, PT, PT, R29, 0x7fe00000, RZ ;  /* 0x7fe000001d0f7810 */ /* 0x000fcc0007ffe0ff */
[----:B------:R-:W-:-:S10]  /*0be0*/  DMUL R20, R24, R14 ;  /* 0x0000000e18147228 */ /* 0x000fd40000000000 */
[----:B------:R-:W-:-:S13]  /*0bf0*/  FSETP.GTU.AND P0, PT, |R21|, 1.469367938527859385e-39, PT ;  /* 0x001000001500780b */ /* 0x000fda0003f0c200 */
[----:B------:R-:W-:Y:S05]  /*0c00*/  @P0 BRA `(.L_x_375) ;  /* 0x0000000000880947 */ /* 0x000fea0003800000 */
[----:B------:R-:W-:Y:S01]  /*0c10*/  DFMA R16, R24, -R16, R18 ;  /* 0x800000101810722b */ /* 0x000fe20000000012 */
[----:B------:R-:W-:-:S09]  /*0c20*/  MOV R14, RZ ;  /* 0x000000ff000e7202 */ /* 0x000fd20000000f00 */
[C---:B------:R-:W-:Y:S02]  /*0c30*/  FSETP.NEU.AND P0, PT, R17.reuse, RZ, PT ;  /* 0x000000ff1100720b */ /* 0x040fe40003f0d000 */
[----:B------:R-:W-:-:S04]  /*0c40*/  LOP3.LUT R19, R17, 0x3fe55555, RZ, 0x3c, !PT ;  /* 0x3fe5555511137812 */ /* 0x000fc800078e3cff */
[----:B------:R-:W-:-:S04]  /*0c50*/  LOP3.LUT R19, R19, 0x80000000, RZ, 0xc0, !PT ;  /* 0x8000000013137812 */ /* 0x000fc800078ec0ff */
[----:B------:R-:W-:-:S03]  /*0c60*/  LOP3.LUT R15, R19, R15, RZ, 0xfc, !PT ;  /* 0x0000000f130f7212 */ /* 0x000fc600078efcff */
        /* <DEDUP_REMOVED lines=11> */
.L_x_374:
[----:B------:R-:W-:-:S14]  /*0d20*/  DSETP.NAN.AND P0, PT, R14, R14, PT ;  /* 0x0000000e0e00722a */ /* 0x000fdc0003f08000 */
[----:B------:R-:W-:Y:S05]  /*0d30*/  @P0 BRA `(.L_x_376) ;  /* 0x0000000000340947 */ /* 0x000fea0003800000 */
[----:B------:R-:W-:Y:S01]  /*0d40*/  ISETP.NE.AND P0, PT, R22, R23, PT ;  /* 0x000000171600720c */ /* 0x000fe20003f05270 */
[----:B------:R-:W-:Y:S01]  /*0d50*/  IMAD.MOV.U32 R20, RZ, RZ, 0x0 ;  /* 0x00000000ff147424 */ /* 0x000fe200078e00ff */
[----:B------:R-:W-:-:S11]  /*0d60*/  MOV R21, 0xfff80000 ;  /* 0xfff8000000157802 */ /* 0x000fd60000000f00 */
[----:B------:R-:W-:Y:S05]  /*0d70*/  @!P0 BRA `(.L_x_375) ;  /* 0x00000000002c8947 */ /* 0x000fea0003800000 */
[----:B------:R-:W-:Y:S02]  /*0d80*/  ISETP.NE.AND P0, PT, R22, 0x7ff00000, PT ;  /* 0x7ff000001600780c */ /* 0x000fe40003f05270 */
[----:B------:R-:W-:Y:S02]  /*0d90*/  LOP3.LUT R14, R15, 0x3fe55555, RZ, 0x3c, !PT ;  /* 0x3fe555550f0e7812 */ /* 0x000fe400078e3cff */
[----:B------:R-:W-:Y:S02]  /*0da0*/  ISETP.EQ.OR P0, PT, R23, RZ, !P0 ;  /* 0x000000ff1700720c */ /* 0x000fe40004702670 */
[----:B------:R-:W-:-:S11]  /*0db0*/  LOP3.LUT R21, R14, 0x80000000, RZ, 0xc0, !PT ;  /* 0x800000000e157812 */ /* 0x000fd600078ec0ff */
[----:B------:R-:W-:Y:S01]  /*0dc0*/  @P0 LOP3.LUT R14, R21, 0x7ff00000, RZ, 0xfc, !PT ;  /* 0x7ff00000150e0812 */ /* 0x000fe200078efcff */
[----:B------:R-:W-:Y:S01]  /*0dd0*/  @!P0 IMAD.MOV.U32 R20, RZ, RZ, RZ ;  /* 0x000000ffff148224 */ /* 0x000fe200078e00ff */
[----:B------:R-:W-:Y:S02]  /*0de0*/  @P0 MOV R20, RZ ;  /* 0x000000ff00140202 */ /* 0x000fe40000000f00 */
[----:B------:R-:W-:Y:S01]  /*0df0*/  @P0 MOV R21, R14 ;  /* 0x0000000e00150202 */ /* 0x000fe20000000f00 */
[----:B------:R-:W-:Y:S06]  /*0e00*/  BRA `(.L_x_375) ;  /* 0x0000000000087947 */ /* 0x000fec0003800000 */
.L_x_376:
[----:B------:R-:W-:Y:S01]  /*0e10*/  LOP3.LUT R21, R15, 0x80000, RZ, 0xfc, !PT ;  /* 0x000800000f157812 */ /* 0x000fe200078efcff */
[----:B------:R-:W-:-:S07]  /*0e20*/  IMAD.MOV.U32 R20, RZ, RZ, R14 ;  /* 0x000000ffff147224 */ /* 0x000fce00078e000e */
.L_x_375:
[----:B------:R-:W-:Y:S05]  /*0e30*/  BSYNC.RECONVERGENT B2 ;  /* 0x0000000000027941 */ /* 0x000fea0003800200 */
.L_x_373:
[----:B------:R-:W-:Y:S01]  /*0e40*/  HFMA2 R15, -RZ, RZ, 0, 0 ;  /* 0x00000000ff0f7431 */ /* 0x000fe200000001ff */
[----:B------:R-:W-:-:S04]  /*0e50*/  MOV R14, R0 ;  /* 0x00000000000e7202 */ /* 0x000fc80000000f00 */
[----:B------:R-:W-:Y:S05]  /*0e60*/  RET.REL.NODEC R14 `(_Z26dvc_ExtrapolateScalarFieldPiS_PdS0_iiiii) ;  /* 0xfffffff00e647950 */ /* 0x000fea0003c3ffff */
.L_x_377:
        /* <DEDUP_REMOVED lines=9> */
.L_x_408:


//--------------------- .text._Z37dvc_InitExtrapolatePhaseFieldInactivePiPcPdS1_iiiii --------------------------
	.section	.text._Z37dvc_InitExtrapolatePhaseFieldInactivePiPcPdS1_iiiii,"ax",@progbits
	.align	128
        .global         _Z37dvc_InitExtrapolatePhaseFieldInactivePiPcPdS1_iiiii
        .type           _Z37dvc_InitExtrapolatePhaseFieldInactivePiPcPdS1_iiiii,@function
        .size           _Z37dvc_InitExtrapolatePhaseFieldInactivePiPcPdS1_iiiii,(.L_x_409 - _Z37dvc_InitExtrapolatePhaseFieldInactivePiPcPdS1_iiiii)
        .other          _Z37dvc_InitExtrapolatePhaseFieldInactivePiPcPdS1_iiiii,@"STO_CUDA_ENTRY STV_DEFAULT"
_Z37dvc_InitExtrapolatePhaseFieldInactivePiPcPdS1_iiiii:
.text._Z37dvc_InitExtrapolatePhaseFieldInactivePiPcPdS1_iiiii:
        /* <DEDUP_REMOVED lines=13> */
[----:B------:R-:W4:Y:S01]  /*00d0*/  LDCU UR9, c[0x0][0x3ac] ;  /* 0x00007580ff0977ac */ /* 0x000f220008000800 */
[----:B------:R-:W0:Y:S02]  /*00e0*/  LDCU.64 UR10, c[0x0][0x388] ;  /* 0x00007100ff0a77ac */ /* 0x000e240008000a00 */
[----:B0-----:R-:W-:-:S04]  /*00f0*/  IMAD R3, R0, UR4, RZ ;  /* 0x0000000400037c24 */ /* 0x001fc8000f8e02ff */
[----:B------:R-:W-:Y:S02]  /*0100*/  IMAD R3, R2, R3, R3 ;  /* 0x0000000302037224 */ /* 0x000fe400078e0203 */
[----:B------:R-:W-:-:S03]  /*0110*/  IMAD.MOV R2, RZ, RZ, -R2 ;  /* 0x000000ffff027224 */ /* 0x000fc600078e0a02 */
[----:B-1234-:R-:W-:-:S07]  /*0120*/  IADD3 R3, PT, PT, R3, UR5, R4 ;  /* 0x0000000503037c10 */ /* 0x01efce000fffe004 */
.L_x_382:
        /* <DEDUP_REMOVED lines=8> */
[----:B0-----:R-:W-:-:S06]  /*01b0*/  IMAD.WIDE R4, R3, 0x4, R4 ;  /* 0x0000000403047825 */ /* 0x001fcc00078e0204 */
[----:B------:R-:W3:Y:S01]  /*01c0*/  LDG.E R4, desc[UR6][R4.64] ;  /* 0x0000000604047981 */ /* 0x000ee2000c1e1900 */
[----:B-1----:R-:W-:Y:S02]  /*01d0*/  SHF.R.S32.HI R43, RZ, 0x1f, R6 ;  /* 0x0000001fff2b7819 */ /* 0x002fe40000011406 */
[----:B---3--:R-:W-:-:S04]  /*01e0*/  IADD3 R8, P0, PT, R4, UR10, RZ ;  /* 0x0000000a04087c10 */ /* 0x008fc8000ff1e0ff */
[----:B------:R-:W-:-:S05]  /*01f0*/  LEA.HI.X.SX32 R9, R4, UR11, 0x1, P0 ;  /* 0x0000000b04097c11 */ /* 0x000fca00080f0eff */
[----:B------:R-:W3:Y:S01]  /*0200*/  LDG.E.S8 R10, desc[UR6][R8.64+-0x1] ;  /* 0xffffff06080a7981 */ /* 0x000ee2000c1e1300 */
[----:B------:R-:W-:-:S03]  /*0210*/  IMAD.IADD R25, R4, 0x1, -R6 ;  /* 0x0000000104197824 */ /* 0x000fc600078e0a06 */
[----:B------:R-:W4:Y:S02]  /*0220*/  LDG.E.S8 R12, desc[UR6][R8.64+0x1] ;  /* 0x00000106080c7981 */ /* 0x000f24000c1e1300 */
[----:B------:R-:W-:-:S04]  /*0230*/  IADD3 R26, P0, PT, R25, UR10, RZ ;  /* 0x0000000a191a7c10 */ /* 0x000fc8000ff1e0ff */
[----:B------:R-:W-:Y:S02]  /*0240*/  LEA.HI.X.SX32 R27, R25, UR11, 0x1, P0 ;  /* 0x0000000b191b7c11 */ /* 0x000fe400080f0eff */
[----:B------:R-:W-:-:S03]  /*0250*/  IADD3 R18, P0, PT, R8, R6, RZ ;  /* 0x0000000608127210 */ /* 0x000fc60007f1e0ff */
[----:B------:R-:W5:Y:S01]  /*0260*/  LDG.E.S8 R5, desc[UR6][R26.64] ;  /* 0x000000061a057981 */ /* 0x000f62000c1e1300 */
[----:B------:R-:W-:Y:S02]  /*0270*/  VIADD R7, R4, -UR9 ;  /* 0x8000000904077c36 */ /* 0x000fe40008000000 */
[----:B------:R-:W-:-:S03]  /*0280*/  IMAD.X R19, R43, 0x1, R9, P0 ;  /* 0x000000012b137824 */ /* 0x000fc600000e0609 */
[C---:B------:R-:W-:Y:S02]  /*0290*/  IADD3 R30, P0, PT, R7.reuse, UR10, RZ ;  /* 0x0000000a071e7c10 */ /* 0x040fe4000ff1e0ff */
[----:B------:R-:W5:Y:S02]  /*02a0*/  LDG.E.S8 R13, desc[UR6][R18.64] ;  /* 0x00000006120d7981 */ /* 0x000f64000c1e1300 */
[----:B------:R-:W-:Y:S01]  /*02b0*/  LEA.HI.X.SX32 R31, R7, UR11, 0x1, P0 ;  /* 0x0000000b071f7c11 */ /* 0x000fe200080f0eff */
[----:B--2---:R-:W-:Y:S01]  /*02c0*/  IMAD.WIDE R22, R4, 0x8, R20 ;  /* 0x0000000804167825 */ /* 0x004fe200078e0214 */
[----:B------:R-:W-:Y:S01]  /*02d0*/  USHF.R.S32.HI UR4, URZ, 0x1f, UR9 ;  /* 0x0000001fff047899 */ /* 0x000fe20008011409 */
[----:B------:R-:W2:Y:S04]  /*02e0*/  LDG.E.S8 R34, desc[UR6][R18.64+0x1] ;  /* 0x0000010612227981 */ /* 0x000ea8000c1e1300 */
[----:B------:R-:W2:Y:S01]  /*02f0*/  LDG.E.S8 R28, desc[UR6][R30.64] ;  /* 0x000000061e1c7981 */ /* 0x000ea2000c1e1300 */
[----:B---3--:R-:W-:-:S02]  /*0300*/  ISETP.GT.AND P3, PT, R10, 0x3, PT ;  /* 0x000000030a00780c */ /* 0x008fc40003f64270 */
[----:B----4-:R-:W-:Y:S01]  /*0310*/  ISETP.GT.AND P4, PT, R12, 0x3, PT ;  /* 0x000000030c00780c */ /* 0x010fe20003f84270 */
[----:B------:R-:W-:Y:S01]  /*0320*/  IMAD.WIDE R24, R25, 0x8, R20 ;  /* 0x0000000819187825 */ /* 0x000fe200078e0214 */
[----:B-----5:R-:W-:-:S09]  /*0330*/  ISETP.GT.AND P5, PT, R5, 0x3, PT ;  /* 0x000000030500780c */ /* 0x020fd20003fa4270 */
[----:B------:R-:W3:Y:S04]  /*0340*/  @!P3 LDG.E.64 R10, desc[UR6][R22.64+-0x8] ;  /* 0xfffff806160ab981 */ /* 0x000ee8000c1e1b00 */
[----:B------:R0:W4:Y:S01]  /*0350*/  @!P4 LDG.E.64 R16, desc[UR6][R22.64+0x8] ;  /* 0x000008061610c981 */ /* 0x000122000c1e1b00 */
[----:B------:R-:W-:Y:S02]  /*0360*/  IADD3 R36, P0, PT, R8, UR9, RZ ;  /* 0x0000000908247c10 */ /* 0x000fe4000ff1e0ff */
[----:B------:R-:W-:Y:S01]  /*0370*/  ISETP.GT.AND P2, PT, R13, 0x3, PT ;  /* 0x000000030d00780c */ /* 0x000fe20003f44270 */
[----:B------:R-:W5:Y:S04]  /*0380*/  LDG.E.S8 R35, desc[UR6][R18.64+-0x1] ;  /* 0xffffff0612237981 */ /* 0x000f68000c1e1300 */
[----:B------:R-:W5:Y:S01]  /*0390*/  @!P5 LDG.E.64 R14, desc[UR6][R24.64] ;  /* 0x00000006180ed981 */ /* 0x000f62000c1e1b00 */
[----:B------:R-:W-:Y:S01]  /*03a0*/  IADD3.X R37, PT, PT, R9, UR4, RZ, P0, !PT ;  /* 0x0000000409257c10 */ /* 0x000fe200087fe4ff */
[----:B------:R-:W-:Y:S01]  /*03b0*/  IMAD.WIDE R32, R6, 0x8, R22 ;  /* 0x0000000806207825 */ /* 0x000fe200078e0216 */
[----:B--2---:R-:W-:Y:S01]  /*03c0*/  ISETP.GT.AND P0, PT, R28, 0x3, PT ;  /* 0x000000031c00780c */ /* 0x004fe20003f04270 */
[----:B------:R-:W2:Y:S02]  /*03d0*/  LDG.E.S8 R42, desc[UR6][R30.64+-0x1] ;  /* 0xffffff061e2a7981 */ /* 0x000ea4000c1e1300 */
[----:B0-----:R-:W-:-:S02]  /*03e0*/  @!P3 IMAD.MOV.U32 R22, RZ, RZ, 0x1c71c71d ;  /* 0x1c71c71dff16b424 */ /* 0x001fc400078e00ff */
[----:B------:R-:W-:Y:S01]  /*03f0*/  @!P3 IMAD.MOV.U32 R23, RZ, RZ, 0x3fac71c7 ;  /* 0x3fac71c7ff17b424 */ /* 0x000fe200078e00ff */
[----:B------:R-:W2:Y:S01]  /*0400*/  LDG.E.S8 R5, desc[UR6][R36.64] ;  /* 0x0000000624057981 */ /* 0x000ea2000c1e1300 */
[----:B------:R-:W-:-:S03]  /*0410*/  CS2R R12, SRZ ;  /* 0x00000000000c7805 */ /* 0x000fc6000001ff00 */
[----:B------:R-:W2:Y:S01]  /*0420*/  @!P2 LDG.E.64 R8, desc[UR6][R32.64] ;  /* 0x000000062008a981 */ /* 0x000ea2000c1e1b00 */
[----:B------:R-:W-:Y:S02]  /*0430*/  @!P4 IMAD.MOV.U32 R28, RZ, RZ, 0x1c71c71d ;  /* 0x1c71c71dff1cc424 */ /* 0x000fe400078e00ff */
[----:B------:R-:W-:Y:S01]  /*0440*/  @!P4 IMAD.MOV.U32 R29, RZ, RZ, 0x3fac71c7 ;  /* 0x3fac71c7ff1dc424 */ /* 0x000fe200078e00ff */
[----:B------:R-:W2:Y:S04]  /*0450*/  LDG.E.S8 R41, desc[UR6][R36.64+0x1] ;  /* 0x0000010624297981 */ /* 0x000ea8000c1e1300 */
[----:B------:R-:W2:Y:S01]  /*0460*/  LDG.E.S8 R40, desc[UR6][R30.64+0x1] ;  /* 0x000001061e287981 */ /* 0x000ea2000c1e1300 */
[----:B---3--:R-:W-:Y:S01]  /*0470*/  @!P3 DFMA R12, R10, R22, RZ ;  /* 0x000000160a0cb22b */ /* 0x008fe200000000ff */
[----:B------:R-:W-:-:S05]  /*0480*/  IMAD.WIDE R22, R7, 0x8, R20 ;  /* 0x0000000807167825 */ /* 0x000fca00078e0214 */
[----:B------:R-:W3:Y:S02]  /*0490*/  @!P0 LDG.E.64 R10, desc[UR6][R22.64] ;  /* 0x00000006160a8981 */ /* 0x000ee4000c1e1b00 */
[----:B----4-:R-:W-:Y:S01]  /*04a0*/  @!P4 DFMA R12, R16, R28, R12 ;  /* 0x0000001c100cc22b */ /* 0x010fe2000000000c */
[----:B------:R-:W-:Y:S02]  /*04b0*/  CS2R R16, SRZ ;  /* 0x0000000000107805 */ /* 0x000fe4000001ff00 */
[----:B------:R-:W-:Y:S02]  /*04c0*/  @!P3 IMAD.MOV.U32 R16, RZ, RZ, 0x1c71c71d ;  /* 0x1c71c71dff10b424 */ /* 0x000fe400078e00ff */
[----:B------:R-:W-:-:S06]  /*04d0*/  @!P3 IMAD.MOV.U32 R17, RZ, RZ, 0x3fac71c7 ;  /* 0x3fac71c7ff11b424 */ /* 0x000fcc00078e00ff */
[----:B------:R-:W-:Y:S01]  /*04e0*/  @!P4 DADD R16, R16, R28 ;  /* 0x000000001010c229 */ /* 0x000fe2000000001c */
[----:B------:R-:W-:Y:S02]  /*04f0*/  @!P5 IMAD.MOV.U32 R28, RZ, RZ, 0x1c71c71d ;  /* 0x1c71c71dff1cd424 */ /* 0x000fe400078e00ff */
[----:B------:R-:W-:-:S06]  /*0500*/  @!P5 IMAD.MOV.U32 R29, RZ, RZ, 0x3fac71c7 ;  /* 0x3fac71c7ff1dd424 */ /* 0x000fcc00078e00ff */
[----:B-----5:R-:W-:Y:S02]  /*0510*/  @!P5 DFMA R12, R14, R28, R12 ;  /* 0x0000001c0e0cd22b */ /* 0x020fe4000000000c */
[----:B------:R-:W-:Y:S01]  /*0520*/  @!P5 DADD R16, R16, R28 ;  /* 0x000000001010d229 */ /* 0x000fe2000000001c */
[----:B------:R-:W4:Y:S01]  /*0530*/  LDG.E.S8 R28, desc[UR6][R26.64+-0x1] ;  /* 0xffffff061a1c7981 */ /* 0x000f22000c1e1300 */
[----:B------:R-:W-:Y:S02]  /*0540*/  @!P2 IMAD.MOV.U32 R14, RZ, RZ, 0x1c71c71d ;  /* 0x1c71c71dff0ea424 */ /* 0x000fe400078e00ff */
[----:B------:R-:W-:Y:S01]  /*0550*/  @!P2 IMAD.MOV.U32 R15, RZ, RZ, 0x3fac71c7 ;  /* 0x3fac71c7ff0fa424 */ /* 0x000fe200078e00ff */
[----:B--2---:R-:W-:Y:S01]  /*0560*/  ISETP.GT.AND P5, PT, R5, 0x3, PT ;  /* 0x000000030500780c */ /* 0x004fe20003fa4270 */
[----:B------:R-:W-:Y:S01]  /*0570*/  VIADD R5, R4, UR9 ;  /* 0x0000000904057c36 */ /* 0x000fe20008000000 */
[----:B------:R-:W2:Y:S03]  /*0580*/  LDG.E.S8 R29, desc[UR6][R26.64+0x1] ;  /* 0x000001061a1d7981 */ /* 0x000ea6000c1e1300 */
[----:B------:R-:W-:Y:S01]  /*0590*/  @!P2 DFMA R12, R8, R14, R12 ;  /* 0x0000000e080ca22b */ /* 0x000fe2000000000c */
[----:B------:R-:W-:Y:S01]  /*05a0*/  @!P0 MOV R8, 0x1c71c71d ;  /* 0x1c71c71d00088802 */ /* 0x000fe20000000f00 */
[----:B------:R-:W-:Y:S01]  /*05b0*/  @!P0 IMAD.MOV.U32 R9, RZ, RZ, 0x3fac71c7 ;  /* 0x3fac71c7ff098424 */ /* 0x000fe200078e00ff */
[----:B------:R-:W-:Y:S01]  /*05c0*/  @!P2 DADD R16, R16, R14 ;  /* 0x000000001010a229 */ /* 0x000fe2000000000e */
[----:B------:R-:W-:-:S04]  /*05d0*/  IMAD.WIDE R14, R5, 0x8, R20 ;  /* 0x00000008050e7825 */ /* 0x000fc800078e0214 */
[----:B---3--:R-:W-:Y:S01]  /*05e0*/  @!P0 DFMA R12, R10, R8, R12 ;  /* 0x000000080a0c822b */ /* 0x008fe2000000000c */
[----:B------:R-:W3:Y:S01]  /*05f0*/  @!P5 LDG.E.64 R10, desc[UR6][R14.64] ;  /* 0x000000060e0ad981 */ /* 0x000ee2000c1e1b00 */
[----:B------:R-:W-:Y:S01]  /*0600*/  ISETP.GT.AND P2, PT, R34, 0x3, PT ;  /* 0x000000032200780c */ /* 0x000fe20003f44270 */
[----:B------:R-:W-:Y:S01]  /*0610*/  @!P0 DADD R16, R16, R8 ;  /* 0x0000000010108229 */ /* 0x000fe20000000008 */
[----:B------:R-:W-:Y:S01]  /*0620*/  ISETP.GT.AND P4, PT, R35, 0x3, PT ;  /* 0x000000032300780c */ /* 0x000fe20003f84270 */
[----:B------:R0:W5:Y:S01]  /*0630*/  LDG.E.S8 R8, desc[UR6][R36.64+-0x1] ;  /* 0xffffff0624087981 */ /* 0x000162000c1e1300 */
[----:B------:R-:W-:Y:S02]  /*0640*/  @!P5 IMAD.MOV.U32 R34, RZ, RZ, 0x1c71c71d ;  /* 0x1c71c71dff22d424 */ /* 0x000fe400078e00ff */
[----:B------:R-:W-:Y:S01]  /*0650*/  @!P5 IMAD.MOV.U32 R35, RZ, RZ, 0x3fac71c7 ;  /* 0x3fac71c7ff23d424 */ /* 0x000fe200078e00ff */
[----:B----4-:R-:W-:Y:S02]  /*0660*/  ISETP.GT.AND P3, PT, R28, 0x3, PT ;  /* 0x000000031c00780c */ /* 0x010fe40003f64270 */
[----:B------:R-:W-:-:S06]  /*0670*/  IADD3 R9, PT, PT, R4, -UR9, -R6 ;  /* 0x8000000904097c10 */ /* 0x000fcc000fffe806 */
[----:B------:R-:W4:Y:S05]  /*0680*/  @!P4 LDG.E.64 R38, desc[UR6][R32.64+-0x8] ;  /* 0xfffff8062026c981 */ /* 0x000f2a000c1e1b00 */
[----:B------:R-:W5:Y:S01]  /*0690*/  @!P3 LDG.E.64 R18, desc[UR6][R24.64+-0x8] ;  /* 0xfffff8061812b981 */ /* 0x000f62000c1e1b00 */
[----:B------:R-:W-:Y:S01]  /*06a0*/  IADD3 R28, P6, PT, R36, R6, RZ ;  /* 0x00000006241c7210 */ /* 0x000fe20007fde0ff */
[----:B------:R-:W-:Y:S01]  /*06b0*/  @!P5 DADD R16, R16, R34 ;  /* 0x000000001010d229 */ /* 0x000fe20000000022 */
[----:B--2---:R-:W-:-:S03]  /*06c0*/  ISETP.GT.AND P0, PT, R29, 0x3, PT ;  /* 0x000000031d00780c */ /* 0x004fc60003f04270 */
[----:B------:R-:W-:Y:S01]  /*06d0*/  IMAD.X R29, R43, 0x1, R37, P6 ;  /* 0x000000012b1d7824 */ /* 0x000fe200030e0625 */
[----:B0-----:R-:W-:-:S04]  /*06e0*/  IADD3 R36, P6, PT, R30, R6, RZ ;  /* 0x000000061e247210 */ /* 0x001fc80007fde0ff */
[----:B------:R-:W2:Y:S01]  /*06f0*/  LDG.E.S8 R28, desc[UR6][R28.64] ;  /* 0x000000061c1c7981 */ /* 0x000ea2000c1e1300 */
[----:B------:R-:W-:Y:S01]  /*0700*/  IMAD.X R37, R43, 0x1, R31, P6 ;  /* 0x000000012b257824 */ /* 0x000fe200030e061f */
[----:B------:R-:W-:-:S03]  /*0710*/  IADD3 R26, P6, PT, R26, UR9, RZ ;  /* 0x000000091a1a7c10 */ /* 0x000fc6000ffde0ff */
[----:B------:R-:W2:Y:S01]  /*0720*/  @!P0 LDG.E.64 R24, desc[UR6][R24.64+0x8] ;  /* 0x0000080618188981 */ /* 0x000ea2000c1e1b00 */
[----:B------:R-:W-:Y:S02]  /*0730*/  IADD3.X R27, PT, PT, R27, UR4, RZ, P6, !PT ;  /* 0x000000041b1b7c10 */ /* 0x000fe4000b7fe4ff */
[----:B------:R-:W-:Y:S01]  /*0740*/  ISETP.GT.AND P6, PT, R41, 0x3, PT ;  /* 0x000000032900780c */ /* 0x000fe20003fc4270 */
[----:B------:R-:W2:Y:S04]  /*0750*/  LDG.E.S8 R36, desc[UR6][R36.64] ;  /* 0x0000000624247981 */ /* 0x000ea8000c1e1300 */
[----:B------:R-:W2:Y:S01]  /*0760*/  LDG.E.S8 R26, desc[UR6][R26.64] ;  /* 0x000000061a1a7981 */ /* 0x000ea2000c1e1300 */
[----:B---3--:R-:W-:-:S03]  /*0770*/  @!P5 DFMA R12, R10, R34, R12 ;  /* 0x000000220a0cd22b */ /* 0x008fc6000000000c */
[----:B------:R-:W3:Y:S01]  /*0780*/  @!P2 LDG.E.64 R10, desc[UR6][R32.64+0x8] ;  /* 0x00000806200aa981 */ /* 0x000ee2000c1e1b00 */
[----:B------:R-:W-:-:S04]  /*0790*/  IADD3 R34, P5, PT, R9, UR10, RZ ;  /* 0x0000000a09227c10 */ /* 0x000fc8000ffbe0ff */
[----:B------:R-:W-:Y:S02]  /*07a0*/  LEA.HI.X.SX32 R35, R9, UR11, 0x1, P5 ;  /* 0x0000000b09237c11 */ /* 0x000fe4000a8f0eff */
[----:B------:R-:W-:-:S03]  /*07b0*/  ISETP.GT.AND P5, PT, R42, 0x3, PT ;  /* 0x000000032a00780c */ /* 0x000fc60003fa4270 */
[----:B------:R-:W2:Y:S04]  /*07c0*/  LDG.E.S8 R34, desc[UR6][R34.64] ;  /* 0x0000000622227981 */ /* 0x000ea8000c1e1300 */
[----:B------:R-:W2:Y:S06]  /*07d0*/  @!P6 LDG.E.64 R32, desc[UR6][R14.64+0x8] ;  /* 0x000008060e20e981 */ /* 0x000eac000c1e1b00 */
[----:B------:R-:W2:Y:S01]  /*07e0*/  @!P5 LDG.E.64 R30, desc[UR6][R22.64+-0x8] ;  /* 0xfffff806161ed981 */ /* 0x000ea2000c1e1b00 */
[----:B------:R-:W-:-:S02]  /*07f0*/  @!P3 IMAD.MOV.U32 R42, RZ, RZ, 0x1c71c71d ;  /* 0x1c71c71dff2ab424 */ /* 0x000fc400078e00ff */
[----:B------:R-:W-:-:S06]  /*0800*/  @!P3 IMAD.MOV.U32 R43, RZ, RZ, 0x3f9c71c7 ;  /* 0x3f9c71c7ff2bb424 */ /* 0x000fcc00078e00ff */
[----:B------:R-:W-:Y:S02]  /*0810*/  @!P3 DADD R16, R16, R42 ;  /* 0x000000001010b229 */ /* 0x000fe4000000002a */
[----:B-----5:R-:W-:Y:S01]  /*0820*/  @!P3 DFMA R12, R18, R42, R12 ;  /* 0x0000002a120cb22b */ /* 0x020fe2000000000c */
[----:B------:R-:W-:Y:S01]  /*0830*/  ISETP.GT.AND P3, PT, R8, 0x3, PT ;  /* 0x000000030800780c */ /* 0x000fe20003f64270 */
[----:B------:R-:W-:Y:S02]  /*0840*/  @!P2 IMAD.MOV.U32 R18, RZ, RZ, 0x1c71c71d ;  /* 0x1c71c71dff12a424 */ /* 0x000fe400078e00ff */
[----:B------:R-:W-:-:S06]  /*0850*/  @!P2 IMAD.MOV.U32 R19, RZ, RZ, 0x3f9c71c7 ;  /* 0x3f9c71c7ff13a424 */ /* 0x000fcc00078e00ff */
[----:B------:R-:W-:-:S04]  /*0860*/  @!P2 DADD R16, R16, R18 ;  /* 0x000000001010a229 */ /* 0x000fc80000000012 */
[----:B------:R-:W5:Y:S01]  /*0870*/  @!P3 LDG.E.64 R14, desc[UR6][R14.64+-0x8] ;  /* 0xfffff8060e0eb981 */ /* 0x000f62000c1e1b00 */
[----:B---3--:R-:W-:Y:S01]  /*0880*/  @!P2 DFMA R12, R10, R18, R12 ;  /* 0x000000120a0ca22b */ /* 0x008fe2000000000c */
[----:B------:R-:W-:Y:S02]  /*0890*/  @!P4 IMAD.MOV.U32 R10, RZ, RZ, 0x1c71c71d ;  /* 0x1c71c71dff0ac424 */ /* 0x000fe400078e00ff */
[----:B------:R-:W-:Y:S01]  /*08a0*/  @!P4 IMAD.MOV.U32 R11, RZ, RZ, 0x3f9c71c7 ;  /* 0x3f9c71c7ff0bc424 */ /* 0x000fe200078e00ff */
[----:B------:R-:W-:Y:S01]  /*08b0*/  ISETP.GT.AND P2, PT, R40, 0x3, PT ;  /* 0x000000032800780c */ /* 0x000fe20003f44270 */
[----:B------:R-:W-:Y:S02]  /*08c0*/  @!P0 IMAD.MOV.U32 R18, RZ, RZ, 0x1c71c71d ;  /* 0x1c71c71dff128424 */ /* 0x000fe400078e00ff */
[----:B------:R-:W-:Y:S02]  /*08d0*/  @!P0 IMAD.MOV.U32 R19, RZ, RZ, 0x3f9c71c7 ;  /* 0x3f9c71c7ff138424 */ /* 0x000fe400078e00ff */
[----:B----4-:R-:W-:-:S02]  /*08e0*/  @!P4 DFMA R12, R38, R10, R12 ;  /* 0x0000000a260cc22b */ /* 0x010fc4000000000c */
[----:B------:R-:W-:Y:S01]  /*08f0*/  @!P4 DADD R16, R16, R10 ;  /* 0x000000001010c229 */ /* 0x000fe2000000000a */
[----:B--2---:R-:W-:Y:S01]  /*0900*/  ISETP.GT.AND P4, PT, R34, 0x3, PT ;  /* 0x000000032200780c */ /* 0x004fe20003f84270 */
[----:B------:R-:W-:Y:S01]  /*0910*/  @!P5 IMAD.MOV.U32 R11, RZ, RZ, 0x3f9c71c7 ;  /* 0x3f9c71c7ff0bd424 */ /* 0x000fe200078e00ff */
[----:B------:R-:W-:-:S03]  /*0920*/  @!P5 MOV R10, 0x1c71c71d ;  /* 0x1c71c71d000ad802 */ /* 0x000fc60000000f00 */
[----:B------:R-:W-:Y:S01]  /*0930*/  @!P0 DFMA R12, R24, R18, R12 ;  /* 0x00000012180c822b */ /* 0x000fe2000000000c */
[----:B------:R-:W2:Y:S01]  /*0940*/  @!P2 LDG.E.64 R22, desc[UR6][R22.64+0x8] ;  /* 0x000008061616a981 */ /* 0x000ea2000c1e1b00 */
[----:B------:R-:W-:Y:S01]  /*0950*/  @!P0 DADD R16, R16, R18 ;  /* 0x0000000010108229 */ /* 0x000fe20000000012 */
[----:B------:R-:W-:Y:S01]  /*0960*/  ISETP.GT.AND P0, PT, R28, 0x3, PT ;  /* 0x000000031c00780c */ /* 0x000fe20003f04270 */
[----:B------:R-:W-:Y:S02]  /*0970*/  @!P6 IMAD.MOV.U32 R18, RZ, RZ, 0x1c71c71d ;  /* 0x1c71c71dff12e424 */ /* 0x000fe400078e00ff */
[----:B------:R-:W-:Y:S02]  /*0980*/  @!P6 IMAD.MOV.U32 R19, RZ, RZ, 0x3f9c71c7 ;  /* 0x3f9c71c7ff13e424 */ /* 0x000fe400078e00ff */
[----:B------:R-:W-:Y:S01]  /*0990*/  @!P5 DFMA R12, R30, R10, R12 ;  /* 0x0000000a1e0cd22b */ /* 0x000fe2000000000c */
[----:B------:R-:W-:Y:S01]  /*09a0*/  @!P4 IMAD.WIDE R8, R9, 0x8, R20 ;  /* 0x000000080908c825 */ /* 0x000fe200078e0214 */
[----:B------:R-:W-:Y:S01]  /*09b0*/  @!P5 DADD R16, R16, R10 ;  /* 0x000000001010d229 */ /* 0x000fe2000000000a */
[----:B------:R-:W-:-:S04]  /*09c0*/  ISETP.GT.AND P5, PT, R26, 0x3, PT ;  /* 0x000000031a00780c */ /* 0x000fc80003fa4270 */
[----:B------:R-:W3:Y:S01]  /*09d0*/  @!P4 LDG.E.64 R8, desc[UR6][R8.64] ;  /* 0x000000060808c981 */ /* 0x000ee2000c1e1b00 */
[----:B------:R-:W-:Y:S01]  /*09e0*/  @!P0 IMAD.IADD R11, R5, 0x1, R6 ;  /* 0x00000001050b8824 */ /* 0x000fe200078e0206 */
[----:B------:R-:W-:Y:S02]  /*09f0*/  @!P6 DFMA R12, R32, R18, R12 ;  /* 0x00000012200ce22b */ /* 0x000fe4000000000c */
[----:B------:R-:W-:Y:S01]  /*0a00*/  @!P6 DADD R16, R16, R18 ;  /* 0x000000001010e229 */ /* 0x000fe20000000012 */
[----:B------:R-:W-:Y:S01]  /*0a10*/  ISETP.GT.AND P6, PT, R36, 0x3, PT ;  /* 0x000000032400780c */ /* 0x000fe20003fc4270 */
[----:B------:R-:W-:-:S04]  /*0a20*/  @!P0 IMAD.WIDE R18, R11, 0x8, R20 ;  /* 0x000000080b128825 */ /* 0x000fc800078e0214 */
[----:B------:R-:W-:Y:S02]  /*0a30*/  @!P5 IMAD.IADD R11, R5, 0x1, -R6 ;  /* 0x00000001050bd824 */ /* 0x000fe400078e0a06 */
[----:B------:R-:W4:Y:S02]  /*0a40*/  @!P0 LDG.E.64 R18, desc[UR6][R18.64] ;  /* 0x0000000612128981 */ /* 0x000f24000c1e1b00 */
[----:B------:R-:W-:-:S04]  /*0a50*/  @!P5 IMAD.WIDE R10, R11, 0x8, R20 ;  /* 0x000000080b0ad825 */ /* 0x000fc800078e0214 */
[----:B------:R-:W-:Y:S02]  /*0a60*/  @!P6 IMAD.IADD R5, R7, 0x1, R6 ;  /* 0x000000010705e824 */ /* 0x000fe400078e0206 */
[----:B------:R0:W4:Y:S02]  /*0a70*/  @!P5 LDG.E.64 R6, desc[UR6][R10.64] ;  /* 0x000000060a06d981 */ /* 0x000124000c1e1b00 */
[----:B------:R-:W-:-:S06]  /*0a80*/  @!P6 IMAD.WIDE R20, R5, 0x8, R20 ;  /* 0x000000080514e825 */ /* 0x000fcc00078e0214 */
[----:B------:R-:W4:Y:S01]  /*0a90*/  @!P6 LDG.E.64 R20, desc[UR6][R20.64] ;  /* 0x000000061414e981 */ /* 0x000f22000c1e1b00 */
[----:B------:R-:W-:Y:S02]  /*0aa0*/  @!P3 IMAD.MOV.U32 R26, RZ, RZ, 0x1c71c71d ;  /* 0x1c71c71dff1ab424 */ /* 0x000fe400078e00ff */
[----:B------:R-:W-:Y:S02]  /*0ab0*/  @!P3 IMAD.MOV.U32 R27, RZ, RZ, 0x3f9c71c7 ;  /* 0x3f9c71c7ff1bb424 */ /* 0x000fe400078e00ff */
[----:B------:R-:W-:Y:S02]  /*0ac0*/  @!P2 IMAD.MOV.U32 R28, RZ, RZ, 0x1c71c71d ;  /* 0x1c71c71dff1ca424 */ /* 0x000fe400078e00ff */
[----:B------:R-:W-:Y:S02]  /*0ad0*/  @!P2 IMAD.MOV.U32 R29, RZ, RZ, 0x3f9c71c7 ;  /* 0x3f9c71c7ff1da424 */ /* 0x000fe400078e00ff */
[----:B------:R-:W-:Y:S01]  /*0ae0*/  @!P3 DADD R16, R16, R26 ;  /* 0x000000001010b229 */ /* 0x000fe2000000001a */
[----:B------:R-:W-:-:S02]  /*0af0*/  @!P4 IMAD.MOV.U32 R30, RZ, RZ, 0x1c71c71d ;  /* 0x1c71c71dff1ec424 */ /* 0x000fc400078e00ff */
[----:B------:R-:W-:-:S05]  /*0b00*/  @!P4 IMAD.MOV.U32 R31, RZ, RZ, 0x3f9c71c7 ;  /* 0x3f9c71c7ff1fc424 */ /* 0x000fca00078e00ff */
[----:B------:R-:W-:Y:S01]  /*0b10*/  @!P2 DADD R16, R16, R28 ;  /* 0x000000001010a229 */ /* 0x000fe2000000001c */
[----:B------:R-:W-:Y:S01]  /*0b20*/  @!P0 IMAD.MOV.U32 R32, RZ, RZ, 0x1c71c71d ;  /* 0x1c71c71dff208424 */ /* 0x000fe200078e00ff */
[----:B------:R-:W-:-:S06]  /*0b30*/  @!P0 MOV R33, 0x3f9c71c7 ;  /* 0x3f9c71c700218802 */ /* 0x000fcc0000000f00 */
[----:B------:R-:W-:Y:S01]  /*0b40*/  @!P4 DADD R16, R16, R30 ;  /* 0x000000001010c229 */ /* 0x000fe2000000001e */
[----:B------:R-:W-:Y:S02]  /*0b50*/  @!P5 IMAD.MOV.U32 R34, RZ, RZ, 0x1c71c71d ;  /* 0x1c71c71dff22d424 */ /* 0x000fe400078e00ff */
[----:B------:R-:W-:-:S05]  /*0b60*/  @!P5 IMAD.MOV.U32 R35, RZ, RZ, 0x3f9c71c7 ;  /* 0x3f9c71c7ff23d424 */ /* 0x000fca00078e00ff */
[----:B------:R-:W-:Y:S01]  /*0b70*/  @!P0 DADD R16, R16, R32 ;  /* 0x0000000010108229 */ /* 0x000fe20000000020 */
[----:B------:R-:W-:Y:S02]  /*0b80*/  @!P6 IMAD.MOV.U32 R24, RZ, RZ, 0x1c71c71d ;  /* 0x1c71c71dff18e424 */ /* 0x000fe400078e00ff */
[----:B------:R-:W-:-:S05]  /*0b90*/  @!P6 IMAD.MOV.U32 R25, RZ, RZ, 0x3f9c71c7 ;  /* 0x3f9c71c7ff19e424 */ /* 0x000fca00078e00ff */
[----:B------:R-:W-:-:S08]  /*0ba0*/  @!P5 DADD R16, R16, R34 ;  /* 0x000000001010d229 */ /* 0x000fd00000000022 */
[----:B------:R-:W-:Y:S02]  /*0bb0*/  @!P6 DADD R16, R16, R24 ;  /* 0x000000001010e229 */ /* 0x000fe40000000018 */
[----:B-----5:R-:W-:-:S06]  /*0bc0*/  @!P3 DFMA R12, R14, R26, R12 ;  /* 0x0000001a0e0cb22b */ /* 0x020fcc000000000c */
[----:B------:R-:W-:-:S06]  /*0bd0*/  DSETP.NEU.AND P3, PT, R16, RZ, PT ;  /* 0x000000ff1000722a */ /* 0x000fcc0003f6d000 */
[----:B0-----:R-:W-:-:S04]  /*0be0*/  FSEL R11, R17, 1.875, P3 ;  /* 0x3ff00000110b7808 */ /* 0x001fc80001800000 */
[----:B------:R-:W0:Y:S01]  /*0bf0*/  MUFU.RCP64H R15, R11 ;  /* 0x0000000b000f7308 */ /* 0x000e220000001800 */
[----:B------:R-:W-:Y:S01]  /*0c00*/  FSEL R10, R16, RZ, P3 ;  /* 0x000000ff100a7208 */ /* 0x000fe20001800000 */
[----:B------:R-:W-:Y:S01]  /*0c10*/  IMAD.MOV.U32 R14, RZ, RZ, 0x1 ;  /* 0x00000001ff0e7424 */ /* 0x000fe200078e00ff */
[----:B------:R-:W-:Y:S01]  /*0c20*/  BSSY.RECONVERGENT B1, `(.L_x_380) ;  /* 0x0000016000017945 */ /* 0x000fe20003800200 */
[----:B--2---:R-:W-:-:S08]  /*0c30*/  @!P2 DFMA R12, R22, R28, R12 ;  /* 0x0000001c160ca22b */ /* 0x004fd0000000000c */
[----:B---3--:R-:W-:Y:S02]  /*0c40*/  @!P4 DFMA R12, R8, R30, R12 ;  /* 0x0000001e080cc22b */ /* 0x008fe4000000000c */
[----:B0-----:R-:W-:-:S08]  /*0c50*/  DFMA R8, -R10, R14, 1 ;  /* 0x3ff000000a08742b */ /* 0x001fd0000000010e */
[----:B------:R-:W-:Y:S02]  /*0c60*/  DFMA R8, R8, R8, R8 ;  /* 0x000000080808722b */ /* 0x000fe40000000008 */
[----:B----4-:R-:W-:-:S06]  /*0c70*/  @!P0 DFMA R12, R18, R32, R12 ;  /* 0x00000020120c822b */ /* 0x010fcc000000000c */
[----:B------:R-:W-:Y:S02]  /*0c80*/  DFMA R8, R14, R8, R14 ;  /* 0x000000080e08722b */ /* 0x000fe4000000000e */
[----:B------:R-:W-:-:S06]  /*0c90*/  @!P5 DFMA R12, R6, R34, R12 ;  /* 0x00000022060cd22b */ /* 0x000fcc000000000c */
[----:B------:R-:W-:Y:S02]  /*0ca0*/  DFMA R6, -R10, R8, 1 ;  /* 0x3ff000000a06742b */ /* 0x000fe40000000108 */
[----:B------:R-:W-:-:S06]  /*0cb0*/  @!P6 DFMA R12, R20, R24, R12 ;  /* 0x00000018140ce22b */ /* 0x000fcc000000000c */
[----:B------:R-:W-:-:S04]  /*0cc0*/  DFMA R6, R8, R6, R8 ;  /* 0x000000060806722b */ /* 0x000fc80000000008 */
        /* <DEDUP_REMOVED lines=10> */
[----:B------:R-:W-:Y:S05]  /*0d70*/  CALL.REL.NOINC `($__internal_8_$__cuda_sm20_div_rn_f64_full) ;  /* 0x00000000004c7944 */ /* 0x000fea0003c00000 */
.L_x_381:
[----:B------:R-:W-:Y:S05]  /*0d80*/  BSYNC.RECONVERGENT B1 ;  /* 0x0000000000017941 */ /* 0x000fea0003800200 */
.L_x_380:
[----:B------:R-:W0:Y:S01]  /*0d90*/  LDC.64 R8, c[0x0][0x398] ;  /* 0x0000e600ff087b82 */ /* 0x000e220000000a00 */
[C---:B------:R-:W-:Y:S02]  /*0da0*/  DSETP.GT.AND P0, PT, R6.reuse, RZ, PT ;  /* 0x000000ff0600722a */ /* 0x040fe40003f04000 */
[C---:B------:R-:W-:Y:S02]  /*0db0*/  DSETP.GEU.AND P2, PT, R6.reuse, RZ, PT ;  /* 0x000000ff0600722a */ /* 0x040fe40003f4e000 */
[----:B------:R-:W-:-:S10]  /*0dc0*/  DSETP.NEU.AND P3, PT, R6, RZ, PT ;  /* 0x000000ff0600722a */ /* 0x000fd40003f6d000 */
[----:B------:R-:W-:Y:S02]  /*0dd0*/  @P0 IMAD.MOV.U32 R5, RZ, RZ, 0x3ff00000 ;  /* 0x3ff00000ff050424 */ /* 0x000fe400078e00ff */
[----:B------:R-:W-:Y:S02]  /*0de0*/  @!P2 IMAD.MOV.U32 R6, RZ, RZ, 0x0 ;  /* 0x00000000ff06a424 */ /* 0x000fe400078e00ff */
[----:B------:R-:W-:Y:S02]  /*0df0*/  @!P2 IMAD.MOV.U32 R7, RZ, RZ, -0x40100000 ;  /* 0xbff00000ff07a424 */ /* 0x000fe400078e00ff */
[----:B------:R-:W-:Y:S02]  /*0e00*/  @!P3 IMAD.MOV.U32 R10, RZ, RZ, 0x0 ;  /* 0x00000000ff0ab424 */ /* 0x000fe400078e00ff */
[----:B------:R-:W-:Y:S02]  /*0e10*/  @!P3 IMAD.MOV.U32 R11, RZ, RZ, -0x40100000 ;  /* 0xbff00000ff0bb424 */ /* 0x000fe400078e00ff */
[----:B0-----:R-:W-:-:S04]  /*0e20*/  IMAD.WIDE R8, R4, 0x8, R8 ;  /* 0x0000000804087825 */ /* 0x001fc800078e0208 */
[----:B------:R-:W-:-:S05]  /*0e30*/  @P0 IMAD.MOV.U32 R4, RZ, RZ, 0x0 ;  /* 0x00000000ff040424 */ /* 0x000fca00078e00ff */
[----:B------:R0:W-:Y:S04]  /*0e40*/  @P0 STG.E.64 desc[UR6][R8.64], R4 ;  /* 0x0000000408000986 */ /* 0x0001e8000c101b06 */
[----:B------:R0:W-:Y:S04]  /*0e50*/  @!P2 STG.E.64 desc[UR6][R8.64], R6 ;  /* 0x000000060800a986 */ /* 0x0001e8000c101b06 */
[----:B------:R0:W-:Y:S02]  /*0e60*/  @!P3 STG.E.64 desc[UR6][R8.64], R10 ;  /* 0x0000000a0800b986 */ /* 0x0001e4000c101b06 */
.L_x_379:
[----:B------:R-:W-:Y:S05]  /*0e70*/  BSYNC.RECONVERGENT B0 ;  /* 0x0000000000007941 */ /* 0x000fea0003800200 */
.L_x_378:
[----:B------:R-:W-:Y:S01]  /*0e80*/  IMAD.IADD R3, R0, 0x1, R3 ;  /* 0x0000000100037824 */ /* 0x000fe200078e0203 */
[----:B------:R-:W-:Y:S06]  /*0e90*/  @P1 BRA `(.L_x_382) ;  /* 0xfffffff000a41947 */ /* 0x000fec000383ffff */
[----:B------:R-:W-:Y:S05]  /*0ea0*/  EXIT ;  /* 0x000000000000794d */ /* 0x000fea0003800000 */
        .weak           $__internal_8_$__cuda_sm20_div_rn_f64_full
        .type           $__internal_8_$__cuda_sm20_div_rn_f64_full,@function
        .size           $__internal_8_$__cuda_sm20_div_rn_f64_full,(.L_x_409 - $__internal_8_$__cuda_sm20_div_rn_f64_full)
$__internal_8_$__cuda_sm20_div_rn_f64_full:
[C---:B------:R-:W-:Y:S01]  /*0eb0*/  FSETP.GEU.AND P0, PT, |R11|.reuse, 1.469367938527859385e-39, PT ;  /* 0x001000000b00780b */ /* 0x040fe20003f0e200 */
[--C-:B------:R-:W-:Y:S01]  /*0ec0*/  IMAD.MOV.U32 R8, RZ, RZ, R10.reuse ;  /* 0x000000ffff087224 */ /* 0x100fe200078e000a */
[----:B------:R-:W-:Y:S01]  /*0ed0*/  LOP3.LUT R6, R11, 0x800fffff, RZ, 0xc0, !PT ;  /* 0x800fffff0b067812 */ /* 0x000fe200078ec0ff */
[----:B------:R-:W-:Y:S01]  /*0ee0*/  IMAD.MOV.U32 R16, RZ, RZ, 0x1 ;  /* 0x00000001ff107424 */ /* 0x000fe200078e00ff */
[----:B------:R-:W-:Y:S01]  /*0ef0*/  MOV R9, R11 ;  /* 0x0000000b00097202 */ /* 0x000fe20000000f00 */
[----:B------:R-:W-:Y:S01]  /*0f00*/  IMAD.MOV.U32 R23, RZ, RZ, 0x1ca00000 ;  /* 0x1ca00000ff177424 */ /* 0x000fe200078e00ff */
[----:B------:R-:W-:Y:S01]  /*0f10*/  LOP3.LUT R7, R6, 0x3ff00000, RZ, 0xfc, !PT ;  /* 0x3ff0000006077812 */ /* 0x000fe200078efcff */
[----:B------:R-:W-:Y:S01]  /*0f20*/  IMAD.MOV.U32 R6, RZ, RZ, R10 ;  /* 0x000000ffff067224 */ /* 0x000fe200078e000a */
[C---:B------:R-:W-:Y:S01]  /*0f30*/  FSETP.GEU.AND P3, PT, |R15|.reuse, 1.469367938527859385e-39, PT ;  /* 0x001000000f00780b */ /* 0x040fe20003f6e200 */
[----:B------:R-:W-:Y:S01]  /*0f40*/  BSSY.RECONVERGENT B2, `(.L_x_383) ;  /* 0x0000051000027945 */ /* 0x000fe20003800200 */
[----:B------:R-:W-:-:S02]  /*0f50*/  LOP3.LUT R5, R15, 0x7ff00000, RZ, 0xc0, !PT ;  /* 0x7ff000000f057812 */ /* 0x000fc400078ec0ff */
[----:B------:R-:W-:Y:S01]  /*0f60*/  LOP3.LUT R24, R11, 0x7ff00000, RZ, 0xc0, !PT ;  /* 0x7ff000000b187812 */ /* 0x000fe200078ec0ff */
[----:B------:R-:W-:Y:S02]  /*0f70*/  @!P0 DMUL R6, R8, 8.98846567431157953865e+307 ;  /* 0x7fe0000008068828 */ /* 0x000fe40000000000 */
[----:B------:R-:W-:Y:S01]  /*0f80*/  IMAD.MOV.U32 R22, RZ, RZ, R5 ;  /* 0x000000ffff167224 */ /* 0x000fe200078e0005 */
[----:B------:R-:W-:-:S03]  /*0f90*/  ISETP.GE.U32.AND P2, PT, R5, R24, PT ;  /* 0x000000180500720c */ /* 0x000fc60003f46070 */
[----:B------:R-:W0:Y:S01]  /*0fa0*/  MUFU.RCP64H R17, R7 ;  /* 0x0000000700117308 */ /* 0x000e220000001800 */
[----:B------:R-:W-:Y:S02]  /*0fb0*/  SEL R11, R23, 0x63400000, !P2 ;  /* 0x63400000170b7807 */ /* 0x000fe40005000000 */
[----:B------:R-:W-:Y:S02]  /*0fc0*/  @!P3 LOP3.LUT R10, R9, 0x7ff00000, RZ, 0xc0, !PT ;  /* 0x7ff00000090ab812 */ /* 0x000fe400078ec0ff */
        /* <DEDUP_REMOVED lines=14> */
[----:B------:R-:W-:-:S05]  /*10b0*/  VIADD R25, R13, 0xffffffff ;  /* 0xffffffff0d197836 */ /* 0x000fca0000000000 */
        /* <DEDUP_REMOVED lines=14> */
[----:B------:R-:W-:Y:S02]  /*11a0*/  IMAD.IADD R13, R13, 0x1, -R14 ;  /* 0x000000010d0d7824 */ /* 0x000fe400078e0a0e */
[----:B------:R-:W-:Y:S02]  /*11b0*/  IMAD.MOV.U32 R14, RZ, RZ, RZ ;  /* 0x000000ffff0e7224 */ /* 0x000fe400078e00ff */
        /* <DEDUP_REMOVED lines=20> */
.L_x_384:
        /* <DEDUP_REMOVED lines=13> */
[----:B------:R-:W-:Y:S02]  /*13d0*/  @P0 IMAD.MOV.U32 R16, RZ, RZ, RZ ;  /* 0x000000ffff100224 */ /* 0x000fe400078e00ff */
[----:B------:R-:W-:Y:S01]  /*13e0*/  @P0 IMAD.MOV.U32 R17, RZ, RZ, R5 ;  /* 0x000000ffff110224 */ /* 0x000fe200078e0005 */
[----:B------:R-:W-:Y:S06]  /*13f0*/  BRA `(.L_x_385) ;  /* 0x0000000000147947 */ /* 0x000fec0003800000 */
.L_x_387:
[----:B------:R-:W-:Y:S01]  /*1400*/  LOP3.LUT R17, R9, 0x80000, RZ, 0xfc, !PT ;  /* 0x0008000009117812 */ /* 0x000fe200078efcff */
[----:B------:R-:W-:Y:S01]  /*1410*/  IMAD.MOV.U32 R16, RZ, RZ, R8 ;  /* 0x000000ffff107224 */ /* 0x000fe200078e0008 */
[----:B------:R-:W-:Y:S06]  /*1420*/  BRA `(.L_x_385) ;  /* 0x0000000000087947 */ /* 0x000fec0003800000 */
.L_x_386:
[----:B------:R-:W-:Y:S01]  /*1430*/  LOP3.LUT R17, R15, 0x80000, RZ, 0xfc, !PT ;  /* 0x000800000f117812 */ /* 0x000fe200078efcff */
[----:B------:R-:W-:-:S07]  /*1440*/  IMAD.MOV.U32 R16, RZ, RZ, R14 ;  /* 0x000000ffff107224 */ /* 0x000fce00078e000e */
.L_x_385:
[----:B------:R-:W-:Y:S05]  /*1450*/  BSYNC.RECONVERGENT B2 ;  /* 0x0000000000027941 */ /* 0x000fea0003800200 */
.L_x_383:
[----:B------:R-:W-:Y:S02]  /*1460*/  IMAD.MOV.U32 R13, RZ, RZ, 0x0 ;  /* 0x00000000ff0d7424 */ /* 0x000fe400078e00ff */
[----:B------:R-:W-:Y:S02]  /*1470*/  IMAD.MOV.U32 R6, RZ, RZ, R16 ;  /* 0x000000ffff067224 */ /* 0x000fe400078e0010 */
[----:B------:R-:W-:Y:S01]  /*1480*/  IMAD.MOV.U32 R7, RZ, RZ, R17 ;  /* 0x000000ffff077224 */ /* 0x000fe200078e0011 */
[----:B------:R-:W-:Y:S06]  /*1490*/  RET.REL.NODEC R12 `(_Z37dvc_InitExtrapolatePhaseFieldInactivePiPcPdS1_iiiii) ;  /* 0xffffffe80cd87950 */ /* 0x000fec0003c3ffff */
.L_x_388:
        /* <DEDUP_REMOVED lines=14> */
.L_x_409:


//--------------------- .text._Z30dvc_InitExtrapolateScalarFieldPiPcPdS1_iiiii --------------------------
	.section	.text._Z30dvc_InitExtrapolateScalarFieldPiPcPdS1_iiiii,"ax",@progbits
	.align	128
        .global         _Z30dvc_InitExtrapolateScalarFieldPiPcPdS1_iiiii
        .type           _Z30dvc_InitExtrapolateScalarFieldPiPcPdS1_iiiii,@function
        .size           _Z30dvc_InitExtrapolateScalarFieldPiPcPdS1_iiiii,(.L_x_410 - _Z30dvc_InitExtrapolateScalarFieldPiPcPdS1_iiiii)
        .other          _Z30dvc_InitExtrapolateScalarFieldPiPcPdS1_iiiii,@"STO_CUDA_ENTRY STV_DEFAULT"
_Z30dvc_InitExtrapolateScalarFieldPiPcPdS1_iiiii:
.text._Z30dvc_InitExtrapolateScalarFieldPiPcPdS1_iiiii:
        /* <DEDUP_REMOVED lines=19> */
.L_x_393:
        /* <DEDUP_REMOVED lines=13> */
[----:B------:R-:W3:Y:S01]  /*0200*/  LDG.E.U8 R10, desc[UR6][R8.64+-0x1] ;  /* 0xffffff06080a7981 */ /* 0x000ee2000c1e1100 */
[----:B------:R-:W-:-:S03]  /*0210*/  IMAD.IADD R25, R4, 0x1, -R6 ;  /* 0x0000000104197824 */ /* 0x000fc600078e0a06 */
[----:B------:R-:W4:Y:S02]  /*0220*/  LDG.E.U8 R12, desc[UR6][R8.64+0x1] ;  /* 0x00000106080c7981 */ /* 0x000f24000c1e1100 */
[----:B------:R-:W-:-:S04]  /*0230*/  IADD3 R26, P0, PT, R25, UR10, RZ ;  /* 0x0000000a191a7c10 */ /* 0x000fc8000ff1e0ff */
[----:B------:R-:W-:Y:S02]  /*0240*/  LEA.HI.X.SX32 R27, R25, UR11, 0x1, P0 ;  /* 0x0000000b191b7c11 */ /* 0x000fe400080f0eff */
[----:B------:R-:W-:-:S03]  /*0250*/  IADD3 R18, P0, PT, R8, R6, RZ ;  /* 0x0000000608127210 */ /* 0x000fc60007f1e0ff */
[----:B------:R-:W5:Y:S01]  /*0260*/  LDG.E.U8 R5, desc[UR6][R26.64] ;  /* 0x000000061a057981 */ /* 0x000f62000c1e1100 */
[----:B------:R-:W-:Y:S02]  /*0270*/  VIADD R7, R4, -UR9 ;  /* 0x8000000904077c36 */ /* 0x000fe40008000000 */
[----:B------:R-:W-:-:S03]  /*0280*/  IMAD.X R19, R43, 0x1, R9, P0 ;  /* 0x000000012b137824 */ /* 0x000fc600000e0609 */
[C---:B------:R-:W-:Y:S02]  /*0290*/  IADD3 R30, P0, PT, R7.reuse, UR10, RZ ;  /* 0x0000000a071e7c10 */ /* 0x040fe4000ff1e0ff */
[----:B------:R-:W5:Y:S02]  /*02a0*/  LDG.E.U8 R13, desc[UR6][R18.64] ;  /* 0x00000006120d7981 */ /* 0x000f64000c1e1100 */
[----:B------:R-:W-:Y:S01]  /*02b0*/  LEA.HI.X.SX32 R31, R7, UR11, 0x1, P0 ;  /* 0x0000000b071f7c11 */ /* 0x000fe200080f0eff */
[----:B--2---:R-:W-:Y:S01]  /*02c0*/  IMAD.WIDE R22, R4, 0x8, R20 ;  /* 0x0000000804167825 */ /* 0x004fe200078e0214 */
[----:B------:R-:W-:Y:S01]  /*02d0*/  USHF.R.S32.HI UR4, URZ, 0x1f, UR9 ;  /* 0x0000001fff047899 */ /* 0x000fe20008011409 */
[----:B------:R-:W2:Y:S04]  /*02e0*/  LDG.E.U8 R34, desc[UR6][R18.64+0x1] ;  /* 0x0000010612227981 */ /* 0x000ea8000c1e1100 */
[----:B------:R-:W2:Y:S01]  /*02f0*/  LDG.E.U8 R28, desc[UR6][R30.64] ;  /* 0x000000061e1c7981 */ /* 0x000ea2000c1e1100 */
[----:B---3--:R-:W-:-:S02]  /*0300*/  ISETP.NE.AND P3, PT, R10, 0x3, PT ;  /* 0x000000030a00780c */ /* 0x008fc40003f65270 */
[----:B----4-:R-:W-:Y:S01]  /*0310*/  ISETP.NE.AND P4, PT, R12, 0x3, PT ;  /* 0x000000030c00780c */ /* 0x010fe20003f85270 */
[----:B------:R-:W-:Y:S01]  /*0320*/  IMAD.WIDE R24, R25, 0x8, R20 ;  /* 0x0000000819187825 */ /* 0x000fe200078e0214 */
[----:B-----5:R-:W-:-:S09]  /*0330*/  ISETP.NE.AND P5, PT, R5, 0x3, PT ;  /* 0x000000030500780c */ /* 0x020fd20003fa5270 */
[----:B------:R-:W3:Y:S04]  /*0340*/  @!P3 LDG.E.64 R10, desc[UR6][R22.64+-0x8] ;  /* 0xfffff806160ab981 */ /* 0x000ee8000c1e1b00 */
[----:B------:R0:W4:Y:S01]  /*0350*/  @!P4 LDG.E.64 R16, desc[UR6][R22.64+0x8] ;  /* 0x000008061610c981 */ /* 0x000122000c1e1b00 */
[----:B------:R-:W-:Y:S02]  /*0360*/  IADD3 R36, P0, PT, R8, UR9, RZ ;  /* 0x0000000908247c10 */ /* 0x000fe4000ff1e0ff */
[----:B------:R-:W-:Y:S01]  /*0370*/  ISETP.NE.AND P2, PT, R13, 0x3, PT ;  /* 0x000000030d00780c */ /* 0x000fe20003f45270 */
[----:B------:R-:W5:Y:S04]  /*0380*/  LDG.E.U8 R35, desc[UR6][R18.64+-0x1] ;  /* 0xffffff0612237981 */ /* 0x000f68000c1e1100 */
[----:B------:R-:W5:Y:S01]  /*0390*/  @!P5 LDG.E.64 R14, desc[UR6][R24.64] ;  /* 0x00000006180ed981 */ /* 0x000f62000c1e1b00 */
[----:B------:R-:W-:Y:S01]  /*03a0*/  IADD3.X R37, PT, PT, R9, UR4, RZ, P0, !PT ;  /* 0x0000000409257c10 */ /* 0x000fe200087fe4ff */
[----:B------:R-:W-:Y:S01]  /*03b0*/  IMAD.WIDE R32, R6, 0x8, R22 ;  /* 0x0000000806207825 */ /* 0x000fe200078e0216 */
[----:B--2---:R-:W-:Y:S01]  /*03c0*/  ISETP.NE.AND P0, PT, R28, 0x3, PT ;  /* 0x000000031c00780c */ /* 0x004fe20003f05270 */
[----:B------:R-:W2:Y:S02]  /*03d0*/  LDG.E.U8 R42, desc[UR6][R30.64+-0x1] ;  /* 0xffffff061e2a7981 */ /* 0x000ea4000c1e1100 */
[----:B0-----:R-:W-:-:S02]  /*03e0*/  @!P3 IMAD.MOV.U32 R22, RZ, RZ, 0x1c71c71d ;  /* 0x1c71c71dff16b424 */ /* 0x001fc400078e00ff */
[----:B------:R-:W-:Y:S01]  /*03f0*/  @!P3 IMAD.MOV.U32 R23, RZ, RZ, 0x3fac71c7 ;  /* 0x3fac71c7ff17b424 */ /* 0x000fe200078e00ff */
[----:B------:R-:W2:Y:S01]  /*0400*/  LDG.E.U8 R5, desc[UR6][R36.64] ;  /* 0x0000000624057981 */ /* 0x000ea2000c1e1100 */
[----:B------:R-:W-:-:S03]  /*0410*/  CS2R R12, SRZ ;  /* 0x00000000000c7805 */ /* 0x000fc6000001ff00 */
[----:B------:R-:W2:Y:S01]  /*0420*/  @!P2 LDG.E.64 R8, desc[UR6][R32.64] ;  /* 0x000000062008a981 */ /* 0x000ea2000c1e1b00 */
[----:B------:R-:W-:Y:S02]  /*0430*/  @!P4 IMAD.MOV.U32 R28, RZ, RZ, 0x1c71c71d ;  /* 0x1c71c71dff1cc424 */ /* 0x000fe400078e00ff */
[----:B------:R-:W-:Y:S01]  /*0440*/  @!P4 IMAD.MOV.U32 R29, RZ, RZ, 0x3fac71c7 ;  /* 0x3fac71c7ff1dc424 */ /* 0x000fe200078e00ff */
[----:B------:R-:W2:Y:S04]  /*0450*/  LDG.E.U8 R41, desc[UR6][R36.64+0x1] ;  /* 0x0000010624297981 */ /* 0x000ea8000c1e1100 */
[----:B------:R-:W2:Y:S01]  /*0460*/  LDG.E.U8 R40, desc[UR6][R30.64+0x1] ;  /* 0x000001061e287981 */ /* 0x000ea2000c1e1100 */
        /* <DEDUP_REMOVED lines=12> */
[----:B------:R-:W4:Y:S01]  /*0530*/  LDG.E.U8 R28, desc[UR6][R26.64+-0x1] ;  /* 0xffffff061a1c7981 */ /* 0x000f22000c1e1100 */
[----:B------:R-:W-:Y:S02]  /*0540*/  @!P2 IMAD.MOV.U32 R14, RZ, RZ, 0x1c71c71d ;  /* 0x1c71c71dff0ea424 */ /* 0x000fe400078e00ff */
[----:B------:R-:W-:Y:S01]  /*0550*/  @!P2 IMAD.MOV.U32 R15, RZ, RZ, 0x3fac71c7 ;  /* 0x3fac71c7ff0fa424 */ /* 0x000fe200078e00ff */
[----:B--2---:R-:W-:Y:S01]  /*0560*/  ISETP.NE.AND P5, PT, R5, 0x3, PT ;  /* 0x000000030500780c */ /* 0x004fe20003fa5270 */
[----:B------:R-:W-:Y:S01]  /*0570*/  VIADD R5, R4, UR9 ;  /* 0x0000000904057c36 */ /* 0x000fe20008000000 */
[----:B------:R-:W2:Y:S03]  /*0580*/  LDG.E.U8 R29, desc[UR6][R26.64+0x1] ;  /* 0x000001061a1d7981 */ /* 0x000ea6000c1e1100 */
[----:B------:R-:W-:Y:S01]  /*0590*/  @!P2 DFMA R12, R8, R14, R12 ;  /* 0x0000000e080ca22b */ /* 0x000fe2000000000c */
[----:B------:R-:W-:Y:S01]  /*05a0*/  @!P0 MOV R8, 0x1c71c71d ;  /* 0x1c71c71d00088802 */ /* 0x000fe20000000f00 */
[----:B------:R-:W-:Y:S01]  /*05b0*/  @!P0 IMAD.MOV.U32 R9, RZ, RZ, 0x3fac71c7 ;  /* 0x3fac71c7ff098424 */ /* 0x000fe200078e00ff */
[----:B------:R-:W-:Y:S01]  /*05c0*/  @!P2 DADD R16, R16, R14 ;  /* 0x000000001010a229 */ /* 0x000fe2000000000e */
[----:B------:R-:W-:-:S04]  /*05d0*/  IMAD.WIDE R14, R5, 0x8, R20 ;  /* 0x00000008050e7825 */ /* 0x000fc800078e0214 */
[----:B---3--:R-:W-:Y:S01]  /*05e0*/  @!P0 DFMA R12, R10, R8, R12 ;  /* 0x000000080a0c822b */ /* 0x008fe2000000000c */
[----:B------:R-:W3:Y:S01]  /*05f0*/  @!P5 LDG.E.64 R10, desc[UR6][R14.64] ;  /* 0x000000060e0ad981 */ /* 0x000ee2000c1e1b00 */
[----:B------:R-:W-:Y:S01]  /*0600*/  ISETP.NE.AND P2, PT, R34, 0x3, PT ;  /* 0x000000032200780c */ /* 0x000fe20003f45270 */
[----:B------:R-:W-:Y:S01]  /*0610*/  @!P0 DADD R16, R16, R8 ;  /* 0x0000000010108229 */ /* 0x000fe20000000008 */
[----:B------:R-:W-:Y:S01]  /*0620*/  ISETP.NE.AND P4, PT, R35, 0x3, PT ;  /* 0x000000032300780c */ /* 0x000fe20003f85270 */
[----:B------:R0:W5:Y:S01]  /*0630*/  LDG.E.U8 R8, desc[UR6][R36.64+-0x1] ;  /* 0xffffff0624087981 */ /* 0x000162000c1e1100 */
[----:B------:R-:W-:Y:S02]  /*0640*/  @!P5 IMAD.MOV.U32 R34, RZ, RZ, 0x1c71c71d ;  /* 0x1c71c71dff22d424 */ /* 0x000fe400078e00ff */
[----:B------:R-:W-:Y:S01]  /*0650*/  @!P5 IMAD.MOV.U32 R35, RZ, RZ, 0x3fac71c7 ;  /* 0x3fac71c7ff23d424 */ /* 0x000fe200078e00ff */
[----:B----4-:R-:W-:Y:S02]  /*0660*/  ISETP.NE.AND P3, PT, R28, 0x3, PT ;  /* 0x000000031c00780c */ /* 0x010fe40003f65270 */
[----:B------:R-:W-:-:S06]  /*0670*/  IADD3 R9, PT, PT, R4, -UR9, -R6 ;  /* 0x8000000904097c10 */ /* 0x000fcc000fffe806 */
[----:B------:R-:W4:Y:S05]  /*0680*/  @!P4 LDG.E.64 R38, desc[UR6][R32.64+-0x8] ;  /* 0xfffff8062026c981 */ /* 0x000f2a000c1e1b00 */
[----:B------:R-:W5:Y:S01]  /*0690*/  @!P3 LDG.E.64 R18, desc[UR6][R24.64+-0x8] ;  /* 0xfffff8061812b981 */ /* 0x000f62000c1e1b00 */
[----:B------:R-:W-:Y:S01]  /*06a0*/  IADD3 R28, P6, PT, R36, R6, RZ ;  /* 0x00000006241c7210 */ /* 0x000fe20007fde0ff */
[----:B------:R-:W-:Y:S01]  /*06b0*/  @!P5 DADD R16, R16, R34 ;  /* 0x000000001010d229 */ /* 0x000fe20000000022 */
[----:B--2---:R-:W-:-:S03]  /*06c0*/  ISETP.NE.AND P0, PT, R29, 0x3, PT ;  /* 0x000000031d00780c */ /* 0x004fc60003f05270 */
[----:B------:R-:W-:Y:S01]  /*06d0*/  IMAD.X R29, R43, 0x1, R37, P6 ;  /* 0x000000012b1d7824 */ /* 0x000fe200030e0625 */
[----:B0-----:R-:W-:-:S04]  /*06e0*/  IADD3 R36, P6, PT, R30, R6, RZ ;  /* 0x000000061e247210 */ /* 0x001fc80007fde0ff */
[----:B------:R-:W2:Y:S01]  /*06f0*/  LDG.E.U8 R28, desc[UR6][R28.64] ;  /* 0x000000061c1c7981 */ /* 0x000ea2000c1e1100 */
[----:B------:R-:W-:Y:S01]  /*0700*/  IMAD.X R37, R43, 0x1, R31, P6 ;  /* 0x000000012b257824 */ /* 0x000fe200030e061f */
[----:B------:R-:W-:-:S03]  /*0710*/  IADD3 R26, P6, PT, R26, UR9, RZ ;  /* 0x000000091a1a7c10 */ /* 0x000fc6000ffde0ff */
[----:B------:R-:W2:Y:S01]  /*0720*/  @!P0 LDG.E.64 R24, desc[UR6][R24.64+0x8] ;  /* 0x0000080618188981 */ /* 0x000ea2000c1e1b00 */
[----:B------:R-:W-:Y:S02]  /*0730*/  IADD3.X R27, PT, PT, R27, UR4, RZ, P6, !PT ;  /* 0x000000041b1b7c10 */ /* 0x000fe4000b7fe4ff */
[----:B------:R-:W-:Y:S01]  /*0740*/  ISETP.NE.AND P6, PT, R41, 0x3, PT ;  /* 0x000000032900780c */ /* 0x000fe20003fc5270 */
[----:B------:R-:W2:Y:S04]  /*0750*/  LDG.E.U8 R36, desc[UR6][R36.64] ;  /* 0x0000000624247981 */ /* 0x000ea8000c1e1100 */
[----:B------:R-:W2:Y:S01]  /*0760*/  LDG.E.U8 R26, desc[UR6][R26.64] ;  /* 0x000000061a1a7981 */ /* 0x000ea2000c1e1100 */
[----:B---3--:R-:W-:-:S03]  /*0770*/  @!P5 DFMA R12, R10, R34, R12 ;  /* 0x000000220a0cd22b */ /* 0x008fc6000000000c */
[----:B------:R-:W3:Y:S01]  /*0780*/  @!P2 LDG.E.64 R10, desc[UR6][R32.64+0x8] ;  /* 0x00000806200aa981 */ /* 0x000ee2000c1e1b00 */
[----:B------:R-:W-:-:S04]  /*0790*/  IADD3 R34, P5, PT, R9, UR10, RZ ;  /* 0x0000000a09227c10 */ /* 0x000fc8000ffbe0ff */
[----:B------:R-:W-:Y:S02]  /*07a0*/  LEA.HI.X.SX32 R35, R9, UR11, 0x1, P5 ;  /* 0x0000000b09237c11 */ /* 0x000fe4000a8f0eff */
[----:B------:R-:W-:-:S03]  /*07b0*/  ISETP.NE.AND P5, PT, R42, 0x3, PT ;  /* 0x000000032a00780c */ /* 0x000fc60003fa5270 */
[----:B------:R-:W2:Y:S04]  /*07c0*/  LDG.E.U8 R34, desc[UR6][R34.64] ;  /* 0x0000000622227981 */ /* 0x000ea8000c1e1100 */
[----:B------:R-:W2:Y:S06]  /*07d0*/  @!P6 LDG.E.64 R32, desc[UR6][R14.64+0x8] ;  /* 0x000008060e20e981 */ /* 0x000eac000c1e1b00 */
[----:B------:R-:W2:Y:S01]  /*07e0*/  @!P5 LDG.E.64 R30, desc[UR6][R22.64+-0x8] ;  /* 0xfffff806161ed981 */ /* 0x000ea2000c1e1b00 */
[----:B------:R-:W-:-:S02]  /*07f0*/  @!P3 IMAD.MOV.U32 R42, RZ, RZ, 0x1c71c71d ;  /* 0x1c71c71dff2ab424 */ /* 0x000fc400078e00ff */
[----:B------:R-:W-:-:S06]  /*0800*/  @!P3 IMAD.MOV.U32 R43, RZ, RZ, 0x3f9c71c7 ;  /* 0x3f9c71c7ff2bb424 */ /* 0x000fcc00078e00ff */
[----:B------:R-:W-:Y:S02]  /*0810*/  @!P3 DADD R16, R16, R42 ;  /* 0x000000001010b229 */ /* 0x000fe4000000002a */
[----:B-----5:R-:W-:Y:S01]  /*0820*/  @!P3 DFMA R12, R18, R42, R12 ;  /* 0x0000002a120cb22b */ /* 0x020fe2000000000c */
[----:B------:R-:W-:Y:S01]  /*0830*/  ISETP.NE.AND P3, PT, R8, 0x3, PT ;  /* 0x000000030800780c */ /* 0x000fe20003f65270 */
[----:B------:R-:W-:Y:S02]  /*0840*/  @!P2 IMAD.MOV.U32 R18, RZ, RZ, 0x1c71c71d ;  /* 0x1c71c71dff12a424 */ /* 0x000fe400078e00ff */
[----:B------:R-:W-:-:S06]  /*0850*/  @!P2 IMAD.MOV.U32 R19, RZ, RZ, 0x3f9c71c7 ;  /* 0x3f9c71c7ff13a424 */ /* 0x000fcc00078e00ff */
[----:B------:R-:W-:-:S04]  /*0860*/  @!P2 DADD R16, R16, R18 ;  /* 0x000000001010a229 */ /* 0x000fc80000000012 */
[----:B------:R-:W5:Y:S01]  /*0870*/  @!P3 LDG.E.64 R14, desc[UR6][R14.64+-0x8] ;  /* 0xfffff8060e0eb981 */ /* 0x000f62000c1e1b00 */
[----:B---3--:R-:W-:Y:S01]  /*0880*/  @!P2 DFMA R12, R10, R18, R12 ;  /* 0x000000120a0ca22b */ /* 0x008fe2000000000c */
[----:B------:R-:W-:Y:S02]  /*0890*/  @!P4 IMAD.MOV.U32 R10, RZ, RZ, 0x1c71c71d ;  /* 0x1c71c71dff0ac424 */ /* 0x000fe400078e00ff */
[----:B------:R-:W-:Y:S01]  /*08a0*/  @!P4 IMAD.MOV.U32 R11, RZ, RZ, 0x3f9c71c7 ;  /* 0x3f9c71c7ff0bc424 */ /* 0x000fe200078e00ff */
[----:B------:R-:W-:Y:S01]  /*08b0*/  ISETP.NE.AND P2, PT, R40, 0x3, PT ;  /* 0x000000032800780c */ /* 0x000fe20003f45270 */
[----:B------:R-:W-:Y:S02]  /*08c0*/  @!P0 IMAD.MOV.U32 R18, RZ, RZ, 0x1c71c71d ;  /* 0x1c71c71dff128424 */ /* 0x000fe400078e00ff */
[----:B------:R-:W-:Y:S02]  /*08d0*/  @!P0 IMAD.MOV.U32 R19, RZ, RZ, 0x3f9c71c7 ;  /* 0x3f9c71c7ff138424 */ /* 0x000fe400078e00ff */
[----:B----4-:R-:W-:-:S02]  /*08e0*/  @!P4 DFMA R12, R38, R10, R12 ;  /* 0x0000000a260cc22b */ /* 0x010fc4000000000c */
[----:B------:R-:W-:Y:S01]  /*08f0*/  @!P4 DADD R16, R16, R10 ;  /* 0x000000001010c229 */ /* 0x000fe2000000000a */
[----:B--2---:R-:W-:Y:S01]  /*0900*/  ISETP.NE.AND P4, PT, R34, 0x3, PT ;  /* 0x000000032200780c */ /* 0x004fe20003f85270 */
[----:B------:R-:W-:Y:S01]  /*0910*/  @!P5 IMAD.MOV.U32 R11, RZ, RZ, 0x3f9c71c7 ;  /* 0x3f9c71c7ff0bd424 */ /* 0x000fe200078e00ff */
[----:B------:R-:W-:-:S03]  /*0920*/  @!P5 MOV R10, 0x1c71c71d ;  /* 0x1c71c71d000ad802 */ /* 0x000fc60000000f00 */
[----:B------:R-:W-:Y:S01]  /*0930*/  @!P0 DFMA R12, R24, R18, R12 ;  /* 0x00000012180c822b */ /* 0x000fe2000000000c */
[----:B------:R-:W2:Y:S01]  /*0940*/  @!P2 LDG.E.64 R22, desc[UR6][R22.64+0x8] ;  /* 0x000008061616a981 */ /* 0x000ea2000c1e1b00 */
[----:B------:R-:W-:Y:S01]  /*0950*/  @!P0 DADD R16, R16, R18 ;  /* 0x0000000010108229 */ /* 0x000fe20000000012 */
[----:B------:R-:W-:Y:S01]  /*0960*/  ISETP.NE.AND P0, PT, R28, 0x3, PT ;  /* 0x000000031c00780c */ /* 0x000fe20003f05270 */
[----:B------:R-:W-:Y:S02]  /*0970*/  @!P6 IMAD.MOV.U32 R18, RZ, RZ, 0x1c71c71d ;  /* 0x1c71c71dff12e424 */ /* 0x000fe400078e00ff */
[----:B------:R-:W-:Y:S02]  /*0980*/  @!P6 IMAD.MOV.U32 R19, RZ, RZ, 0x3f9c71c7 ;  /* 0x3f9c71c7ff13e424 */ /* 0x000fe400078e00ff */
[----:B------:R-:W-:Y:S01]  /*0990*/  @!P5 DFMA R12, R30, R10, R12 ;  /* 0x0000000a1e0cd22b */ /* 0x000fe2000000000c */
[----:B------:R-:W-:Y:S01]  /*09a0*/  @!P4 IMAD.WIDE R8, R9, 0x8, R20 ;  /* 0x000000080908c825 */ /* 0x000fe200078e0214 */
[----:B------:R-:W-:Y:S01]  /*09b0*/  @!P5 DADD R16, R16, R10 ;  /* 0x000000001010d229 */ /* 0x000fe2000000000a */
[----:B------:R-:W-:-:S04]  /*09c0*/  ISETP.NE.AND P5, PT, R26, 0x3, PT ;  /* 0x000000031a00780c */ /* 0x000fc80003fa5270 */
[----:B------:R-:W3:Y:S01]  /*09d0*/  @!P4 LDG.E.64 R8, desc[UR6][R8.64] ;  /* 0x000000060808c981 */ /* 0x000ee2000c1e1b00 */
[----:B------:R-:W-:Y:S01]  /*09e0*/  @!P0 IMAD.IADD R11, R5, 0x1, R6 ;  /* 0x00000001050b8824 */ /* 0x000fe200078e0206 */
[----:B------:R-:W-:Y:S02]  /*09f0*/  @!P6 DFMA R12, R32, R18, R12 ;  /* 0x00000012200ce22b */ /* 0x000fe4000000000c */
[----:B------:R-:W-:Y:S01]  /*0a00*/  @!P6 DADD R16, R16, R18 ;  /* 0x000000001010e229 */ /* 0x000fe20000000012 */
[----:B------:R-:W-:Y:S01]  /*0a10*/  ISETP.NE.AND P6, PT, R36, 0x3, PT ;  /* 0x000000032400780c */ /* 0x000fe20003fc5270 */
        /* <DEDUP_REMOVED lines=53> */
[----:B------:R-:W-:Y:S05]  /*0d70*/  CALL.REL.NOINC `($__internal_9_$__cuda_sm20_div_rn_f64_full) ;  /* 0x00000000004c7944 */ /* 0x000fea0003c00000 */
.L_x_392:
[----:B------:R-:W-:Y:S05]  /*0d80*/  BSYNC.RECONVERGENT B1 ;  /* 0x0000000000017941 */ /* 0x000fea0003800200 */
.L_x_391:
        /* <DEDUP_REMOVED lines=14> */
.L_x_390:
[----:B------:R-:W-:Y:S05]  /*0e70*/  BSYNC.RECONVERGENT B0 ;  /* 0x0000000000007941 */ /* 0x000fea0003800200 */
.L_x_389:
[----:B------:R-:W-:Y:S01]  /*0e80*/  IMAD.IADD R3, R0, 0x1, R3 ;  /* 0x0000000100037824 */ /* 0x000fe200078e0203 */
[----:B------:R-:W-:Y:S06]  /*0e90*/  @P1 BRA `(.L_x_393) ;  /* 0xfffffff000a41947 */ /* 0x000fec000383ffff */
[----:B------:R-:W-:Y:S05]  /*0ea0*/  EXIT ;  /* 0x000000000000794d */ /* 0x000fea0003800000 */
        .weak           $__internal_9_$__cuda_sm20_div_rn_f64_full
        .type           $__internal_9_$__cuda_sm20_div_rn_f64_full,@function
        .size           $__internal_9_$__cuda_sm20_div_rn_f64_full,(.L_x_410 - $__internal_9_$__cuda_sm20_div_rn_f64_full)
$__internal_9_$__cuda_sm20_div_rn_f64_full:
        /* <DEDUP_REMOVED lines=69> */
.L_x_395:
        /* <DEDUP_REMOVED lines=16> */
.L_x_398:
[----:B------:R-:W-:Y:S01]  /*1400*/  LOP3.LUT R17, R9, 0x80000, RZ, 0xfc, !PT ;  /* 0x0008000009117812 */ /* 0x000fe200078efcff */
[----:B------:R-:W-:Y:S01]  /*1410*/  IMAD.MOV.U32 R16, RZ, RZ, R8 ;  /* 0x000000ffff107224 */ /* 0x000fe200078e0008 */
[----:B------:R-:W-:Y:S06]  /*1420*/  BRA `(.L_x_396) ;  /* 0x0000000000087947 */ /* 0x000fec0003800000 */
.L_x_397:
[----:B------:R-:W-:Y:S01]  /*1430*/  LOP3.LUT R17, R15, 0x80000, RZ, 0xfc, !PT ;  /* 0x000800000f117812 */ /* 0x000fe200078efcff */
[----:B------:R-:W-:-:S07]  /*1440*/  IMAD.MOV.U32 R16, RZ, RZ, R14 ;  /* 0x000000ffff107224 */ /* 0x000fce00078e000e */
.L_x_396:
[----:B------:R-:W-:Y:S05]  /*1450*/  BSYNC.RECONVERGENT B2 ;  /* 0x0000000000027941 */ /* 0x000fea0003800200 */
.L_x_394:
[----:B------:R-:W-:Y:S02]  /*1460*/  IMAD.MOV.U32 R13, RZ, RZ, 0x0 ;  /* 0x00000000ff0d7424 */ /* 0x000fe400078e00ff */
[----:B------:R-:W-:Y:S02]  /*1470*/  IMAD.MOV.U32 R6, RZ, RZ, R16 ;  /* 0x000000ffff067224 */ /* 0x000fe400078e0010 */
[----:B------:R-:W-:Y:S01]  /*1480*/  IMAD.MOV.U32 R7, RZ, RZ, R17 ;  /* 0x000000ffff077224 */ /* 0x000fe200078e0011 */
[----:B------:R-:W-:Y:S06]  /*1490*/  RET.REL.NODEC R12 `(_Z30dvc_InitExtrapolateScalarFieldPiPcPdS1_iiiii) ;  /* 0xffffffe80cd87950 */ /* 0x000fec0003c3ffff */
.L_x_399:
        /* <DEDUP_REMOVED lines=14> */
.L_x_410:


//--------------------- .nv.global.init           --------------------------
	.section	.nv.global.init,"aw",@progbits
	.align	16
.nv.global.init:
	.type		__cudart_sin_cos_coeffs,@object
	.size		__cudart_sin_cos_coeffs,(__cudart_i2opi_d - __cudart_sin_cos_coeffs)
__cudart_sin_cos_coeffs:
        /*0000*/ 	.byte	0x46, 0xd2, 0xb0, 0x2c, 0xf1, 0xe5, 0x5a, 0xbe, 0x92, 0xe3, 0xac, 0x69, 0xe3, 0x1d, 0xc7, 0x3e
        /*0010*/ 	.byte	0xa1, 0x62, 0xdb, 0x19, 0xa0, 0x01, 0x2a, 0xbf, 0x18, 0x08, 0x11, 0x11, 0x11, 0x11, 0x81, 0x3f
        /*0020*/ 	.byte	0x54, 0x55, 0x55, 0x55, 0x55, 0x55, 0xc5, 0xbf, 0x00, 0x00, 0x00, 0x00, 0x00, 0x00, 0x00, 0x00
        /*0030*/ 	.byte	0x00, 0x00, 0x00, 0x00, 0x00, 0x00, 0x00, 0x00, 0x64, 0x81, 0xfd, 0x20, 0x83, 0xff, 0xa8, 0xbd
        /*0040*/ 	.byte	0x28, 0x85, 0xef, 0xc1, 0xa7, 0xee, 0x21, 0x3e, 0xd9, 0xe6, 0x06, 0x8e, 0x4f, 0x7e, 0x92, 0xbe
        /*0050*/ 	.byte	0xe9, 0xbc, 0xdd, 0x19, 0xa0, 0x01, 0xfa, 0x3e, 0x47, 0x5d, 0xc1, 0x16, 0x6c, 0xc1, 0x56, 0xbf
        /*0060*/ 	.byte	0x51, 0x55, 0x55, 0x55, 0x55, 0x55, 0xa5, 0x3f, 0x00, 0x00, 0x00, 0x00, 0x00, 0x00, 0xe0, 0xbf
        /*0070*/ 	.byte	0x00, 0x00, 0x00, 0x00, 0x00, 0x00, 0xf0, 0x3f, 0x00, 0x00, 0x00, 0x00, 0x00, 0x00, 0x00, 0x00
	.type		__cudart_i2opi_d,@object
	.size		__cudart_i2opi_d,(.L_0 - __cudart_i2opi_d)
__cudart_i2opi_d:
        /* <DEDUP_REMOVED lines=9> */
.L_0:


//--------------------- .nv.shared.reserved.0     --------------------------
	.section	.nv.shared.reserved.0,"aw",@nobits
	.weak		__nv_reservedSMEM_offset_0_alias
	.size		__nv_reservedSMEM_offset_0_alias, 0, 64
	.other		__nv_reservedSMEM_offset_0_alias,@"STO_CUDA_RESERVED_SHARED STV_DEFAULT"
__nv_reservedSMEM_offset_0_alias:
	.zero		0
	.zero		64


//--------------------- .nv.constant0._Z31dvc_ScaLBL_PhaseField_Init_LIBBPiPdS0_S0_S0_iii --------------------------
	.section	.nv.constant0._Z31dvc_ScaLBL_PhaseField_Init_LIBBPiPdS0_S0_S0_iii,"a",@progbits
	.sectionflags	@""
	.align	4
.nv.constant0._Z31dvc_ScaLBL_PhaseField_Init_LIBBPiPdS0_S0_S0_iii:
	.zero		948


//--------------------- .nv.constant0._Z27dvc_ScaLBL_D3Q19_Color_LIBBPiS_S_S_PdS0_S0_S0_S0_S0_S0_S0_S0_S0_S0_S0_S0_S0_S0_S0_S0_dddddddddiiiiiiS0_S0_S0_S0_S0_S0_S0_ --------------------------
	.section	.nv.constant0._Z27dvc_ScaLBL_D3Q19_Color_LIBBPiS_S_S_PdS0_S0_S0_S0_S0_S0_S0_S0_S0_S0_S0_S0_S0_S0_S0_S0_dddddddddiiiiiiS0_S0_S0_S0_S0_S0_S0_,"a",@progbits
	.sectionflags	@""
	.align	4
.nv.constant0._Z27dvc_ScaLBL_D3Q19_Color_LIBBPiS_S_S_PdS0_S0_S0_S0_S0_S0_S0_S0_S0_S0_S0_S0_S0_S0_S0_S0_dddddddddiiiiiiS0_S0_S0_S0_S0_S0_S0_:
	.zero		1216


//--------------------- .nv.constant0._Z31dvc_ScaLBL_D3Q7_PhaseField_LIBBPiS_S_PdS0_S0_S0_S0_S0_iiiiS0_S0_S0_ --------------------------
	.section	.nv.constant0._Z31dvc_ScaLBL_D3Q7_PhaseField_LIBBPiS_S_PdS0_S0_S0_S0_S0_iiiiS0_S0_S0_,"a",@progbits
	.sectionflags	@""
	.align	4
.nv.constant0._Z31dvc_ScaLBL_D3Q7_PhaseField_LIBBPiS_S_PdS0_S0_S0_S0_S0_iiiiS0_S0_S0_:
	.zero		1008


//--------------------- .nv.constant0._Z23dvc_Inactive_Color_LIBBPiS_PdS0_S0_S0_S0_S0_S0_S0_diiiiiiS0_S0_S0_S0_ --------------------------
	.section	.nv.constant0._Z23dvc_Inactive_Color_LIBBPiS_PdS0_S0_S0_S0_S0_S0_S0_diiiiiiS0_S0_S0_S0_,"a",@progbits
	.sectionflags	@""
	.align	4
.nv.constant0._Z23dvc_Inactive_Color_LIBBPiS_PdS0_S0_S0_S0_S0_S0_S0_diiiiiiS0_S0_S0_S0_:
	.zero		1040


//--------------------- .nv.constant0._Z35dvc_InitExtrapolatePhaseFieldActivePiPdS0_S0_iiiii --------------------------
	.section	.nv.constant0._Z35dvc_InitExtrapolatePhaseFieldActivePiPdS0_S0_iiiii,"a",@progbits
	.sectionflags	@""
	.align	4
.nv.constant0._Z35dvc_InitExtrapolatePhaseFieldActivePiPdS0_S0_iiiii:
	.zero		948


//--------------------- .nv.constant0._Z18dvc_ComputeGradPhidPiPdS0_S0_S0_S0_S0_S0_S0_iiiiii --------------------------
	.section	.nv.constant0._Z18dvc_ComputeGradPhidPiPdS0_S0_S0_S0_S0_S0_S0_iiiiii,"a",@progbits
	.sectionflags	@""
	.align	4
.nv.constant0._Z18dvc_ComputeGradPhidPiPdS0_S0_S0_S0_S0_S0_S0_iiiiii:
	.zero		1000


//--------------------- .nv.constant0._Z26dvc_ExtrapolateScalarFieldPiS_PdS0_iiiii --------------------------
	.section	.nv.constant0._Z26dvc_ExtrapolateScalarFieldPiS_PdS0_iiiii,"a",@progbits
	.sectionflags	@""
	.align	4
.nv.constant0._Z26dvc_ExtrapolateScalarFieldPiS_PdS0_iiiii:
	.zero		948


//--------------------- .nv.constant0._Z37dvc_InitExtrapolatePhaseFieldInactivePiPcPdS1_iiiii --------------------------
	.section	.nv.constant0._Z37dvc_InitExtrapolatePhaseFieldInactivePiPcPdS1_iiiii,"a",@progbits
	.sectionflags	@""
	.align	4
.nv.constant0._Z37dvc_InitExtrapolatePhaseFieldInactivePiPcPdS1_iiiii:
	.zero		948


//--------------------- .nv.constant0._Z30dvc_InitExtrapolateScalarFieldPiPcPdS1_iiiii --------------------------
	.section	.nv.constant0._Z30dvc_InitExtrapolateScalarFieldPiPcPdS1_iiiii,"a",@progbits
	.sectionflags	@""
	.align	4
.nv.constant0._Z30dvc_InitExtrapolateScalarFieldPiPcPdS1_iiiii:
	.zero		948


//--------------------- SYMBOLS --------------------------

	.type		.nv.reservedSmem.offset0,@object
	.size		.nv.reservedSmem.offset0,0x4
